	.target	sm_80

	.elftype	@"ET_EXEC"


//--------------------- .note.nv.tkinfo           --------------------------
	.section	.note.nv.tkinfo,"",@"SHT_NOTE"
	.sectionflags	@"SHF_NOTE_NV_TKINFO"
	.tkinfo
        /*0018*/ 	.word	0x00000002
        /*0030*/ 	.string	""
        /*0030*/ 	.string	"ptxas"
        /*0030*/ 	.string	"Cuda compilation tools, release 13.0, V13.0.88"
        /*0030*/ 	.string	"Build cuda_13.0.r13.0/compiler.36424714_0"
        /*0030*/ 	.string	"-v  -suppress-debug-info  -lineinfo  -arch sm_80 "



//--------------------- .note.nv.cuinfo           --------------------------
	.section	.note.nv.cuinfo,"",@"SHT_NOTE"
	.sectionflags	@"SHF_NOTE_NV_CUINFO"
        /*0018*/ 	.short	0x0002
        /*001a*/ 	.short	0x0050
        /*001c*/ 	.short	0x0082
	.zero		2


//--------------------- .nv.info                  --------------------------
	.section	.nv.info,"",@"SHT_CUDA_INFO"
	.align	4


	//----- nvinfo : EIATTR_REGCOUNT
	.align		4
        /*0000*/ 	.byte	0x04, 0x2f
        /*0002*/ 	.short	(.L_1 - .L_0)
	.align		4
.L_0:
        /*0004*/ 	.word	index@(matmul_kernel)
        /*0008*/ 	.word	0x00000020


	//----- nvinfo : EIATTR_FRAME_SIZE
	.align		4
.L_1:
        /*000c*/ 	.byte	0x04, 0x11
        /*000e*/ 	.short	(.L_3 - .L_2)
	.align		4
.L_2:
        /*0010*/ 	.word	index@(matmul_kernel)
        /*0014*/ 	.word	0x000010a8


	//----- nvinfo : EIATTR_MIN_STACK_SIZE
	.align		4
.L_3:
        /*0018*/ 	.byte	0x04, 0x12
        /*001a*/ 	.short	(.L_5 - .L_4)
	.align		4
.L_4:
        /*001c*/ 	.word	index@(matmul_kernel)
        /*0020*/ 	.word	0x000010a8
.L_5:


//--------------------- .nv.info.matmul_kernel    --------------------------
	.section	.nv.info.matmul_kernel,"",@"SHT_CUDA_INFO"
	.sectionflags	@""
	.align	4


	//----- nvinfo : EIATTR_CUDA_API_VERSION
	.align		4
        /*0000*/ 	.byte	0x04, 0x37
        /*0002*/ 	.short	(.L_7 - .L_6)
.L_6:
        /*0004*/ 	.word	0x00000082


	//----- nvinfo : EIATTR_SW2861232_WAR
	.align		4
.L_7:
        /*0008*/ 	.byte	0x01, 0x35
	.zero		2


	//----- nvinfo : EIATTR_PARAM_CBANK
	.align		4
        /*000c*/ 	.byte	0x04, 0x0a
        /*000e*/ 	.short	(.L_9 - .L_8)
	.align		4
.L_8:
        /*0010*/ 	.word	index@(.nv.constant0.matmul_kernel)
        /*0014*/ 	.short	0x0160
        /*0016*/ 	.short	0x0050


	//----- nvinfo : EIATTR_CBANK_PARAM_SIZE
	.align		4
.L_9:
        /*0018*/ 	.byte	0x03, 0x19
        /*001a*/ 	.short	0x0050


	//----- nvinfo : EIATTR_KPARAM_INFO
	.align		4
        /*001c*/ 	.byte	0x04, 0x17
        /*001e*/ 	.short	(.L_11 - .L_10)
.L_10:
        /*0020*/ 	.word	0x00000000
        /*0024*/ 	.short	0x000d
        /*0026*/ 	.short	0x0048
        /*0028*/ 	.byte	0x00, 0xf4, 0x21, 0x00


	//----- nvinfo : EIATTR_KPARAM_INFO
	.align		4
.L_11:
        /*002c*/ 	.byte	0x04, 0x17
        /*002e*/ 	.short	(.L_13 - .L_12)
.L_12:
        /*0030*/ 	.word	0x00000000
        /*0034*/ 	.short	0x000c
        /*0036*/ 	.short	0x0040
        /*0038*/ 	.byte	0x00, 0xf4, 0x21, 0x00


	//----- nvinfo : EIATTR_KPARAM_INFO
	.align		4
.L_13:
        /*003c*/ 	.byte	0x04, 0x17
        /*003e*/ 	.short	(.L_15 - .L_14)
.L_14:
        /*0040*/ 	.word	0x00000000
        /*0044*/ 	.short	0x000b
        /*0046*/ 	.short	0x0038
        /*0048*/ 	.byte	0x00, 0xf0, 0x11, 0x00


	//----- nvinfo : EIATTR_KPARAM_INFO
	.align		4
.L_15:
        /*004c*/ 	.byte	0x04, 0x17
        /*004e*/ 	.short	(.L_17 - .L_16)
.L_16:
        /*0050*/ 	.word	0x00000000
        /*0054*/ 	.short	0x000a
        /*0056*/ 	.short	0x0034
        /*0058*/ 	.byte	0x00, 0xf0, 0x11, 0x00


	//----- nvinfo : EIATTR_KPARAM_INFO
	.align		4
.L_17:
        /*005c*/ 	.byte	0x04, 0x17
        /*005e*/ 	.short	(.L_19 - .L_18)
.L_18:
        /*0060*/ 	.word	0x00000000
        /*0064*/ 	.short	0x0009
        /*0066*/ 	.short	0x0030
        /*0068*/ 	.byte	0x00, 0xf0, 0x11, 0x00


	//----- nvinfo : EIATTR_KPARAM_INFO
	.align		4
.L_19:
        /*006c*/ 	.byte	0x04, 0x17
        /*006e*/ 	.short	(.L_21 - .L_20)
.L_20:
        /*0070*/ 	.word	0x00000000
        /*0074*/ 	.short	0x0008
        /*0076*/ 	.short	0x002c
        /*0078*/ 	.byte	0x00, 0xf0, 0x11, 0x00


	//----- nvinfo : EIATTR_KPARAM_INFO
	.align		4
.L_21:
        /*007c*/ 	.byte	0x04, 0x17
        /*007e*/ 	.short	(.L_23 - .L_22)
.L_22:
        /*0080*/ 	.word	0x00000000
        /*0084*/ 	.short	0x0007
        /*0086*/ 	.short	0x0028
        /*0088*/ 	.byte	0x00, 0xf0, 0x11, 0x00


	//----- nvinfo : EIATTR_KPARAM_INFO
	.align		4
.L_23:
        /*008c*/ 	.byte	0x04, 0x17
        /*008e*/ 	.short	(.L_25 - .L_24)
.L_24:
        /*0090*/ 	.word	0x00000000
        /*0094*/ 	.short	0x0006
        /*0096*/ 	.short	0x0024
        /*0098*/ 	.byte	0x00, 0xf0, 0x11, 0x00


	//----- nvinfo : EIATTR_KPARAM_INFO
	.align		4
.L_25:
        /*009c*/ 	.byte	0x04, 0x17
        /*009e*/ 	.short	(.L_27 - .L_26)
.L_26:
        /*00a0*/ 	.word	0x00000000
        /*00a4*/ 	.short	0x0005
        /*00a6*/ 	.short	0x0020
        /*00a8*/ 	.byte	0x00, 0xf0, 0x11, 0x00


	//----- nvinfo : EIATTR_KPARAM_INFO
	.align		4
.L_27:
        /*00ac*/ 	.byte	0x04, 0x17
        /*00ae*/ 	.short	(.L_29 - .L_28)
.L_28:
        /*00b0*/ 	.word	0x00000000
        /*00b4*/ 	.short	0x0004
        /*00b6*/ 	.short	0x001c
        /*00b8*/ 	.byte	0x00, 0xf0, 0x11, 0x00


	//----- nvinfo : EIATTR_KPARAM_INFO
	.align		4
.L_29:
        /*00bc*/ 	.byte	0x04, 0x17
        /*00be*/ 	.short	(.L_31 - .L_30)
.L_30:
        /*00c0*/ 	.word	0x00000000
        /*00c4*/ 	.short	0x0003
        /*00c6*/ 	.short	0x0018
        /*00c8*/ 	.byte	0x00, 0xf0, 0x11, 0x00


	//----- nvinfo : EIATTR_KPARAM_INFO
	.align		4
.L_31:
        /*00cc*/ 	.byte	0x04, 0x17
        /*00ce*/ 	.short	(.L_33 - .L_32)
.L_32:
        /*00d0*/ 	.word	0x00000000
        /*00d4*/ 	.short	0x0002
        /*00d6*/ 	.short	0x0010
        /*00d8*/ 	.byte	0x00, 0xf4, 0x21, 0x00


	//----- nvinfo : EIATTR_KPARAM_INFO
	.align		4
.L_33:
        /*00dc*/ 	.byte	0x04, 0x17
        /*00de*/ 	.short	(.L_35 - .L_34)
.L_34:
        /*00e0*/ 	.word	0x00000000
        /*00e4*/ 	.short	0x0001
        /*00e6*/ 	.short	0x0008
        /*00e8*/ 	.byte	0x00, 0xf4, 0x21, 0x00


	//----- nvinfo : EIATTR_KPARAM_INFO
	.align		4
.L_35:
        /*00ec*/ 	.byte	0x04, 0x17
        /*00ee*/ 	.short	(.L_37 - .L_36)
.L_36:
        /*00f0*/ 	.word	0x00000000
        /*00f4*/ 	.short	0x0000
        /*00f6*/ 	.short	0x0000
        /*00f8*/ 	.byte	0x00, 0xf4, 0x21, 0x00


	//----- nvinfo : EIATTR_MAXREG_COUNT
	.align		4
.L_37:
        /*00fc*/ 	.byte	0x03, 0x1b
        /*00fe*/ 	.short	0x00ff


	//----- nvinfo : EIATTR_NUM_BARRIERS
	.align		4
        /*0100*/ 	.byte	0x02, 0x4c
        /*0102*/ 	.byte	0x01
	.zero		1


	//----- nvinfo : EIATTR_ANNOTATIONS
	.align		4
        /*0104*/ 	.byte	0x04, 0x55
        /*0106*/ 	.short	(.L_39 - .L_38)


	//   ....[0]....
.L_38:
        /*0108*/ 	.word	0x00000001
        /*010c*/ 	.byte	0xe0, 0x04, 0x00, 0x00, 0x01, 0x00, 0x00, 0x00, 0x10, 0x05, 0x00, 0x00, 0x01, 0x00, 0x00, 0x00
        /* <DEDUP_REMOVED lines=1624> */
        /*669c*/ 	.byte	0xc0, 0xaf, 0x01, 0x00, 0x01, 0x00, 0x00, 0x00, 0x80, 0xb4, 0x01, 0x00


	//----- nvinfo : EIATTR_MERCURY_ISA_VERSION
	.align		4
.L_39:
        /*66a8*/ 	.byte	0x03, 0x5f
        /*66aa*/ 	.short	0x0000


	//----- nvinfo : EIATTR_EXIT_INSTR_OFFSETS
	.align		4
        /*66ac*/ 	.byte	0x04, 0x1c
        /*66ae*/ 	.short	(.L_41 - .L_40)


	//   ....[0]....
.L_40:
        /*66b0*/ 	.word	0x0001b5c0


	//   ....[1]....
        /*66b4*/ 	.word	0x0001b5f0


	//----- nvinfo : EIATTR_REQNTID
	.align		4
.L_41:
        /*66b8*/ 	.byte	0x04, 0x10
        /*66ba*/ 	.short	(.L_43 - .L_42)
.L_42:
        /*66bc*/ 	.word	0x00000080
        /*66c0*/ 	.word	0x00000001
        /*66c4*/ 	.word	0x00000001
.L_43:


//--------------------- .nv.callgraph             --------------------------
	.section	.nv.callgraph,"",@"SHT_CUDA_CALLGRAPH"
	.align	4
	.sectionentsize	8
	.align		4
        /*0000*/ 	.word	0x00000000
	.align		4
        /*0004*/ 	.word	0xffffffff
	.align		4
        /*0008*/ 	.word	0x00000000
	.align		4
        /*000c*/ 	.word	0xfffffffe
	.align		4
        /*0010*/ 	.word	0x00000000
	.align		4
        /*0014*/ 	.word	0xfffffffd
	.align		4
        /*0018*/ 	.word	0x00000000
	.align		4
        /*001c*/ 	.word	0xfffffffc


//--------------------- .nv.rel.action            --------------------------
	.section	.nv.rel.action,"",@"SHT_CUDA_RELOCINFO"
	.align	8
	.sectionentsize	8
        /*0000*/ 	.byte	0x73, 0x00, 0x00, 0x00, 0x00, 0x00, 0x00, 0x00, 0x00, 0x00, 0x00, 0x11, 0x25, 0x00, 0x05, 0x36


//--------------------- .nv.constant0.matmul_kernel --------------------------
	.section	.nv.constant0.matmul_kernel,"a",@progbits
	.sectionflags	@""
	.align	4
.nv.constant0.matmul_kernel:
	.zero		432


//--------------------- .text.matmul_kernel       --------------------------
	.section	.text.matmul_kernel,"ax",@progbits
	.sectioninfo	@"SHI_REGISTERS=32"
	.align	128
        .global         matmul_kernel
        .type           matmul_kernel,@function
        .size           matmul_kernel,(.L_x_5 - matmul_kernel)
        .other          matmul_kernel,@"STO_CUDA_ENTRY STV_DEFAULT"
matmul_kernel:
.text.matmul_kernel:
[----:B------:R-:W-:-:S03]  /*0000*/  IMAD.MOV.U32 R1, RZ, RZ, c[0x0][0x28] ;  /* 0x00000a00ff017624 */ /* 0x000fc600078e00ff */
[----:B------:R-:W-:Y:S01]  /*0010*/  IMAD.MOV.U32 R7, RZ, RZ, 0x7f ;  /* 0x0000007fff077424 */ /* 0x000fe200078e00ff */
[----:B------:R-:W0:Y:S01]  /*0020*/  S2R R12, SR_TID.X ;  /* 0x00000000000c7919 */ /* 0x000e220000002100 */
[----:B------:R-:W-:Y:S01]  /*0030*/  IADD3 R1, R1, -0x10a8, RZ ;  /* 0xffffef5801017810 */ /* 0x000fe20007ffe0ff */
[----:B------:R-:W-:Y:S02]  /*0040*/  ULDC.64 UR4, c[0x0][0x118] ;  /* 0x0000460000047ab9 */ /* 0x000fe40000000a00 */
[----:B------:R-:W-:-:S04]  /*0050*/  IADD3 R0, R7, c[0x0][0x17c], RZ ;  /* 0x00005f0007007a10 */ /* 0x000fc80007ffe0ff */
[----:B------:R-:W-:-:S04]  /*0060*/  SHF.R.S32.HI R3, RZ, 0x1f, R0 ;  /* 0x0000001fff037819 */ /* 0x000fc80000011400 */
[----:B------:R-:W-:-:S04]  /*0070*/  LEA.HI R3, R3, R0, RZ, 0x7 ;  /* 0x0000000003037211 */ /* 0x000fc800078f38ff */
[----:B------:R-:W-:Y:S02]  /*0080*/  SHF.R.S32.HI R0, RZ, 0x7, R3 ;  /* 0x00000007ff007819 */ /* 0x000fe40000011403 */
[----:B------:R-:W1:Y:S03]  /*0090*/  S2R R3, SR_CTAID.X ;  /* 0x0000000000037919 */ /* 0x000e660000002500 */
[----:B------:R-:W-:Y:S01]  /*00a0*/  IMAD.SHL.U32 R0, R0, 0x8, RZ ;  /* 0x0000000800007824 */ /* 0x000fe200078e00ff */
[----:B0-----:R-:W-:-:S04]  /*00b0*/  LOP3.LUT R13, R12, 0x7f, RZ, 0xc0, !PT ;  /* 0x0000007f0c0d7812 */ /* 0x001fc800078ec0ff */
[-C--:B------:R-:W-:Y:S02]  /*00c0*/  IABS R9, R0.reuse ;  /* 0x0000000000097213 */ /* 0x080fe40000000000 */
[----:B------:R-:W-:Y:S02]  /*00d0*/  IABS R10, R0 ;  /* 0x00000000000a7213 */ /* 0x000fe40000000000 */
[----:B------:R-:W0:Y:S01]  /*00e0*/  I2F.RP R2, R9 ;  /* 0x0000000900027306 */ /* 0x000e220000209400 */
[----:B-1----:R-:W-:-:S07]  /*00f0*/  IABS R8, R3 ;  /* 0x0000000300087213 */ /* 0x002fce0000000000 */
[----:B0-----:R-:W0:Y:S02]  /*0100*/  MUFU.RCP R2, R2 ;  /* 0x0000000200027308 */ /* 0x001e240000001000 */
[----:B0-----:R-:W-:Y:S01]  /*0110*/  IADD3 R4, R2, 0xffffffe, RZ ;  /* 0x0ffffffe02047810 */ /* 0x001fe20007ffe0ff */
[----:B------:R-:W-:-:S05]  /*0120*/  IMAD.MOV R2, RZ, RZ, -R10 ;  /* 0x000000ffff027224 */ /* 0x000fca00078e0a0a */
[----:B------:R0:W1:Y:S02]  /*0130*/  F2I.FTZ.U32.TRUNC.NTZ R5, R4 ;  /* 0x0000000400057305 */ /* 0x000064000021f000 */
[----:B0-----:R-:W-:Y:S02]  /*0140*/  IMAD.MOV.U32 R4, RZ, RZ, RZ ;  /* 0x000000ffff047224 */ /* 0x001fe400078e00ff */
[----:B-1----:R-:W-:-:S04]  /*0150*/  IMAD.MOV R6, RZ, RZ, -R5 ;  /* 0x000000ffff067224 */ /* 0x002fc800078e0a05 */
[----:B------:R-:W-:Y:S02]  /*0160*/  IMAD R11, R6, R9, RZ ;  /* 0x00000009060b7224 */ /* 0x000fe400078e02ff */
[----:B------:R-:W-:Y:S02]  /*0170*/  IMAD.MOV.U32 R6, RZ, RZ, R8 ;  /* 0x000000ffff067224 */ /* 0x000fe400078e0008 */
[----:B------:R-:W-:-:S06]  /*0180*/  IMAD.HI.U32 R5, R5, R11, R4 ;  /* 0x0000000b05057227 */ /* 0x000fcc00078e0004 */
[----:B------:R-:W-:-:S04]  /*0190*/  IMAD.HI.U32 R5, R5, R6, RZ ;  /* 0x0000000605057227 */ /* 0x000fc800078e00ff */
[----:B------:R-:W-:-:S05]  /*01a0*/  IMAD R2, R5, R2, R6 ;  /* 0x0000000205027224 */ /* 0x000fca00078e0206 */
[----:B------:R-:W-:-:S13]  /*01b0*/  ISETP.GT.U32.AND P1, PT, R9, R2, PT ;  /* 0x000000020900720c */ /* 0x000fda0003f24070 */
[----:B------:R-:W-:Y:S01]  /*01c0*/  @!P1 IMAD.IADD R2, R2, 0x1, -R9 ;  /* 0x0000000102029824 */ /* 0x000fe200078e0a09 */
[----:B------:R-:W-:Y:S02]  /*01d0*/  @!P1 IADD3 R5, R5, 0x1, RZ ;  /* 0x0000000105059810 */ /* 0x000fe40007ffe0ff */
[----:B------:R-:W-:Y:S02]  /*01e0*/  ISETP.NE.AND P1, PT, R0, RZ, PT ;  /* 0x000000ff0000720c */ /* 0x000fe40003f25270 */
[----:B------:R-:W-:Y:S02]  /*01f0*/  ISETP.GE.U32.AND P0, PT, R2, R9, PT ;  /* 0x000000090200720c */ /* 0x000fe40003f06070 */
[----:B------:R-:W-:-:S04]  /*0200*/  LOP3.LUT R2, R3, R0, RZ, 0x3c, !PT ;  /* 0x0000000003027212 */ /* 0x000fc800078e3cff */
[----:B------:R-:W-:Y:S02]  /*0210*/  ISETP.GE.AND P2, PT, R2, RZ, PT ;  /* 0x000000ff0200720c */ /* 0x000fe40003f46270 */
[----:B------:R-:W-:-:S05]  /*0220*/  IADD3 R2, R7, c[0x0][0x178], RZ ;  /* 0x00005e0007027a10 */ /* 0x000fca0007ffe0ff */
[----:B------:R-:W-:-:S05]  /*0230*/  @P0 IADD3 R5, R5, 0x1, RZ ;  /* 0x0000000105050810 */ /* 0x000fca0007ffe0ff */
[----:B------:R-:W-:Y:S01]  /*0240*/  IMAD.MOV.U32 R6, RZ, RZ, R5 ;  /* 0x000000ffff067224 */ /* 0x000fe200078e0005 */
[----:B------:R-:W-:-:S03]  /*0250*/  SHF.R.S32.HI R5, RZ, 0x1f, R2 ;  /* 0x0000001fff057819 */ /* 0x000fc60000011402 */
[----:B------:R-:W-:Y:S01]  /*0260*/  @!P2 IMAD.MOV R6, RZ, RZ, -R6 ;  /* 0x000000ffff06a224 */ /* 0x000fe200078e0a06 */
[----:B------:R-:W-:Y:S02]  /*0270*/  @!P1 LOP3.LUT R6, RZ, R0, RZ, 0x33, !PT ;  /* 0x00000000ff069212 */ /* 0x000fe400078e33ff */
[----:B------:R-:W-:-:S03]  /*0280*/  LEA.HI R5, R5, R2, RZ, 0x7 ;  /* 0x0000000205057211 */ /* 0x000fc600078f38ff */
[----:B------:R-:W-:Y:S02]  /*0290*/  IMAD.SHL.U32 R4, R6, 0x8, RZ ;  /* 0x0000000806047824 */ /* 0x000fe400078e00ff */
[----:B------:R-:W-:-:S03]  /*02a0*/  IMAD.MOV R6, RZ, RZ, -R6 ;  /* 0x000000ffff067224 */ /* 0x000fc600078e0a06 */
[----:B------:R-:W-:Y:S01]  /*02b0*/  LEA.HI.SX32 R5, R5, -R4, 0x19 ;  /* 0x8000000405057211 */ /* 0x000fe200078fcaff */
[----:B------:R-:W-:Y:S02]  /*02c0*/  IMAD R8, R0, R6, R3 ;  /* 0x0000000600087224 */ /* 0x000fe400078e0203 */
[----:B------:R-:W-:Y:S01]  /*02d0*/  IMAD.MOV.U32 R6, RZ, RZ, RZ ;  /* 0x000000ffff067224 */ /* 0x000fe200078e00ff */
[----:B------:R-:W-:Y:S02]  /*02e0*/  IMNMX R5, R5, 0x8, PT ;  /* 0x0000000805057817 */ /* 0x000fe40003800200 */
[----:B------:R-:W-:Y:S02]  /*02f0*/  IABS R11, R8 ;  /* 0x00000008000b7213 */ /* 0x000fe40000000000 */
[----:B------:R-:W-:-:S04]  /*0300*/  IABS R9, R5 ;  /* 0x0000000500097213 */ /* 0x000fc80000000000 */
[----:B------:R-:W0:Y:S08]  /*0310*/  I2F.RP R2, R9 ;  /* 0x0000000900027306 */ /* 0x000e300000209400 */
[----:B0-----:R-:W0:Y:S02]  /*0320*/  MUFU.RCP R2, R2 ;  /* 0x0000000200027308 */ /* 0x001e240000001000 */
[----:B0-----:R-:W-:Y:S01]  /*0330*/  IADD3 R7, R2, 0xffffffe, RZ ;  /* 0x0ffffffe02077810 */ /* 0x001fe20007ffe0ff */
[----:B------:R-:W-:-:S05]  /*0340*/  IMAD.MOV.U32 R2, RZ, RZ, c[0x0][0x180] ;  /* 0x00006000ff027624 */ /* 0x000fca00078e00ff */
[----:B------:R-:W0:Y:S01]  /*0350*/  F2I.FTZ.U32.TRUNC.NTZ R7, R7 ;  /* 0x0000000700077305 */ /* 0x000e22000021f000 */
[----:B------:R-:W-:Y:S01]  /*0360*/  IADD3 R2, R2, 0x3f, RZ ;  /* 0x0000003f02027810 */ /* 0x000fe20007ffe0ff */
[----:B0-----:R-:W-:-:S04]  /*0370*/  IMAD.MOV R10, RZ, RZ, -R7 ;  /* 0x000000ffff0a7224 */ /* 0x001fc800078e0a07 */
[----:B------:R-:W-:-:S04]  /*0380*/  IMAD.MOV.U32 R0, RZ, RZ, R10 ;  /* 0x000000ffff007224 */ /* 0x000fc800078e000a */
[----:B------:R-:W-:Y:S01]  /*0390*/  IMAD R3, R0, R9, RZ ;  /* 0x0000000900037224 */ /* 0x000fe200078e02ff */
[----:B------:R-:W-:-:S03]  /*03a0*/  IABS R0, R5 ;  /* 0x0000000500007213 */ /* 0x000fc60000000000 */
[----:B------:R-:W-:-:S04]  /*03b0*/  IMAD.HI.U32 R6, R7, R3, R6 ;  /* 0x0000000307067227 */ /* 0x000fc800078e0006 */
[----:B------:R-:W-:Y:S02]  /*03c0*/  IMAD.MOV R0, RZ, RZ, -R0 ;  /* 0x000000ffff007224 */ /* 0x000fe400078e0a00 */
        /* <DEDUP_REMOVED lines=8> */
[----:B------:R-:W-:-:S07]  /*0450*/  ISETP.GE.AND P2, PT, R0, RZ, PT ;  /* 0x000000ff0000720c */ /* 0x000fce0003f46270 */
[----:B------:R-:W-:Y:S02]  /*0460*/  @P0 IADD3 R6, R6, 0x1, RZ ;  /* 0x0000000106060810 */ /* 0x000fe40007ffe0ff */
[----:B------:R-:W-:-:S04]  /*0470*/  ISETP.GT.AND P0, PT, R2, 0x3f, PT ;  /* 0x0000003f0200780c */ /* 0x000fc80003f04270 */
[----:B------:R-:W-:Y:S01]  /*0480*/  @!P2 IMAD.MOV R6, RZ, RZ, -R6 ;  /* 0x000000ffff06a224 */ /* 0x000fe200078e0a06 */
[----:B------:R-:W-:-:S05]  /*0490*/  @!P1 LOP3.LUT R6, RZ, R5, RZ, 0x33, !PT ;  /* 0x00000005ff069212 */ /* 0x000fca00078e33ff */
[----:B------:R-:W-:Y:S02]  /*04a0*/  IMAD.MOV R0, RZ, RZ, -R6 ;  /* 0x000000ffff007224 */ /* 0x000fe400078e0a06 */
[----:B------:R-:W-:Y:S02]  /*04b0*/  IMAD.SHL.U32 R28, R6, 0x80, RZ ;  /* 0x00000080061c7824 */ /* 0x000fe400078e00ff */
[----:B------:R-:W-:Y:S02]  /*04c0*/  IMAD R5, R5, R0, R8 ;  /* 0x0000000005057224 */ /* 0x000fe400078e0208 */
[----:B------:R-:W-:Y:S01]  /*04d0*/  IMAD.MOV.U32 R0, RZ, RZ, c[0x0][0x180] ;  /* 0x00006000ff007624 */ /* 0x000fe200078e00ff */
[----:B------:R0:W-:Y:S01]  /*04e0*/  STL [R1+0x3a4], R28 ;  /* 0x0003a41c01007387 */ /* 0x0001e20000100800 */
[----:B------:R-:W-:-:S04]  /*04f0*/  IMAD.IADD R5, R4, 0x1, R5 ;  /* 0x0000000104057824 */ /* 0x000fc800078e0205 */
[----:B------:R-:W-:-:S05]  /*0500*/  IMAD R3, R5, 0x80, R13 ;  /* 0x0000008005037824 */ /* 0x000fca00078e020d */
[----:B------:R0:W-:Y:S01]  /*0510*/  STL [R1+0x5dc], R3 ;  /* 0x0005dc0301007387 */ /* 0x0001e20000100800 */
[----:B------:R-:W-:Y:S05]  /*0520*/  @P0 BRA `(.L_x_0) ;  /* 0x0000037000000947 */ /* 0x000fea0003800000 */
[----:B------:R-:W-:Y:S01]  /*0530*/  IMAD.SHL.U32 R0, R12, 0x20, RZ ;  /* 0x000000200c007824 */ /* 0x000fe200078e00ff */
[----:B------:R-:W-:Y:S01]  /*0540*/  CS2R R24, SRZ ;  /* 0x0000000000187805 */ /* 0x000fe2000001ff00 */
[----:B------:R-:W-:Y:S01]  /*0550*/  CS2R R26, SRZ ;  /* 0x00000000001a7805 */ /* 0x000fe2000001ff00 */
[----:B------:R-:W-:Y:S01]  /*0560*/  CS2R R20, SRZ ;  /* 0x0000000000147805 */ /* 0x000fe2000001ff00 */
[----:B------:R-:W-:Y:S01]  /*0570*/  CS2R R22, SRZ ;  /* 0x0000000000167805 */ /* 0x000fe2000001ff00 */
[----:B------:R1:W-:Y:S01]  /*0580*/  STL [R1+0x5e0], R0 ;  /* 0x0005e00001007387 */ /* 0x0003e20000100800 */
[----:B------:R-:W-:Y:S01]  /*0590*/  CS2R R16, SRZ ;  /* 0x0000000000107805 */ /* 0x000fe2000001ff00 */
[----:B------:R-:W-:Y:S01]  /*05a0*/  CS2R R18, SRZ ;  /* 0x0000000000127805 */ /* 0x000fe2000001ff00 */
[----:B------:R-:W-:Y:S01]  /*05b0*/  CS2R R12, SRZ ;  /* 0x00000000000c7805 */ /* 0x000fe2000001ff00 */
[----:B------:R1:W-:Y:S01]  /*05c0*/  STL [R1], RZ ;  /* 0x000000ff01007387 */ /* 0x0003e20000100800 */
[----:B------:R-:W-:Y:S01]  /*05d0*/  CS2R R14, SRZ ;  /* 0x00000000000e7805 */ /* 0x000fe2000001ff00 */
[----:B------:R-:W-:Y:S01]  /*05e0*/  CS2R R8, SRZ ;  /* 0x0000000000087805 */ /* 0x000fe2000001ff00 */
[----:B------:R-:W-:Y:S01]  /*05f0*/  CS2R R10, SRZ ;  /* 0x00000000000a7805 */ /* 0x000fe2000001ff00 */
[----:B------:R1:W-:Y:S01]  /*0600*/  STL [R1+0x4], RZ ;  /* 0x000004ff01007387 */ /* 0x0003e20000100800 */
[----:B------:R-:W-:Y:S01]  /*0610*/  CS2R R4, SRZ ;  /* 0x0000000000047805 */ /* 0x000fe2000001ff00 */
[----:B------:R-:W-:-:S02]  /*0620*/  CS2R R6, SRZ ;  /* 0x0000000000067805 */ /* 0x000fc4000001ff00 */
[----:B------:R1:W-:Y:S04]  /*0630*/  STL [R1+0x8], RZ ;  /* 0x000008ff01007387 */ /* 0x0003e80000100800 */
        /* <DEDUP_REMOVED lines=36> */
[----:B------:R1:W-:Y:S01]  /*0880*/  STL [R1+0x9c], RZ ;  /* 0x00009cff01007387 */ /* 0x0003e20000100800 */
[----:B------:R-:W-:Y:S05]  /*0890*/  BRA `(.L_x_1) ;  /* 0x00016cb000007947 */ /* 0x000fea0003800000 */
.L_x_0:
[----:B------:R-:W-:Y:S01]  /*08a0*/  IABS R21, c[0x0][0x17c] ;  /* 0x00005f0000157a13 */ /* 0x000fe20000000000 */
[----:B------:R1:W-:Y:S03]  /*08b0*/  STL [R1+0x5e4], R0 ;  /* 0x0005e40001007387 */ /* 0x0003e60000100800 */
[----:B------:R-:W2:Y:S01]  /*08c0*/  I2F.RP R5, R21 ;  /* 0x0000001500057306 */ /* 0x000ea20000209400 */
[----:B-1----:R-:W1:Y:S07]  /*08d0*/  S2R R0, SR_TID.X ;  /* 0x0000000000007919 */ /* 0x002e6e0000002100 */
[----:B--2---:R-:W2:Y:S01]  /*08e0*/  MUFU.RCP R5, R5 ;  /* 0x0000000500057308 */ /* 0x004ea20000001000 */
[----:B-1----:R-:W-:Y:S01]  /*08f0*/  SHF.R.U32.HI R22, RZ, 0x6, R0 ;  /* 0x00000006ff167819 */ /* 0x002fe20000011600 */
[----:B------:R-:W-:Y:S01]  /*0900*/  IMAD.SHL.U32 R9, R0, 0x2, RZ ;  /* 0x0000000200097824 */ /* 0x000fe200078e00ff */
[----:B--2---:R-:W-:-:S02]  /*0910*/  IADD3 R6, R5, 0xffffffe, RZ ;  /* 0x0ffffffe05067810 */ /* 0x004fc40007ffe0ff */
[----:B------:R-:W-:-:S03]  /*0920*/  SGXT.U32 R22, R22, 0x1 ;  /* 0x000000011616781a */ /* 0x000fc60000000000 */
[----:B------:R1:W2:Y:S01]  /*0930*/  F2I.FTZ.U32.TRUNC.NTZ R7, R6 ;  /* 0x0000000600077305 */ /* 0x0002a2000021f000 */
[----:B------:R-:W-:Y:S02]  /*0940*/  SHF.R.S32.HI R5, RZ, 0x1f, R2 ;  /* 0x0000001fff057819 */ /* 0x000fe40000011402 */
[----:B------:R-:W-:Y:S02]  /*0950*/  LOP3.LUT R22, R28, R22, RZ, 0xfc, !PT ;  /* 0x000000161c167212 */ /* 0x000fe400078efcff */
[----:B------:R-:W-:Y:S02]  /*0960*/  LEA.HI R5, R5, R2, RZ, 0x6 ;  /* 0x0000000205057211 */ /* 0x000fe400078f30ff */
[C---:B------:R-:W-:Y:S01]  /*0970*/  LOP3.LUT R4, R22.reuse, 0x7e, RZ, 0xfc, !PT ;  /* 0x0000007e16047812 */ /* 0x040fe200078efcff */
[----:B-1----:R-:W-:Y:S01]  /*0980*/  IMAD.MOV.U32 R6, RZ, RZ, RZ ;  /* 0x000000ffff067224 */ /* 0x002fe200078e00ff */
[----:B0-----:R-:W-:Y:S01]  /*0990*/  LOP3.LUT R3, R22, 0x7c, RZ, 0xfc, !PT ;  /* 0x0000007c16037812 */ /* 0x001fe200078efcff */
[----:B------:R0:W-:Y:S01]  /*09a0*/  STL [R1+0xe4], R5 ;  /* 0x0000e40501007387 */ /* 0x0001e20000100800 */
[----:B------:R-:W-:-:S02]  /*09b0*/  LOP3.LUT R14, R0, 0x7, RZ, 0xc0, !PT ;  /* 0x00000007000e7812 */ /* 0x000fc400078ec0ff */
[----:B------:R-:W-:Y:S01]  /*09c0*/  IABS R10, R3 ;  /* 0x00000003000a7213 */ /* 0x000fe20000000000 */
[--C-:B--2---:R-:W-:Y:S01]  /*09d0*/  IMAD.MOV R8, RZ, RZ, -R7.reuse ;  /* 0x000000ffff087224 */ /* 0x104fe200078e0a07 */
[----:B------:R-:W-:Y:S01]  /*09e0*/  LOP3.LUT R12, R9, 0x10, RZ, 0xc0, !PT ;  /* 0x00000010090c7812 */ /* 0x000fe200078ec0ff */
[----:B------:R-:W-:Y:S01]  /*09f0*/  IMAD R14, R14, 0x90, RZ ;  /* 0x000000900e0e7824 */ /* 0x000fe200078e02ff */
[----:B------:R-:W-:Y:S01]  /*0a00*/  LOP3.LUT R13, R22, 0x7a, RZ, 0xfc, !PT ;  /* 0x0000007a160d7812 */ /* 0x000fe200078efcff */
[----:B------:R-:W-:Y:S01]  /*0a10*/  IMAD R23, R8, R21, RZ ;  /* 0x0000001508177224 */ /* 0x000fe200078e02ff */
[----:B------:R-:W-:Y:S02]  /*0a20*/  IABS R8, R4 ;  /* 0x0000000400087213 */ /* 0x000fe40000000000 */
[C---:B0-----:R-:W-:Y:S01]  /*0a30*/  LOP3.LUT R5, R0.reuse, 0x40, RZ, 0xc0, !PT ;  /* 0x0000004000057812 */ /* 0x041fe200078ec0ff */
[----:B------:R-:W-:Y:S01]  /*0a40*/  IMAD.HI.U32 R23, R7, R23, R6 ;  /* 0x0000001707177227 */ /* 0x000fe200078e0006 */
[----:B------:R-:W-:-:S02]  /*0a50*/  LOP3.LUT R15, R0, 0x3f, RZ, 0xc0, !PT ;  /* 0x0000003f000f7812 */ /* 0x000fc400078ec0ff */
[----:B------:R-:W-:Y:S02]  /*0a60*/  LEA.HI R16, R5, R12, RZ, 0x1f ;  /* 0x0000000c05107211 */ /* 0x000fe400078ff8ff */
[----:B------:R-:W-:Y:S01]  /*0a70*/  LOP3.LUT R5, R14, 0x30, R9, 0x78, !PT ;  /* 0x000000300e057812 */ /* 0x000fe200078e7809 */
[----:B------:R-:W-:Y:S01]  /*0a80*/  IMAD.HI.U32 R6, R23, R8, RZ ;  /* 0x0000000817067227 */ /* 0x000fe200078e00ff */
[----:B------:R-:W-:Y:S01]  /*0a90*/  LOP3.LUT R11, R22, 0x78, RZ, 0xfc, !PT ;  /* 0x00000078160b7812 */ /* 0x000fe200078efcff */
[----:B------:R-:W-:Y:S01]  /*0aa0*/  STL [R1+0xe0], R16 ;  /* 0x0000e01001007387 */ /* 0x000fe20000100800 */
[----:B------:R-:W-:Y:S01]  /*0ab0*/  ISETP.GE.AND P2, PT, R4, RZ, PT ;  /* 0x000000ff0400720c */ /* 0x000fe20003f46270 */
[----:B------:R-:W-:Y:S01]  /*0ac0*/  IMAD.MOV R6, RZ, RZ, -R6 ;  /* 0x000000ffff067224 */ /* 0x000fe200078e0a06 */
[----:B------:R-:W-:Y:S01]  /*0ad0*/  ISETP.GE.AND P6, PT, R3, RZ, PT ;  /* 0x000000ff0300720c */ /* 0x000fe20003fc6270 */
[----:B------:R-:W-:Y:S01]  /*0ae0*/  IMAD.HI.U32 R7, R23, R10, RZ ;  /* 0x0000000a17077227 */ /* 0x000fe200078e00ff */
[----:B------:R0:W-:Y:S01]  /*0af0*/  STL [R1+0xe8], R5 ;  /* 0x0000e80501007387 */ /* 0x0001e20000100800 */
[----:B------:R-:W-:-:S02]  /*0b00*/  LOP3.LUT R3, R22, 0x76, RZ, 0xfc, !PT ;  /* 0x0000007616037812 */ /* 0x000fc400078efcff */
[----:B------:R-:W-:Y:S01]  /*0b10*/  IMAD R6, R21, R6, R8 ;  /* 0x0000000615067224 */ /* 0x000fe200078e0208 */
[----:B------:R-:W-:Y:S01]  /*0b20*/  LOP3.LUT R9, R22, 0x72, RZ, 0xfc, !PT ;  /* 0x0000007216097812 */ /* 0x000fe200078efcff */
[----:B------:R-:W-:Y:S01]  /*0b30*/  IMAD.MOV R7, RZ, RZ, -R7 ;  /* 0x000000ffff077224 */ /* 0x000fe200078e0a07 */
[----:B------:R-:W-:Y:S01]  /*0b40*/  ISETP.GE.AND P5, PT, R11, RZ, PT ;  /* 0x000000ff0b00720c */ /* 0x000fe20003fa6270 */
[----:B------:R-:W-:Y:S01]  /*0b50*/  IMAD.SHL.U32 R8, R15, 0x2, RZ ;  /* 0x000000020f087824 */ /* 0x000fe200078e00ff */
[C---:B------:R-:W-:Y:S01]  /*0b60*/  ISETP.GT.U32.AND P0, PT, R21.reuse, R6, PT ;  /* 0x000000061500720c */ /* 0x040fe20003f04070 */
[C---:B------:R-:W-:Y:S01]  /*0b70*/  IMAD R2, R21.reuse, R7, R10 ;  /* 0x0000000715027224 */ /* 0x040fe200078e020a */
[----:B------:R-:W-:Y:S02]  /*0b80*/  IABS R10, R13 ;  /* 0x0000000d000a7213 */ /* 0x000fe40000000000 */
[----:B------:R-:W-:Y:S02]  /*0b90*/  IABS R15, R11 ;  /* 0x0000000b000f7213 */ /* 0x000fe40000000000 */
[----:B------:R-:W-:Y:S01]  /*0ba0*/  ISETP.GT.U32.AND P1, PT, R21, R2, PT ;  /* 0x000000021500720c */ /* 0x000fe20003f24070 */
[----:B0-----:R-:W-:Y:S01]  /*0bb0*/  IMAD.HI.U32 R5, R23, R10, RZ ;  /* 0x0000000a17057227 */ /* 0x001fe200078e00ff */
[----:B------:R-:W-:-:S02]  /*0bc0*/  SHF.R.S32.HI R7, RZ, 0x6, R0 ;  /* 0x00000006ff077819 */ /* 0x000fc40000011400 */
[----:B------:R-:W-:Y:S01]  /*0bd0*/  LOP3.LUT R20, R22, 0x22, RZ, 0xfc, !PT ;  /* 0x0000002216147812 */ /* 0x000fe200078efcff */
[----:B------:R-:W-:Y:S01]  /*0be0*/  IMAD.MOV R5, RZ, RZ, -R5 ;  /* 0x000000ffff057224 */ /* 0x000fe200078e0a05 */
[----:B------:R-:W-:Y:S01]  /*0bf0*/  SGXT R7, R7, 0x1 ;  /* 0x000000010707781a */ /* 0x000fe20000000200 */
[----:B------:R-:W-:Y:S01]  /*0c00*/  @!P0 IMAD.IADD R6, R6, 0x1, -R21 ;  /* 0x0000000106068824 */ /* 0x000fe200078e0a15 */
[----:B------:R-:W-:Y:S01]  /*0c10*/  LOP3.LUT R24, R22, 0x1c, RZ, 0xfc, !PT ;  /* 0x0000001c16187812 */ /* 0x000fe200078efcff */
[C---:B------:R-:W-:Y:S01]  /*0c20*/  IMAD R10, R21.reuse, R5, R10 ;  /* 0x00000005150a7224 */ /* 0x040fe200078e020a */
[----:B------:R-:W-:Y:S01]  /*0c30*/  LOP3.LUT R7, R8, 0x90, R7, 0x78, !PT ;  /* 0x0000009008077812 */ /* 0x000fe200078e7807 */
[----:B------:R-:W-:Y:S01]  /*0c40*/  IMAD.MOV.U32 R12, RZ, RZ, R15 ;  /* 0x000000ffff0c7224 */ /* 0x000fe200078e000f */
[C---:B------:R-:W-:Y:S01]  /*0c50*/  ISETP.GT.U32.AND P0, PT, R21.reuse, R6, PT ;  /* 0x000000061500720c */ /* 0x040fe20003f04070 */
[----:B------:R-:W-:Y:S01]  /*0c60*/  @!P1 IMAD.IADD R2, R2, 0x1, -R21 ;  /* 0x0000000102029824 */ /* 0x000fe200078e0a15 */
[----:B------:R-:W-:Y:S01]  /*0c70*/  ISETP.GT.U32.AND P3, PT, R21, R10, PT ;  /* 0x0000000a1500720c */ /* 0x000fe20003f64070 */
[----:B------:R-:W-:Y:S01]  /*0c80*/  IMAD.HI.U32 R4, R23, R12, RZ ;  /* 0x0000000c17047227 */ /* 0x000fe200078e00ff */
[----:B------:R-:W-:Y:S01]  /*0c90*/  IABS R8, R3 ;  /* 0x0000000300087213 */ /* 0x000fe20000000000 */
[----:B------:R0:W-:Y:S01]  /*0ca0*/  STL [R1+0x350], R7 ;  /* 0x0003500701007387 */ /* 0x0001e20000100800 */
[----:B------:R-:W-:Y:S01]  /*0cb0*/  ISETP.GT.U32.AND P4, PT, R21, R2, PT ;  /* 0x000000021500720c */ /* 0x000fe20003f84070 */
[----:B------:R-:W-:Y:S01]  /*0cc0*/  IMAD.MOV R4, RZ, RZ, -R4 ;  /* 0x000000ffff047224 */ /* 0x000fe200078e0a04 */
[----:B------:R-:W-:-:S02]  /*0cd0*/  ISETP.GE.AND P1, PT, R13, RZ, PT ;  /* 0x000000ff0d00720c */ /* 0x000fc40003f26270 */
[C---:B------:R-:W-:Y:S01]  /*0ce0*/  LOP3.LUT R5, R22.reuse, 0x74, RZ, 0xfc, !PT ;  /* 0x0000007416057812 */ /* 0x040fe200078efcff */
[----:B------:R-:W-:Y:S01]  /*0cf0*/  IMAD R13, R21, R4, R12 ;  /* 0x00000004150d7224 */ /* 0x000fe200078e020c */
[----:B------:R-:W-:Y:S01]  /*0d00*/  LOP3.LUT R12, R22, 0x6e, RZ, 0xfc, !PT ;  /* 0x0000006e160c7812 */ /* 0x000fe200078efcff */
[--C-:B------:R-:W-:Y:S01]  /*0d10*/  @!P0 IMAD.IADD R6, R6, 0x1, -R21.reuse ;  /* 0x0000000106068824 */ /* 0x100fe200078e0a15 */
[----:B------:R-:W-:Y:S01]  /*0d20*/  ISETP.GE.AND P0, PT, R3, RZ, PT ;  /* 0x000000ff0300720c */ /* 0x000fe20003f06270 */
[--C-:B------:R-:W-:Y:S01]  /*0d30*/  @!P3 IMAD.IADD R10, R10, 0x1, -R21.reuse ;  /* 0x000000010a0ab824 */ /* 0x100fe200078e0a15 */
[----:B------:R-:W-:Y:S01]  /*0d40*/  IABS R3, R9 ;  /* 0x0000000900037213 */ /* 0x000fe20000000000 */
[----:B------:R-:W-:Y:S01]  /*0d50*/  IMAD.MOV.U32 R14, RZ, RZ, R6 ;  /* 0x000000ffff0e7224 */ /* 0x000fe200078e0006 */
[----:B------:R-:W-:Y:S01]  /*0d60*/  IABS R4, R5 ;  /* 0x0000000500047213 */ /* 0x000fe20000000000 */
[----:B------:R-:W-:Y:S01]  /*0d70*/  @!P4 IMAD.IADD R2, R2, 0x1, -R21 ;  /* 0x000000010202c824 */ /* 0x000fe200078e0a15 */
[C---:B------:R-:W-:Y:S01]  /*0d80*/  ISETP.GT.U32.AND P4, PT, R21.reuse, R13, PT ;  /* 0x0000000d1500720c */ /* 0x040fe20003f84070 */
[----:B------:R-:W-:Y:S01]  /*0d90*/  @!P2 IMAD.MOV R14, RZ, RZ, -R14 ;  /* 0x000000ffff0ea224 */ /* 0x000fe200078e0a0e */
[----:B------:R-:W-:Y:S01]  /*0da0*/  ISETP.GT.U32.AND P2, PT, R21, R10, PT ;  /* 0x0000000a1500720c */ /* 0x000fe20003f44070 */
[----:B------:R-:W-:Y:S01]  /*0db0*/  IMAD.MOV.U32 R6, RZ, RZ, R3 ;  /* 0x000000ffff067224 */ /* 0x000fe200078e0003 */
[----:B------:R-:W-:Y:S01]  /*0dc0*/  ISETP.GE.AND P3, PT, R5, RZ, PT ;  /* 0x000000ff0500720c */ /* 0x000fe20003f66270 */
[----:B------:R-:W-:Y:S01]  /*0dd0*/  IMAD.HI.U32 R3, R23, R8, RZ ;  /* 0x0000000817037227 */ /* 0x000fe200078e00ff */
[----:B------:R1:W-:Y:S01]  /*0de0*/  STL [R1+0xdc], R14 ;  /* 0x0000dc0e01007387 */ /* 0x0003e20000100800 */
[----:B------:R-:W-:-:S02]  /*0df0*/  LOP3.LUT R25, R22, 0x1a, RZ, 0xfc, !PT ;  /* 0x0000001a16197812 */ /* 0x000fc400078efcff */
[----:B------:R-:W-:Y:S01]  /*0e00*/  IMAD.MOV R3, RZ, RZ, -R3 ;  /* 0x000000ffff037224 */ /* 0x000fe200078e0a03 */
[----:B------:R-:W-:Y:S01]  /*0e10*/  LOP3.LUT R26, R22, 0x18, RZ, 0xfc, !PT ;  /* 0x00000018161a7812 */ /* 0x000fe200078efcff */
[----:B0-----:R-:W-:-:S04]  /*0e20*/  IMAD.HI.U32 R7, R23, R6, RZ ;  /* 0x0000000617077227 */ /* 0x001fc800078e00ff */
[----:B------:R-:W-:Y:S01]  /*0e30*/  IMAD R11, R21, R3, R8 ;  /* 0x00000003150b7224 */ /* 0x000fe200078e0208 */
[----:B------:R-:W-:Y:S01]  /*0e40*/  LOP3.LUT R3, R22, 0x6a, RZ, 0xfc, !PT ;  /* 0x0000006a16037812 */ /* 0x000fe200078efcff */
[--C-:B------:R-:W-:Y:S01]  /*0e50*/  @!P2 IMAD.IADD R10, R10, 0x1, -R21.reuse ;  /* 0x000000010a0aa824 */ /* 0x100fe200078e0a15 */
[----:B-1----:R-:W-:Y:S01]  /*0e60*/  IABS R14, R12 ;  /* 0x0000000c000e7213 */ /* 0x002fe20000000000 */
[----:B------:R-:W-:Y:S01]  /*0e70*/  @!P4 IMAD.IADD R13, R13, 0x1, -R21 ;  /* 0x000000010d0dc824 */ /* 0x000fe200078e0a15 */
[----:B------:R-:W-:Y:S01]  /*0e80*/  ISETP.GT.U32.AND P2, PT, R21, R11, PT ;  /* 0x0000000b1500720c */ /* 0x000fe20003f44070 */
[----:B------:R-:W-:Y:S02]  /*0e90*/  IMAD.MOV R7, RZ, RZ, -R7 ;  /* 0x000000ffff077224 */ /* 0x000fe400078e0a07 */
[----:B------:R-:W-:Y:S01]  /*0ea0*/  IMAD.HI.U32 R5, R23, R4, RZ ;  /* 0x0000000417057227 */ /* 0x000fe200078e00ff */
[----:B------:R-:W-:-:S03]  /*0eb0*/  ISETP.GT.U32.AND P4, PT, R21, R13, PT ;  /* 0x0000000d1500720c */ /* 0x000fc60003f84070 */
[----:B------:R-:W-:Y:S01]  /*0ec0*/  @!P6 IMAD.MOV R2, RZ, RZ, -R2 ;  /* 0x000000ffff02e224 */ /* 0x000fe200078e0a02 */
[----:B------:R-:W-:Y:S01]  /*0ed0*/  ISETP.GE.AND P6, PT, R9, RZ, PT ;  /* 0x000000ff0900720c */ /* 0x000fe20003fc6270 */
[----:B------:R-:W-:Y:S01]  /*0ee0*/  IMAD R9, R21, R7, R6 ;  /* 0x0000000715097224 */ /* 0x000fe200078e0206 */
[C---:B------:R-:W-:Y:S01]  /*0ef0*/  LOP3.LUT R7, R22.reuse, 0x6c, RZ, 0xfc, !PT ;  /* 0x0000006c16077812 */ /* 0x040fe200078efcff */
[----:B------:R-:W-:Y:S01]  /*0f00*/  IMAD.MOV R5, RZ, RZ, -R5 ;  /* 0x000000ffff057224 */ /* 0x000fe200078e0a05 */
[----:B------:R0:W-:Y:S01]  /*0f10*/  STL [R1+0xd8], R2 ;  /* 0x0000d80201007387 */ /* 0x0001e20000100800 */
[--C-:B------:R-:W-:Y:S01]  /*0f20*/  @!P2 IMAD.IADD R11, R11, 0x1, -R21.reuse ;  /* 0x000000010b0ba824 */ /* 0x100fe200078e0a15 */
[C---:B------:R-:W-:Y:S01]  /*0f30*/  ISETP.GT.U32.AND P2, PT, R21.reuse, R9, PT ;  /* 0x000000091500720c */ /* 0x040fe20003f44070 */
[----:B------:R-:W-:Y:S01]  /*0f40*/  IMAD R4, R21, R5, R4 ;  /* 0x0000000515047224 */ /* 0x000fe200078e0204 */
[----:B------:R-:W-:Y:S01]  /*0f50*/  IABS R8, R7 ;  /* 0x0000000700087213 */ /* 0x000fe20000000000 */
[----:B------:R-:W-:Y:S01]  /*0f60*/  @!P4 IMAD.IADD R13, R13, 0x1, -R21 ;  /* 0x000000010d0dc824 */ /* 0x000fe200078e0a15 */
[----:B------:R-:W-:Y:S01]  /*0f70*/  IABS R6, R3 ;  /* 0x0000000300067213 */ /* 0x000fe20000000000 */
[----:B------:R-:W-:Y:S01]  /*0f80*/  IMAD.MOV.U32 R15, RZ, RZ, R10 ;  /* 0x000000ffff0f7224 */ /* 0x000fe200078e000a */
[C---:B------:R-:W-:Y:S01]  /*0f90*/  ISETP.GT.U32.AND P4, PT, R21.reuse, R4, PT ;  /* 0x000000041500720c */ /* 0x040fe20003f84070 */
[----:B------:R-:W-:Y:S01]  /*0fa0*/  @!P5 IMAD.MOV R13, RZ, RZ, -R13 ;  /* 0x000000ffff0dd224 */ /* 0x000fe200078e0a0d */
[----:B0-----:R-:W-:Y:S01]  /*0fb0*/  LOP3.LUT R2, R22, 0x70, RZ, 0xfc, !PT ;  /* 0x0000007016027812 */ /* 0x001fe200078efcff */
[----:B------:R-:W-:Y:S01]  /*0fc0*/  @!P1 IMAD.MOV R15, RZ, RZ, -R15 ;  /* 0x000000ffff0f9224 */ /* 0x000fe200078e0a0f */
[----:B------:R-:W-:-:S02]  /*0fd0*/  ISETP.GT.U32.AND P1, PT, R21, R11, PT ;  /* 0x0000000b1500720c */ /* 0x000fc40003f24070 */
[----:B------:R-:W-:Y:S01]  /*0fe0*/  IABS R5, R2 ;  /* 0x0000000200057213 */ /* 0x000fe20000000000 */
[--C-:B------:R-:W-:Y:S01]  /*0ff0*/  @!P2 IMAD.IADD R9, R9, 0x1, -R21.reuse ;  /* 0x000000010909a824 */ /* 0x100fe200078e0a15 */
[----:B------:R-:W-:Y:S01]  /*1000*/  ISETP.GE.AND P5, PT, R2, RZ, PT ;  /* 0x000000ff0200720c */ /* 0x000fe20003fa6270 */
[----:B------:R-:W-:Y:S02]  /*1010*/  STL [R1+0xd4], R15 ;  /* 0x0000d40f01007387 */ /* 0x000fe40000100800 */
[----:B------:R-:W-:Y:S01]  /*1020*/  IMAD.HI.U32 R10, R23, R5, RZ ;  /* 0x00000005170a7227 */ /* 0x000fe200078e00ff */
[----:B------:R-:W-:Y:S01]  /*1030*/  ISETP.GT.U32.AND P2, PT, R21, R9, PT ;  /* 0x000000091500720c */ /* 0x000fe20003f44070 */
[----:B------:R0:W-:Y:S02]  /*1040*/  STL [R1+0xcc], R13 ;  /* 0x0000cc0d01007387 */ /* 0x0001e40000100800 */
[----:B------:R-:W-:Y:S02]  /*1050*/  @!P4 IMAD.IADD R4, R4, 0x1, -R21 ;  /* 0x000000010404c824 */ /* 0x000fe400078e0a15 */
[----:B------:R-:W-:-:S02]  /*1060*/  IMAD.MOV R10, RZ, RZ, -R10 ;  /* 0x000000ffff0a7224 */ /* 0x000fc400078e0a0a */
[----:B------:R-:W-:Y:S01]  /*1070*/  @!P1 IMAD.IADD R11, R11, 0x1, -R21 ;  /* 0x000000010b0b9824 */ /* 0x000fe200078e0a15 */
[C---:B------:R-:W-:Y:S01]  /*1080*/  ISETP.GT.U32.AND P4, PT, R21.reuse, R4, PT ;  /* 0x000000041500720c */ /* 0x040fe20003f84070 */
[----:B------:R-:W-:Y:S02]  /*1090*/  IMAD R2, R21, R10, R5 ;  /* 0x0000000a15027224 */ /* 0x000fe400078e0205 */
[----:B------:R-:W-:-:S03]  /*10a0*/  IMAD.HI.U32 R5, R23, R8, RZ ;  /* 0x0000000817057227 */ /* 0x000fc600078e00ff */
[----:B------:R-:W-:Y:S01]  /*10b0*/  ISETP.GT.U32.AND P1, PT, R21, R2, PT ;  /* 0x000000021500720c */ /* 0x000fe20003f24070 */
[----:B0-----:R-:W-:-:S04]  /*10c0*/  IMAD.HI.U32 R13, R23, R14, RZ ;  /* 0x0000000e170d7227 */ /* 0x001fc800078e00ff */
[----:B------:R-:W-:-:S04]  /*10d0*/  IMAD.HI.U32 R10, R23, R6, RZ ;  /* 0x00000006170a7227 */ /* 0x000fc800078e00ff */
[----:B------:R-:W-:Y:S02]  /*10e0*/  IMAD.MOV R5, RZ, RZ, -R5 ;  /* 0x000000ffff057224 */ /* 0x000fe400078e0a05 */
[----:B------:R-:W-:Y:S02]  /*10f0*/  IMAD.MOV R13, RZ, RZ, -R13 ;  /* 0x000000ffff0d7224 */ /* 0x000fe400078e0a0d */
[----:B------:R-:W-:Y:S02]  /*1100*/  IMAD.MOV R10, RZ, RZ, -R10 ;  /* 0x000000ffff0a7224 */ /* 0x000fe400078e0a0a */
[----:B------:R-:W-:Y:S01]  /*1110*/  IMAD R8, R21, R5, R8 ;  /* 0x0000000515087224 */ /* 0x000fe200078e0208 */
[----:B------:R-:W-:Y:S01]  /*1120*/  LOP3.LUT R5, R22, 0x68, RZ, 0xfc, !PT ;  /* 0x0000006816057812 */ /* 0x000fe200078efcff */
[----:B------:R-:W-:Y:S02]  /*1130*/  @!P2 IMAD.IADD R9, R9, 0x1, -R21 ;  /* 0x000000010909a824 */ /* 0x000fe400078e0a15 */
[----:B------:R-:W-:Y:S01]  /*1140*/  IMAD.MOV.U32 R15, RZ, RZ, R11 ;  /* 0x000000ffff0f7224 */ /* 0x000fe200078e000b */
[C---:B------:R-:W-:Y:S01]  /*1150*/  ISETP.GT.U32.AND P2, PT, R21.reuse, R8, PT ;  /* 0x000000081500720c */ /* 0x040fe20003f44070 */
[----:B------:R-:W-:-:S02]  /*1160*/  IMAD R14, R21, R13, R14 ;  /* 0x0000000d150e7224 */ /* 0x000fc400078e020e */
[C---:B------:R-:W-:Y:S01]  /*1170*/  IMAD R6, R21.reuse, R10, R6 ;  /* 0x0000000a15067224 */ /* 0x040fe200078e0206 */
[----:B------:R-:W-:Y:S01]  /*1180*/  IABS R10, R5 ;  /* 0x00000005000a7213 */ /* 0x000fe20000000000 */
[----:B------:R-:W-:Y:S02]  /*1190*/  IMAD.MOV.U32 R11, RZ, RZ, R9 ;  /* 0x000000ffff0b7224 */ /* 0x000fe400078e0009 */
[----:B------:R-:W-:Y:S01]  /*11a0*/  @!P4 IMAD.IADD R4, R4, 0x1, -R21 ;  /* 0x000000010404c824 */ /* 0x000fe200078e0a15 */
[----:B------:R-:W-:Y:S01]  /*11b0*/  ISETP.GE.AND P4, PT, R12, RZ, PT ;  /* 0x000000ff0c00720c */ /* 0x000fe20003f86270 */
[----:B------:R-:W-:Y:S01]  /*11c0*/  @!P0 IMAD.MOV R15, RZ, RZ, -R15 ;  /* 0x000000ffff0f8224 */ /* 0x000fe200078e0a0f */
[C---:B------:R-:W-:Y:S01]  /*11d0*/  ISETP.GT.U32.AND P0, PT, R21.reuse, R14, PT ;  /* 0x0000000e1500720c */ /* 0x040fe20003f04070 */
[----:B------:R-:W-:Y:S01]  /*11e0*/  @!P6 IMAD.MOV R11, RZ, RZ, -R11 ;  /* 0x000000ffff0be224 */ /* 0x000fe200078e0a0b */
[----:B------:R-:W-:Y:S01]  /*11f0*/  ISETP.GT.U32.AND P6, PT, R21, R6, PT ;  /* 0x000000061500720c */ /* 0x000fe20003fc4070 */
[----:B------:R-:W-:Y:S01]  /*1200*/  IMAD.MOV.U32 R12, RZ, RZ, R4 ;  /* 0x000000ffff0c7224 */ /* 0x000fe200078e0004 */
[----:B------:R-:W-:Y:S01]  /*1210*/  STL [R1+0xc4], R15 ;  /* 0x0000c40f01007387 */ /* 0x000fe20000100800 */
[----:B------:R-:W-:-:S02]  /*1220*/  @!P1 IMAD.IADD R2, R2, 0x1, -R21 ;  /* 0x0000000102029824 */ /* 0x000fc400078e0a15 */
[----:B------:R-:W-:Y:S02]  /*1230*/  IMAD.MOV.U32 R4, RZ, RZ, R10 ;  /* 0x000000ffff047224 */ /* 0x000fe400078e000a */
[----:B------:R-:W-:Y:S01]  /*1240*/  @!P3 IMAD.MOV R12, RZ, RZ, -R12 ;  /* 0x000000ffff0cb224 */ /* 0x000fe200078e0a0c */
[----:B------:R-:W-:Y:S01]  /*1250*/  ISETP.GE.AND P3, PT, R7, RZ, PT ;  /* 0x000000ff0700720c */ /* 0x000fe20003f66270 */
[----:B------:R-:W-:Y:S01]  /*1260*/  IMAD.HI.U32 R9, R23, R4, RZ ;  /* 0x0000000417097227 */ /* 0x000fe200078e00ff */
[----:B------:R-:W-:Y:S02]  /*1270*/  ISETP.GT.U32.AND P1, PT, R21, R2, PT ;  /* 0x000000021500720c */ /* 0x000fe40003f24070 */
[----:B------:R-:W-:Y:S01]  /*1280*/  LOP3.LUT R7, R22, 0x66, RZ, 0xfc, !PT ;  /* 0x0000006616077812 */ /* 0x000fe200078efcff */
[----:B------:R-:W-:Y:S01]  /*1290*/  @!P2 IMAD.IADD R8, R8, 0x1, -R21 ;  /* 0x000000010808a824 */ /* 0x000fe200078e0a15 */
[----:B------:R0:W-:Y:S01]  /*12a0*/  STL [R1+0xc0], R12 ;  /* 0x0000c00c01007387 */ /* 0x0001e20000100800 */
[----:B------:R-:W-:Y:S01]  /*12b0*/  IMAD.MOV R9, RZ, RZ, -R9 ;  /* 0x000000ffff097224 */ /* 0x000fe200078e0a09 */
[----:B------:R-:W-:Y:S01]  /*12c0*/  IABS R13, R7 ;  /* 0x00000007000d7213 */ /* 0x000fe20000000000 */
[--C-:B------:R-:W-:Y:S01]  /*12d0*/  @!P0 IMAD.IADD R14, R14, 0x1, -R21.reuse ;  /* 0x000000010e0e8824 */ /* 0x100fe200078e0a15 */
[----:B------:R-:W-:Y:S01]  /*12e0*/  ISETP.GE.AND P0, PT, R5, RZ, PT ;  /* 0x000000ff0500720c */ /* 0x000fe20003f06270 */
[--C-:B------:R-:W-:Y:S01]  /*12f0*/  @!P6 IMAD.IADD R6, R6, 0x1, -R21.reuse ;  /* 0x000000010606e824 */ /* 0x100fe200078e0a15 */
[C---:B------:R-:W-:Y:S01]  /*1300*/  ISETP.GT.U32.AND P6, PT, R21.reuse, R8, PT ;  /* 0x000000081500720c */ /* 0x040fe20003fc4070 */
[C---:B------:R-:W-:Y:S01]  /*1310*/  IMAD R4, R21.reuse, R9, R4 ;  /* 0x0000000915047224 */ /* 0x040fe200078e0204 */
[----:B------:R-:W-:Y:S01]  /*1320*/  ISETP.GT.U32.AND P2, PT, R21, R14, PT ;  /* 0x0000000e1500720c */ /* 0x000fe20003f44070 */
[----:B------:R-:W-:Y:S01]  /*1330*/  IMAD.HI.U32 R9, R23, R13, RZ ;  /* 0x0000000d17097227 */ /* 0x000fe200078e00ff */
[----:B------:R-:W-:Y:S01]  /*1340*/  LOP3.LUT R5, R22, 0x64, RZ, 0xfc, !PT ;  /* 0x0000006416057812 */ /* 0x000fe200078efcff */
[----:B------:R1:W-:Y:S02]  /*1350*/  STL [R1+0xbc], R11 ;  /* 0x0000bc0b01007387 */ /* 0x0003e40000100800 */
[----:B------:R-:W-:Y:S01]  /*1360*/  @!P1 IMAD.IADD R2, R2, 0x1, -R21 ;  /* 0x0000000102029824 */ /* 0x000fe200078e0a15 */
[----:B------:R-:W-:Y:S01]  /*1370*/  ISETP.GE.AND P1, PT, R3, RZ, PT ;  /* 0x000000ff0300720c */ /* 0x000fe20003f26270 */
[----:B------:R-:W-:Y:S01]  /*1380*/  IMAD.MOV R9, RZ, RZ, -R9 ;  /* 0x000000ffff097224 */ /* 0x000fe200078e0a09 */
[C---:B------:R-:W-:Y:S01]  /*1390*/  LOP3.LUT R3, R22.reuse, 0x62, RZ, 0xfc, !PT ;  /* 0x0000006216037812 */ /* 0x040fe200078efcff */
[----:B------:R-:W-:Y:S01]  /*13a0*/  IMAD.MOV.U32 R10, RZ, RZ, R2 ;  /* 0x000000ffff0a7224 */ /* 0x000fe200078e0002 */
[----:B0-----:R-:W-:Y:S01]  /*13b0*/  IABS R12, R5 ;  /* 0x00000005000c7213 */ /* 0x001fe20000000000 */
[C---:B------:R-:W-:Y:S01]  /*13c0*/  IMAD R13, R21.reuse, R9, R13 ;  /* 0x00000009150d7224 */ /* 0x040fe200078e020d */
[----:B------:R-:W-:Y:S01]  /*13d0*/  LOP3.LUT R2, R22, 0x60, RZ, 0xfc, !PT ;  /* 0x0000006016027812 */ /* 0x000fe200078efcff */
[----:B------:R-:W-:Y:S01]  /*13e0*/  @!P5 IMAD.MOV R10, RZ, RZ, -R10 ;  /* 0x000000ffff0ad224 */ /* 0x000fe200078e0a0a */
[C---:B------:R-:W-:Y:S01]  /*13f0*/  ISETP.GT.U32.AND P5, PT, R21.reuse, R6, PT ;  /* 0x000000061500720c */ /* 0x040fe20003fa4070 */
[--C-:B------:R-:W-:Y:S01]  /*1400*/  @!P6 IMAD.IADD R8, R8, 0x1, -R21.reuse ;  /* 0x000000010808e824 */ /* 0x100fe200078e0a15 */
[C---:B------:R-:W-:Y:S01]  /*1410*/  ISETP.GT.U32.AND P6, PT, R21.reuse, R13, PT ;  /* 0x0000000d1500720c */ /* 0x040fe20003fc4070 */
[----:B------:R-:W-:Y:S01]  /*1420*/  @!P2 IMAD.IADD R14, R14, 0x1, -R21 ;  /* 0x000000010e0ea824 */ /* 0x000fe200078e0a15 */
[----:B------:R-:W-:Y:S01]  /*1430*/  ISETP.GT.U32.AND P2, PT, R21, R4, PT ;  /* 0x000000041500720c */ /* 0x000fe20003f44070 */
[----:B------:R-:W-:Y:S01]  /*1440*/  IMAD.HI.U32 R9, R23, R12, RZ ;  /* 0x0000000c17097227 */ /* 0x000fe200078e00ff */
[----:B-1----:R-:W-:Y:S01]  /*1450*/  IABS R11, R3 ;  /* 0x00000003000b7213 */ /* 0x002fe20000000000 */
[----:B------:R0:W-:Y:S02]  /*1460*/  STL [R1+0xb8], R10 ;  /* 0x0000b80a01007387 */ /* 0x0001e40000100800 */
[----:B------:R-:W-:-:S02]  /*1470*/  IMAD.MOV R9, RZ, RZ, -R9 ;  /* 0x000000ffff097224 */ /* 0x000fc400078e0a09 */
[----:B------:R-:W-:Y:S02]  /*1480*/  @!P3 IMAD.MOV R8, RZ, RZ, -R8 ;  /* 0x000000ffff08b224 */ /* 0x000fe400078e0a08 */
[--C-:B------:R-:W-:Y:S01]  /*1490*/  @!P5 IMAD.IADD R6, R6, 0x1, -R21.reuse ;  /* 0x000000010606d824 */ /* 0x100fe200078e0a15 */
[----:B------:R-:W-:Y:S01]  /*14a0*/  ISETP.GE.AND P5, PT, R7, RZ, PT ;  /* 0x000000ff0700720c */ /* 0x000fe20003fa6270 */
[----:B------:R-:W-:Y:S01]  /*14b0*/  @!P6 IMAD.IADD R13, R13, 0x1, -R21 ;  /* 0x000000010d0de824 */ /* 0x000fe200078e0a15 */
[----:B0-----:R-:W-:Y:S01]  /*14c0*/  IABS R10, R2 ;  /* 0x00000002000a7213 */ /* 0x001fe20000000000 */
[----:B------:R-:W-:-:S03]  /*14d0*/  IMAD.HI.U32 R7, R23, R11, RZ ;  /* 0x0000000b17077227 */ /* 0x000fc600078e00ff */
[----:B------:R-:W-:Y:S01]  /*14e0*/  ISETP.GT.U32.AND P6, PT, R21, R13, PT ;  /* 0x0000000d1500720c */ /* 0x000fe20003fc4070 */
[----:B------:R-:W-:Y:S01]  /*14f0*/  @!P2 IMAD.IADD R4, R4, 0x1, -R21 ;  /* 0x000000010404a824 */ /* 0x000fe200078e0a15 */
[----:B------:R-:W-:Y:S01]  /*1500*/  ISETP.GE.AND P2, PT, R5, RZ, PT ;  /* 0x000000ff0500720c */ /* 0x000fe20003f46270 */
[----:B------:R-:W-:-:S04]  /*1510*/  IMAD.HI.U32 R5, R23, R10, RZ ;  /* 0x0000000a17057227 */ /* 0x000fc800078e00ff */
[----:B------:R-:W-:Y:S02]  /*1520*/  IMAD.MOV R7, RZ, RZ, -R7 ;  /* 0x000000ffff077224 */ /* 0x000fe400078e0a07 */
[C---:B------:R-:W-:Y:S01]  /*1530*/  IMAD R12, R21.reuse, R9, R12 ;  /* 0x00000009150c7224 */ /* 0x040fe200078e020c */
[----:B------:R-:W-:Y:S01]  /*1540*/  LOP3.LUT R9, R22, 0x5e, RZ, 0xfc, !PT ;  /* 0x0000005e16097812 */ /* 0x000fe200078efcff */
[----:B------:R-:W-:Y:S02]  /*1550*/  IMAD.MOV R5, RZ, RZ, -R5 ;  /* 0x000000ffff057224 */ /* 0x000fe400078e0a05 */
[C---:B------:R-:W-:Y:S01]  /*1560*/  IMAD R11, R21.reuse, R7, R11 ;  /* 0x00000007150b7224 */ /* 0x040fe200078e020b */
[C---:B------:R-:W-:Y:S01]  /*1570*/  ISETP.GT.U32.AND P3, PT, R21.reuse, R12, PT ;  /* 0x0000000c1500720c */ /* 0x040fe20003f64070 */
[----:B------:R-:W-:Y:S02]  /*1580*/  IMAD.MOV.U32 R15, RZ, RZ, R14 ;  /* 0x000000ffff0f7224 */ /* 0x000fe400078e000e */
[C---:B------:R-:W-:Y:S01]  /*1590*/  IMAD R10, R21.reuse, R5, R10 ;  /* 0x00000005150a7224 */ /* 0x040fe200078e020a */
[----:B------:R-:W-:Y:S01]  /*15a0*/  IABS R5, R9 ;  /* 0x0000000900057213 */ /* 0x000fe20000000000 */
[----:B------:R-:W-:Y:S01]  /*15b0*/  @!P1 IMAD.MOV R6, RZ, RZ, -R6 ;  /* 0x000000ffff069224 */ /* 0x000fe200078e0a06 */
[C---:B------:R-:W-:Y:S01]  /*15c0*/  ISETP.GT.U32.AND P1, PT, R21.reuse, R11, PT ;  /* 0x0000000b1500720c */ /* 0x040fe20003f24070 */
[----:B------:R-:W-:Y:S01]  /*15d0*/  @!P4 IMAD.MOV R15, RZ, RZ, -R15 ;  /* 0x000000ffff0fc224 */ /* 0x000fe200078e0a0f */
[----:B------:R-:W-:Y:S01]  /*15e0*/  ISETP.GT.U32.AND P4, PT, R21, R4, PT ;  /* 0x000000041500720c */ /* 0x000fe20003f84070 */
[----:B------:R-:W-:Y:S01]  /*15f0*/  @!P6 IMAD.IADD R13, R13, 0x1, -R21 ;  /* 0x000000010d0de824 */ /* 0x000fe200078e0a15 */
[----:B------:R-:W-:-:S02]  /*1600*/  ISETP.GT.U32.AND P6, PT, R21, R10, PT ;  /* 0x0000000a1500720c */ /* 0x000fc40003fc4070 */
[----:B------:R-:W-:Y:S01]  /*1610*/  STL [R1+0xb4], R15 ;  /* 0x0000b40f01007387 */ /* 0x000fe20000100800 */
[--C-:B------:R-:W-:Y:S01]  /*1620*/  @!P3 IMAD.IADD R12, R12, 0x1, -R21.reuse ;  /* 0x000000010c0cb824 */ /* 0x100fe200078e0a15 */
[----:B------:R-:W-:Y:S01]  /*1630*/  ISETP.GE.AND P3, PT, R2, RZ, PT ;  /* 0x000000ff0200720c */ /* 0x000fe20003f66270 */
[----:B------:R-:W-:Y:S01]  /*1640*/  IMAD.HI.U32 R2, R23, R5, RZ ;  /* 0x0000000517027227 */ /* 0x000fe200078e00ff */
[----:B------:R-:W-:Y:S03]  /*1650*/  STL [R1+0xb0], R8 ;  /* 0x0000b00801007387 */ /* 0x000fe60000100800 */
[--C-:B------:R-:W-:Y:S01]  /*1660*/  @!P1 IMAD.IADD R11, R11, 0x1, -R21.reuse ;  /* 0x000000010b0b9824 */ /* 0x100fe200078e0a15 */
[----:B------:R0:W-:Y:S01]  /*1670*/  STL [R1+0xac], R6 ;  /* 0x0000ac0601007387 */ /* 0x0001e20000100800 */
[--C-:B------:R-:W-:Y:S01]  /*1680*/  @!P4 IMAD.IADD R4, R4, 0x1, -R21.reuse ;  /* 0x000000010404c824 */ /* 0x100fe200078e0a15 */
[C---:B------:R-:W-:Y:S01]  /*1690*/  ISETP.GT.U32.AND P1, PT, R21.reuse, R12, PT ;  /* 0x0000000c1500720c */ /* 0x040fe20003f24070 */
[----:B------:R-:W-:Y:S01]  /*16a0*/  @!P6 IMAD.IADD R10, R10, 0x1, -R21 ;  /* 0x000000010a0ae824 */ /* 0x000fe200078e0a15 */
[----:B------:R-:W-:Y:S01]  /*16b0*/  ISETP.GT.U32.AND P6, PT, R21, R11, PT ;  /* 0x0000000b1500720c */ /* 0x000fe20003fc4070 */
[----:B------:R-:W-:Y:S01]  /*16c0*/  IMAD.MOV.U32 R7, RZ, RZ, R4 ;  /* 0x000000ffff077224 */ /* 0x000fe200078e0004 */
[----:B------:R-:W-:Y:S01]  /*16d0*/  ISETP.GE.AND P4, PT, R3, RZ, PT ;  /* 0x000000ff0300720c */ /* 0x000fe20003f86270 */
[----:B------:R-:W-:Y:S01]  /*16e0*/  IMAD.MOV R2, RZ, RZ, -R2 ;  /* 0x000000ffff027224 */ /* 0x000fe200078e0a02 */
[C---:B------:R-:W-:Y:S01]  /*16f0*/  LOP3.LUT R3, R22.reuse, 0x5a, RZ, 0xfc, !PT ;  /* 0x0000005a16037812 */ /* 0x040fe200078efcff */
[----:B------:R-:W-:Y:S01]  /*1700*/  @!P0 IMAD.MOV R7, RZ, RZ, -R7 ;  /* 0x000000ffff078224 */ /* 0x000fe200078e0a07 */
[----:B0-----:R-:W-:Y:S01]  /*1710*/  LOP3.LUT R6, R22, 0x5c, RZ, 0xfc, !PT ;  /* 0x0000005c16067812 */ /* 0x001fe200078efcff */
[C---:B------:R-:W-:Y:S01]  /*1720*/  IMAD R5, R21.reuse, R2, R5 ;  /* 0x0000000215057224 */ /* 0x040fe200078e0205 */
[C---:B------:R-:W-:Y:S01]  /*1730*/  ISETP.GT.U32.AND P0, PT, R21.reuse, R10, PT ;  /* 0x0000000a1500720c */ /* 0x040fe20003f04070 */
[----:B------:R-:W-:Y:S01]  /*1740*/  @!P5 IMAD.MOV R13, RZ, RZ, -R13 ;  /* 0x000000ffff0dd224 */ /* 0x000fe200078e0a0d */
[----:B------:R-:W-:Y:S01]  /*1750*/  IABS R8, R6 ;  /* 0x0000000600087213 */ /* 0x000fe20000000000 */
[--C-:B------:R-:W-:Y:S01]  /*1760*/  @!P1 IMAD.IADD R12, R12, 0x1, -R21.reuse ;  /* 0x000000010c0c9824 */ /* 0x100fe200078e0a15 */
[----:B------:R-:W-:Y:S01]  /*1770*/  ISETP.GT.U32.AND P1, PT, R21, R5, PT ;  /* 0x000000051500720c */ /* 0x000fe20003f24070 */
[----:B------:R-:W-:Y:S01]  /*1780*/  @!P6 IMAD.IADD R11, R11, 0x1, -R21 ;  /* 0x000000010b0be824 */ /* 0x000fe200078e0a15 */
[----:B------:R-:W-:Y:S01]  /*1790*/  IABS R14, R3 ;  /* 0x00000003000e7213 */ /* 0x000fe20000000000 */
[----:B------:R-:W-:Y:S01]  /*17a0*/  IMAD.HI.U32 R4, R23, R8, RZ ;  /* 0x0000000817047227 */ /* 0x000fe200078e00ff */
[----:B------:R-:W-:Y:S01]  /*17b0*/  LOP3.LUT R2, R22, 0x58, RZ, 0xfc, !PT ;  /* 0x0000005816027812 */ /* 0x000fe200078efcff */
[----:B------:R0:W-:Y:S02]  /*17c0*/  STL [R1+0xa8], R7 ;  /* 0x0000a80701007387 */ /* 0x0001e40000100800 */
[----:B------:R-:W-:-:S02]  /*17d0*/  IMAD.MOV R4, RZ, RZ, -R4 ;  /* 0x000000ffff047224 */ /* 0x000fc400078e0a04 */
[----:B------:R-:W-:Y:S01]  /*17e0*/  IMAD.HI.U32 R15, R23, R14, RZ ;  /* 0x0000000e170f7227 */ /* 0x000fe200078e00ff */
[----:B------:R-:W-:Y:S03]  /*17f0*/  STL [R1+0x9c], R13 ;  /* 0x00009c0d01007387 */ /* 0x000fe60000100800 */
[----:B------:R-:W-:Y:S01]  /*1800*/  IMAD R8, R21, R4, R8 ;  /* 0x0000000415087224 */ /* 0x000fe200078e0208 */
[----:B------:R-:W-:Y:S01]  /*1810*/  LOP3.LUT R4, R22, 0x56, RZ, 0xfc, !PT ;  /* 0x0000005616047812 */ /* 0x000fe200078efcff */
[--C-:B------:R-:W-:Y:S01]  /*1820*/  @!P1 IMAD.IADD R5, R5, 0x1, -R21.reuse ;  /* 0x0000000105059824 */ /* 0x100fe200078e0a15 */
[----:B0-----:R-:W-:Y:S01]  /*1830*/  IABS R7, R2 ;  /* 0x0000000200077213 */ /* 0x001fe20000000000 */
[----:B------:R-:W-:Y:S01]  /*1840*/  @!P0 IMAD.IADD R10, R10, 0x1, -R21 ;  /* 0x000000010a0a8824 */ /* 0x000fe200078e0a15 */
[----:B------:R-:W-:Y:S01]  /*1850*/  ISETP.GT.U32.AND P6, PT, R21, R8, PT ;  /* 0x000000081500720c */ /* 0x000fe20003fc4070 */
[----:B------:R-:W-:Y:S01]  /*1860*/  IMAD.MOV R15, RZ, RZ, -R15 ;  /* 0x000000ffff0f7224 */ /* 0x000fe200078e0a0f */
[----:B------:R-:W-:Y:S01]  /*1870*/  ISETP.GE.AND P0, PT, R9, RZ, PT ;  /* 0x000000ff0900720c */ /* 0x000fe20003f06270 */
[----:B------:R-:W-:Y:S01]  /*1880*/  IMAD.HI.U32 R9, R23, R7, RZ ;  /* 0x0000000717097227 */ /* 0x000fe200078e00ff */
[----:B------:R-:W-:-:S02]  /*1890*/  ISETP.GE.AND P1, PT, R6, RZ, PT ;  /* 0x000000ff0600720c */ /* 0x000fc40003f26270 */
[----:B------:R-:W-:Y:S01]  /*18a0*/  IABS R16, R4 ;  /* 0x0000000400107213 */ /* 0x000fe20000000000 */
[----:B------:R-:W-:Y:S02]  /*18b0*/  IMAD.MOV.U32 R17, RZ, RZ, R12 ;  /* 0x000000ffff117224 */ /* 0x000fe400078e000c */
[----:B------:R-:W-:Y:S02]  /*18c0*/  IMAD.MOV.U32 R12, RZ, RZ, R11 ;  /* 0x000000ffff0c7224 */ /* 0x000fe400078e000b */
[C---:B------:R-:W-:Y:S02]  /*18d0*/  IMAD R6, R21.reuse, R15, R14 ;  /* 0x0000000f15067224 */ /* 0x040fe400078e020e */
[----:B------:R-:W-:Y:S01]  /*18e0*/  @!P6 IMAD.IADD R8, R8, 0x1, -R21 ;  /* 0x000000010808e824 */ /* 0x000fe200078e0a15 */
[C---:B------:R-:W-:Y:S01]  /*18f0*/  ISETP.GT.U32.AND P6, PT, R21.reuse, R5, PT ;  /* 0x000000051500720c */ /* 0x040fe20003fc4070 */
[----:B------:R-:W-:Y:S01]  /*1900*/  IMAD.MOV R9, RZ, RZ, -R9 ;  /* 0x000000ffff097224 */ /* 0x000fe200078e0a09 */
[----:B------:R-:W-:Y:S01]  /*1910*/  ISETP.GT.U32.AND P5, PT, R21, R6, PT ;  /* 0x000000061500720c */ /* 0x000fe20003fa4070 */
[----:B------:R-:W-:Y:S01]  /*1920*/  @!P4 IMAD.MOV R12, RZ, RZ, -R12 ;  /* 0x000000ffff0cc224 */ /* 0x000fe200078e0a0c */
[----:B------:R-:W-:Y:S01]  /*1930*/  ISETP.GE.AND P4, PT, R3, RZ, PT ;  /* 0x000000ff0300720c */ /* 0x000fe20003f86270 */
[----:B------:R-:W-:Y:S01]  /*1940*/  IMAD R3, R21, R9, R7 ;  /* 0x0000000915037224 */ /* 0x000fe200078e0207 */
[----:B------:R-:W-:Y:S01]  /*1950*/  LOP3.LUT R7, R22, 0x50, RZ, 0xfc, !PT ;  /* 0x0000005016077812 */ /* 0x000fe200078efcff */
[----:B------:R-:W-:-:S02]  /*1960*/  IMAD.MOV.U32 R11, RZ, RZ, R10 ;  /* 0x000000ffff0b7224 */ /* 0x000fc400078e000a */
[----:B------:R-:W-:Y:S01]  /*1970*/  @!P2 IMAD.MOV R17, RZ, RZ, -R17 ;  /* 0x000000ffff11a224 */ /* 0x000fe200078e0a11 */
[----:B------:R-:W-:Y:S01]  /*1980*/  ISETP.GT.U32.AND P2, PT, R21, R8, PT ;  /* 0x000000081500720c */ /* 0x000fe20003f44070 */
[----:B------:R-:W-:Y:S01]  /*1990*/  @!P3 IMAD.MOV R11, RZ, RZ, -R11 ;  /* 0x000000ffff0bb224 */ /* 0x000fe200078e0a0b */
[----:B------:R-:W-:Y:S01]  /*19a0*/  ISETP.GE.AND P3, PT, R2, RZ, PT ;  /* 0x000000ff0200720c */ /* 0x000fe20003f66270 */
[--C-:B------:R-:W-:Y:S01]  /*19b0*/  @!P6 IMAD.IADD R5, R5, 0x1, -R21.reuse ;  /* 0x000000010505e824 */ /* 0x100fe200078e0a15 */
[----:B------:R-:W-:Y:S01]  /*19c0*/  ISETP.GT.U32.AND P6, PT, R21, R3, PT ;  /* 0x000000031500720c */ /* 0x000fe20003fc4070 */
[----:B------:R-:W-:Y:S01]  /*19d0*/  @!P5 IMAD.IADD R6, R6, 0x1, -R21 ;  /* 0x000000010606d824 */ /* 0x000fe200078e0a15 */
[----:B------:R-:W-:Y:S01]  /*19e0*/  LOP3.LUT R2, R22, 0x54, RZ, 0xfc, !PT ;  /* 0x0000005416027812 */ /* 0x000fe200078efcff */
[C---:B------:R-:W-:Y:S01]  /*19f0*/  IMAD.HI.U32 R10, R23.reuse, R16, RZ ;  /* 0x00000010170a7227 */ /* 0x040fe200078e00ff */
[----:B------:R-:W-:Y:S02]  /*1a00*/  STL [R1+0x8c], R17 ;  /* 0x00008c1101007387 */ /* 0x000fe40000100800 */
[----:B------:R-:W-:Y:S01]  /*1a10*/  IABS R15, R2 ;  /* 0x00000002000f7213 */ /* 0x000fe20000000000 */
[----:B------:R-:W-:Y:S01]  /*1a20*/  IMAD.MOV.U32 R9, RZ, RZ, R5 ;  /* 0x000000ffff097224 */ /* 0x000fe200078e0005 */
[----:B------:R-:W-:Y:S01]  /*1a30*/  STL [R1+0x88], R12 ;  /* 0x0000880c01007387 */ /* 0x000fe20000100800 */
[----:B------:R-:W-:Y:S01]  /*1a40*/  IMAD.MOV R10, RZ, RZ, -R10 ;  /* 0x000000ffff0a7224 */ /* 0x000fe200078e0a0a */
[----:B------:R-:W-:Y:S01]  /*1a50*/  ISETP.GE.AND P5, PT, R2, RZ, PT ;  /* 0x000000ff0200720c */ /* 0x000fe20003fa6270 */
[----:B------:R-:W-:Y:S01]  /*1a60*/  IMAD.HI.U32 R5, R23, R15, RZ ;  /* 0x0000000f17057227 */ /* 0x000fe200078e00ff */
[----:B------:R0:W-:Y:S01]  /*1a70*/  STL [R1+0x84], R11 ;  /* 0x0000840b01007387 */ /* 0x0001e20000100800 */
[----:B------:R-:W-:-:S02]  /*1a80*/  LOP3.LUT R2, R22, 0x4e, RZ, 0xfc, !PT ;  /* 0x0000004e16027812 */ /* 0x000fc400078efcff */
[--C-:B------:R-:W-:Y:S01]  /*1a90*/  @!P6 IMAD.IADD R3, R3, 0x1, -R21.reuse ;  /* 0x000000010303e824 */ /* 0x100fe200078e0a15 */
[C---:B------:R-:W-:Y:S01]  /*1aa0*/  ISETP.GT.U32.AND P6, PT, R21.reuse, R6, PT ;  /* 0x000000061500720c */ /* 0x040fe20003fc4070 */
[----:B------:R-:W-:Y:S01]  /*1ab0*/  @!P2 IMAD.IADD R8, R8, 0x1, -R21 ;  /* 0x000000010808a824 */ /* 0x000fe200078e0a15 */
[----:B------:R-:W-:Y:S01]  /*1ac0*/  ISETP.GE.AND P2, PT, R4, RZ, PT ;  /* 0x000000ff0400720c */ /* 0x000fe20003f46270 */
[C---:B------:R-:W-:Y:S01]  /*1ad0*/  IMAD R16, R21.reuse, R10, R16 ;  /* 0x0000000a15107224 */ /* 0x040fe200078e0210 */
[----:B------:R-:W-:Y:S01]  /*1ae0*/  LOP3.LUT R4, R22, 0x52, RZ, 0xfc, !PT ;  /* 0x0000005216047812 */ /* 0x000fe200078efcff */
[----:B------:R-:W-:Y:S01]  /*1af0*/  IMAD.MOV R5, RZ, RZ, -R5 ;  /* 0x000000ffff057224 */ /* 0x000fe200078e0a05 */
[----:B0-----:R-:W-:Y:S01]  /*1b00*/  IABS R11, R7 ;  /* 0x00000007000b7213 */ /* 0x001fe20000000000 */
[----:B------:R-:W-:Y:S01]  /*1b10*/  @!P1 IMAD.MOV R8, RZ, RZ, -R8 ;  /* 0x000000ffff089224 */ /* 0x000fe200078e0a08 */
[C---:B------:R-:W-:Y:S01]  /*1b20*/  ISETP.GT.U32.AND P1, PT, R21.reuse, R16, PT ;  /* 0x000000101500720c */ /* 0x040fe20003f24070 */
[C---:B------:R-:W-:Y:S01]  /*1b30*/  IMAD R15, R21.reuse, R5, R15 ;  /* 0x00000005150f7224 */ /* 0x040fe200078e020f */
[----:B------:R-:W-:Y:S01]  /*1b40*/  IABS R14, R4 ;  /* 0x00000004000e7213 */ /* 0x000fe20000000000 */
[----:B------:R-:W-:Y:S01]  /*1b50*/  @!P0 IMAD.MOV R9, RZ, RZ, -R9 ;  /* 0x000000ffff098224 */ /* 0x000fe200078e0a09 */
[C---:B------:R-:W-:Y:S01]  /*1b60*/  ISETP.GT.U32.AND P0, PT, R21.reuse, R3, PT ;  /* 0x000000031500720c */ /* 0x040fe20003f04070 */
[----:B------:R-:W-:Y:S01]  /*1b70*/  @!P6 IMAD.IADD R6, R6, 0x1, -R21 ;  /* 0x000000010606e824 */ /* 0x000fe200078e0a15 */
[----:B------:R-:W-:Y:S01]  /*1b80*/  ISETP.GT.U32.AND P6, PT, R21, R15, PT ;  /* 0x0000000f1500720c */ /* 0x000fe20003fc4070 */
[----:B------:R-:W-:Y:S01]  /*1b90*/  IMAD.HI.U32 R5, R23, R11, RZ ;  /* 0x0000000b17057227 */ /* 0x000fe200078e00ff */
[----:B------:R0:W-:Y:S01]  /*1ba0*/  STL [R1+0x80], R9 ;  /* 0x0000800901007387 */ /* 0x0001e20000100800 */
[----:B------:R-:W-:-:S02]  /*1bb0*/  IABS R13, R2 ;  /* 0x00000002000d7213 */ /* 0x000fc40000000000 */
[----:B------:R-:W-:Y:S01]  /*1bc0*/  IMAD.MOV R5, RZ, RZ, -R5 ;  /* 0x000000ffff057224 */ /* 0x000fe200078e0a05 */
[----:B------:R1:W-:Y:S01]  /*1bd0*/  STL [R1+0x7c], R8 ;  /* 0x00007c0801007387 */ /* 0x0003e20000100800 */
[----:B------:R-:W-:Y:S01]  /*1be0*/  @!P1 IMAD.IADD R16, R16, 0x1, -R21 ;  /* 0x0000000110109824 */ /* 0x000fe200078e0a15 */
[C---:B------:R-:W-:Y:S01]  /*1bf0*/  LOP3.LUT R12, R22.reuse, 0x48, RZ, 0xfc, !PT ;  /* 0x00000048160c7812 */ /* 0x040fe200078efcff */
[----:B------:R-:W-:Y:S01]  /*1c00*/  IMAD R11, R21, R5, R11 ;  /* 0x00000005150b7224 */ /* 0x000fe200078e020b */
[----:B------:R-:W-:Y:S01]  /*1c10*/  LOP3.LUT R5, R22, 0x4c, RZ, 0xfc, !PT ;  /* 0x0000004c16057812 */ /* 0x000fe200078efcff */
[--C-:B------:R-:W-:Y:S01]  /*1c20*/  @!P0 IMAD.IADD R3, R3, 0x1, -R21.reuse ;  /* 0x0000000103038824 */ /* 0x100fe200078e0a15 */
[----:B------:R-:W-:Y:S01]  /*1c30*/  ISETP.GE.AND P0, PT, R4, RZ, PT ;  /* 0x000000ff0400720c */ /* 0x000fe20003f06270 */
[----:B------:R-:W-:Y:S01]  /*1c40*/  @!P6 IMAD.IADD R15, R15, 0x1, -R21 ;  /* 0x000000010f0fe824 */ /* 0x000fe200078e0a15 */
[----:B------:R-:W-:Y:S01]  /*1c50*/  ISETP.GT.U32.AND P6, PT, R21, R16, PT ;  /* 0x000000101500720c */ /* 0x000fe20003fc4070 */
[----:B0-----:R-:W-:Y:S01]  /*1c60*/  IMAD.MOV.U32 R9, RZ, RZ, R6 ;  /* 0x000000ffff097224 */ /* 0x001fe200078e0006 */
[----:B------:R-:W-:Y:S01]  /*1c70*/  ISETP.GE.AND P1, PT, R7, RZ, PT ;  /* 0x000000ff0700720c */ /* 0x000fe20003f26270 */
[----:B-1----:R-:W-:-:S04]  /*1c80*/  IMAD.HI.U32 R8, R23, R14, RZ ;  /* 0x0000000e17087227 */ /* 0x002fc800078e00ff */
[----:B------:R-:W-:Y:S02]  /*1c90*/  IMAD.MOV R8, RZ, RZ, -R8 ;  /* 0x000000ffff087224 */ /* 0x000fe400078e0a08 */
[----:B------:R-:W-:Y:S01]  /*1ca0*/  IMAD.MOV.U32 R6, RZ, RZ, R3 ;  /* 0x000000ffff067224 */ /* 0x000fe200078e0003 */
[----:B------:R-:W-:Y:S01]  /*1cb0*/  LOP3.LUT R3, R22, 0x4a, RZ, 0xfc, !PT ;  /* 0x0000004a16037812 */ /* 0x000fe200078efcff */
[C---:B------:R-:W-:Y:S01]  /*1cc0*/  IMAD R14, R21.reuse, R8, R14 ;  /* 0x00000008150e7224 */ /* 0x040fe200078e020e */
[----:B------:R-:W-:Y:S01]  /*1cd0*/  IABS R8, R5 ;  /* 0x0000000500087213 */ /* 0x000fe20000000000 */
[----:B------:R-:W-:Y:S02]  /*1ce0*/  @!P3 IMAD.MOV R6, RZ, RZ, -R6 ;  /* 0x000000ffff06b224 */ /* 0x000fe400078e0a06 */
[----:B------:R-:W-:Y:S01]  /*1cf0*/  @!P4 IMAD.MOV R9, RZ, RZ, -R9 ;  /* 0x000000ffff09c224 */ /* 0x000fe200078e0a09 */
[----:B------:R-:W-:Y:S01]  /*1d00*/  ISETP.GT.U32.AND P3, PT, R21, R14, PT ;  /* 0x0000000e1500720c */ /* 0x000fe20003f64070 */
[----:B------:R-:W-:Y:S01]  /*1d10*/  IMAD.HI.U32 R4, R23, R13, RZ ;  /* 0x0000000d17047227 */ /* 0x000fe200078e00ff */
[----:B------:R-:W-:-:S02]  /*1d20*/  ISETP.GT.U32.AND P4, PT, R21, R15, PT ;  /* 0x0000000f1500720c */ /* 0x000fc40003f84070 */
[----:B------:R0:W-:Y:S01]  /*1d30*/  STL [R1+0x78], R9 ;  /* 0x0000780901007387 */ /* 0x0001e20000100800 */
[----:B------:R-:W-:Y:S01]  /*1d40*/  @!P6 IMAD.IADD R16, R16, 0x1, -R21 ;  /* 0x000000011010e824 */ /* 0x000fe200078e0a15 */
[----:B------:R-:W-:Y:S01]  /*1d50*/  ISETP.GT.U32.AND P6, PT, R21, R11, PT ;  /* 0x0000000b1500720c */ /* 0x000fe20003fc4070 */
[----:B------:R-:W-:Y:S01]  /*1d60*/  IMAD.MOV R4, RZ, RZ, -R4 ;  /* 0x000000ffff047224 */ /* 0x000fe200078e0a04 */
[----:B------:R1:W-:Y:S01]  /*1d70*/  STL [R1+0x74], R6 ;  /* 0x0000740601007387 */ /* 0x0003e20000100800 */
[----:B------:R-:W-:-:S04]  /*1d80*/  IMAD.HI.U32 R10, R23, R8, RZ ;  /* 0x00000008170a7227 */ /* 0x000fc800078e00ff */
[----:B------:R-:W-:Y:S01]  /*1d90*/  IMAD R13, R21, R4, R13 ;  /* 0x00000004150d7224 */ /* 0x000fe200078e020d */
[----:B0-----:R-:W-:Y:S01]  /*1da0*/  IABS R9, R12 ;  /* 0x0000000c00097213 */ /* 0x001fe20000000000 */
[--C-:B------:R-:W-:Y:S01]  /*1db0*/  @!P3 IMAD.IADD R14, R14, 0x1, -R21.reuse ;  /* 0x000000010e0eb824 */ /* 0x100fe200078e0a15 */
[----:B------:R-:W-:Y:S01]  /*1dc0*/  IABS R4, R3 ;  /* 0x0000000300047213 */ /* 0x000fe20000000000 */
[--C-:B------:R-:W-:Y:S01]  /*1dd0*/  @!P4 IMAD.IADD R15, R15, 0x1, -R21.reuse ;  /* 0x000000010f0fc824 */ /* 0x100fe200078e0a15 */
[----:B------:R-:W-:Y:S01]  /*1de0*/  ISETP.GT.U32.AND P4, PT, R21, R13, PT ;  /* 0x0000000d1500720c */ /* 0x000fe20003f84070 */
[----:B------:R-:W-:Y:S01]  /*1df0*/  @!P6 IMAD.IADD R11, R11, 0x1, -R21 ;  /* 0x000000010b0be824 */ /* 0x000fe200078e0a15 */
[----:B------:R-:W-:Y:S01]  /*1e00*/  ISETP.GT.U32.AND P6, PT, R21, R14, PT ;  /* 0x0000000e1500720c */ /* 0x000fe20003fc4070 */
[----:B------:R-:W-:Y:S01]  /*1e10*/  IMAD.MOV.U32 R17, RZ, RZ, R15 ;  /* 0x000000ffff117224 */ /* 0x000fe200078e000f */
[----:B------:R-:W-:Y:S01]  /*1e20*/  ISETP.GE.AND P3, PT, R2, RZ, PT ;  /* 0x000000ff0200720c */ /* 0x000fe20003f66270 */
[----:B------:R-:W-:Y:S01]  /*1e30*/  IMAD.MOV R10, RZ, RZ, -R10 ;  /* 0x000000ffff0a7224 */ /* 0x000fe200078e0a0a */
[----:B-1----:R-:W-:Y:S01]  /*1e40*/  LOP3.LUT R6, R22, 0x46, RZ, 0xfc, !PT ;  /* 0x0000004616067812 */ /* 0x002fe200078efcff */
[----:B------:R-:W-:Y:S01]  /*1e50*/  @!P5 IMAD.MOV R17, RZ, RZ, -R17 ;  /* 0x000000ffff11d224 */ /* 0x000fe200078e0a11 */
[----:B------:R-:W-:Y:S01]  /*1e60*/  ISETP.GE.AND P5, PT, R5, RZ, PT ;  /* 0x000000ff0500720c */ /* 0x000fe20003fa6270 */
[----:B------:R-:W-:Y:S01]  /*1e70*/  IMAD R5, R21, R10, R8 ;  /* 0x0000000a15057224 */ /* 0x000fe200078e0208 */
[----:B------:R-:W-:Y:S01]  /*1e80*/  IABS R7, R6 ;  /* 0x0000000600077213 */ /* 0x000fe20000000000 */
[----:B------:R-:W-:-:S02]  /*1e90*/  IMAD.MOV.U32 R2, RZ, RZ, R9 ;  /* 0x000000ffff027224 */ /* 0x000fc400078e0009 */
[----:B------:R-:W-:Y:S01]  /*1ea0*/  @!P4 IMAD.IADD R13, R13, 0x1, -R21 ;  /* 0x000000010d0dc824 */ /* 0x000fe200078e0a15 */
[----:B------:R-:W-:Y:S01]  /*1eb0*/  ISETP.GT.U32.AND P4, PT, R21, R11, PT ;  /* 0x0000000b1500720c */ /* 0x000fe20003f84070 */
[----:B------:R-:W-:-:S04]  /*1ec0*/  IMAD.HI.U32 R9, R23, R4, RZ ;  /* 0x0000000417097227 */ /* 0x000fc800078e00ff */
[----:B------:R-:W-:Y:S01]  /*1ed0*/  @!P6 IMAD.IADD R14, R14, 0x1, -R21 ;  /* 0x000000010e0ee824 */ /* 0x000fe200078e0a15 */
[----:B------:R-:W-:Y:S01]  /*1ee0*/  ISETP.GT.U32.AND P6, PT, R21, R5, PT ;  /* 0x000000051500720c */ /* 0x000fe20003fc4070 */
[----:B------:R-:W-:-:S04]  /*1ef0*/  IMAD.HI.U32 R10, R23, R2, RZ ;  /* 0x00000002170a7227 */ /* 0x000fc800078e00ff */
[----:B------:R-:W-:Y:S02]  /*1f00*/  IMAD.MOV R9, RZ, RZ, -R9 ;  /* 0x000000ffff097224 */ /* 0x000fe400078e0a09 */
[----:B------:R-:W-:Y:S02]  /*1f10*/  IMAD.MOV R10, RZ, RZ, -R10 ;  /* 0x000000ffff0a7224 */ /* 0x000fe400078e0a0a */
[C---:B------:R-:W-:Y:S01]  /*1f20*/  IMAD R4, R21.reuse, R9, R4 ;  /* 0x0000000915047224 */ /* 0x040fe200078e0204 */
[----:B------:R-:W-:Y:S01]  /*1f30*/  LOP3.LUT R9, R22, 0x44, RZ, 0xfc, !PT ;  /* 0x0000004416097812 */ /* 0x000fe200078efcff */
[----:B------:R-:W-:Y:S02]  /*1f40*/  IMAD.MOV.U32 R18, RZ, RZ, R16 ;  /* 0x000000ffff127224 */ /* 0x000fe400078e0010 */
[----:B------:R-:W-:Y:S01]  /*1f50*/  IMAD R2, R21, R10, R2 ;  /* 0x0000000a15027224 */ /* 0x000fe200078e0202 */
[----:B------:R-:W-:Y:S01]  /*1f60*/  IABS R10, R9 ;  /* 0x00000009000a7213 */ /* 0x000fe20000000000 */
[--C-:B------:R-:W-:Y:S01]  /*1f70*/  @!P4 IMAD.IADD R11, R11, 0x1, -R21.reuse ;  /* 0x000000010b0bc824 */ /* 0x100fe200078e0a15 */
[C---:B------:R-:W-:Y:S01]  /*1f80*/  ISETP.GT.U32.AND P4, PT, R21.reuse, R4, PT ;  /* 0x000000041500720c */ /* 0x040fe20003f84070 */
[----:B------:R-:W-:Y:S01]  /*1f90*/  @!P2 IMAD.MOV R18, RZ, RZ, -R18 ;  /* 0x000000ffff12a224 */ /* 0x000fe200078e0a12 */
[----:B------:R-:W-:Y:S01]  /*1fa0*/  ISETP.GT.U32.AND P2, PT, R21, R13, PT ;  /* 0x0000000d1500720c */ /* 0x000fe20003f44070 */
[----:B------:R-:W-:Y:S01]  /*1fb0*/  @!P6 IMAD.IADD R5, R5, 0x1, -R21 ;  /* 0x000000010505e824 */ /* 0x000fe200078e0a15 */
[----:B------:R-:W-:Y:S01]  /*1fc0*/  ISETP.GT.U32.AND P6, PT, R21, R2, PT ;  /* 0x000000021500720c */ /* 0x000fe20003fc4070 */
[----:B------:R-:W-:Y:S01]  /*1fd0*/  IMAD.HI.U32 R8, R23, R7, RZ ;  /* 0x0000000717087227 */ /* 0x000fe200078e00ff */
[----:B------:R-:W-:Y:S03]  /*1fe0*/  STL [R1+0x70], R18 ;  /* 0x0000701201007387 */ /* 0x000fe60000100800 */
[----:B------:R-:W-:Y:S01]  /*1ff0*/  IMAD.MOV R8, RZ, RZ, -R8 ;  /* 0x000000ffff087224 */ /* 0x000fe200078e0a08 */
[----:B------:R-:W-:Y:S01]  /*2000*/  STL [R1+0x6c], R17 ;  /* 0x00006c1101007387 */ /* 0x000fe20000100800 */
[----:B------:R-:W-:-:S02]  /*2010*/  IMAD.MOV.U32 R15, RZ, RZ, R14 ;  /* 0x000000ffff0f7224 */ /* 0x000fc400078e000e */
[--C-:B------:R-:W-:Y:S01]  /*2020*/  @!P4 IMAD.IADD R4, R4, 0x1, -R21.reuse ;  /* 0x000000010404c824 */ /* 0x100fe200078e0a15 */
[----:B------:R-:W-:Y:S01]  /*2030*/  ISETP.GT.U32.AND P4, PT, R21, R5, PT ;  /* 0x000000051500720c */ /* 0x000fe20003f84070 */
[----:B------:R-:W-:Y:S01]  /*2040*/  @!P2 IMAD.IADD R13, R13, 0x1, -R21 ;  /* 0x000000010d0da824 */ /* 0x000fe200078e0a15 */
[----:B------:R-:W-:Y:S01]  /*2050*/  ISETP.GE.AND P2, PT, R3, RZ, PT ;  /* 0x000000ff0300720c */ /* 0x000fe20003f46270 */
[C---:B------:R-:W-:Y:S01]  /*2060*/  IMAD R7, R21.reuse, R8, R7 ;  /* 0x0000000815077224 */ /* 0x040fe200078e0207 */
[----:B------:R-:W-:Y:S01]  /*2070*/  LOP3.LUT R3, R22, 0x42, RZ, 0xfc, !PT ;  /* 0x0000004216037812 */ /* 0x000fe200078efcff */
[----:B------:R-:W-:Y:S02]  /*2080*/  IMAD.MOV.U32 R14, RZ, RZ, R11 ;  /* 0x000000ffff0e7224 */ /* 0x000fe400078e000b */
[----:B------:R-:W-:Y:S01]  /*2090*/  @!P6 IMAD.IADD R2, R2, 0x1, -R21 ;  /* 0x000000010202e824 */ /* 0x000fe200078e0a15 */
[----:B------:R-:W-:Y:S01]  /*20a0*/  IABS R8, R3 ;  /* 0x0000000300087213 */ /* 0x000fe20000000000 */
[----:B------:R-:W-:Y:S01]  /*20b0*/  @!P0 IMAD.MOV R15, RZ, RZ, -R15 ;  /* 0x000000ffff0f8224 */ /* 0x000fe200078e0a0f */
[C---:B------:R-:W-:Y:S01]  /*20c0*/  ISETP.GT.U32.AND P0, PT, R21.reuse, R4, PT ;  /* 0x000000041500720c */ /* 0x040fe20003f04070 */
[----:B------:R-:W-:Y:S01]  /*20d0*/  @!P1 IMAD.MOV R14, RZ, RZ, -R14 ;  /* 0x000000ffff0e9224 */ /* 0x000fe200078e0a0e */
[----:B------:R-:W-:Y:S01]  /*20e0*/  ISETP.GT.U32.AND P1, PT, R21, R7, PT ;  /* 0x000000071500720c */ /* 0x000fe20003f24070 */
[----:B------:R-:W-:Y:S01]  /*20f0*/  IMAD.HI.U32 R11, R23, R10, RZ ;  /* 0x0000000a170b7227 */ /* 0x000fe200078e00ff */
[----:B------:R-:W-:Y:S01]  /*2100*/  ISETP.GT.U32.AND P6, PT, R21, R2, PT ;  /* 0x000000021500720c */ /* 0x000fe20003fc4070 */
[----:B------:R0:W-:Y:S02]  /*2110*/  STL [R1+0x68], R15 ;  /* 0x0000680f01007387 */ /* 0x0001e40000100800 */
[----:B------:R-:W-:Y:S01]  /*2120*/  @!P3 IMAD.MOV R13, RZ, RZ, -R13 ;  /* 0x000000ffff0db224 */ /* 0x000fe200078e0a0d */
[----:B------:R-:W-:Y:S01]  /*2130*/  ISETP.GE.AND P3, PT, R12, RZ, PT ;  /* 0x000000ff0c00720c */ /* 0x000fe20003f66270 */
[----:B------:R-:W-:Y:S01]  /*2140*/  IMAD.MOV R11, RZ, RZ, -R11 ;  /* 0x000000ffff0b7224 */ /* 0x000fe200078e0a0b */
[----:B------:R1:W-:Y:S01]  /*2150*/  STL [R1+0x60], R14 ;  /* 0x0000600e01007387 */ /* 0x0003e20000100800 */
[----:B------:R-:W-:-:S03]  /*2160*/  IMAD.HI.U32 R12, R23, R8, RZ ;  /* 0x00000008170c7227 */ /* 0x000fc600078e00ff */
[----:B------:R2:W-:Y:S01]  /*2170*/  STL [R1+0x5c], R13 ;  /* 0x00005c0d01007387 */ /* 0x0005e20000100800 */
[--C-:B------:R-:W-:Y:S01]  /*2180*/  @!P4 IMAD.IADD R5, R5, 0x1, -R21.reuse ;  /* 0x000000010505c824 */ /* 0x100fe200078e0a15 */
[----:B------:R-:W-:Y:S01]  /*2190*/  ISETP.GE.AND P4, PT, R6, RZ, PT ;  /* 0x000000ff0600720c */ /* 0x000fe20003f86270 */
[----:B------:R-:W-:Y:S01]  /*21a0*/  IMAD R6, R21, R11, R10 ;  /* 0x0000000b15067224 */ /* 0x000fe200078e020a */
[C---:B0-----:R-:W-:Y:S01]  /*21b0*/  LOP3.LUT R15, R22.reuse, 0x32, RZ, 0xfc, !PT ;  /* 0x00000032160f7812 */ /* 0x041fe200078efcff */
[----:B------:R-:W-:Y:S01]  /*21c0*/  IMAD.MOV R12, RZ, RZ, -R12 ;  /* 0x000000ffff0c7224 */ /* 0x000fe200078e0a0c */
[----:B-1----:R-:W-:Y:S01]  /*21d0*/  LOP3.LUT R14, R22, 0x30, RZ, 0xfc, !PT ;  /* 0x00000030160e7812 */ /* 0x002fe200078efcff */
[--C-:B------:R-:W-:Y:S01]  /*21e0*/  @!P0 IMAD.IADD R4, R4, 0x1, -R21.reuse ;  /* 0x0000000104048824 */ /* 0x100fe200078e0a15 */
[----:B------:R-:W-:Y:S01]  /*21f0*/  ISETP.GE.AND P0, PT, R9, RZ, PT ;  /* 0x000000ff0900720c */ /* 0x000fe20003f06270 */
[--C-:B------:R-:W-:Y:S01]  /*2200*/  @!P1 IMAD.IADD R7, R7, 0x1, -R21.reuse ;  /* 0x0000000107079824 */ /* 0x100fe200078e0a15 */
[----:B------:R-:W-:Y:S01]  /*2210*/  IABS R28, R14 ;  /* 0x0000000e001c7213 */ /* 0x000fe20000000000 */
[----:B------:R-:W-:Y:S01]  /*2220*/  @!P6 IMAD.IADD R2, R2, 0x1, -R21 ;  /* 0x000000010202e824 */ /* 0x000fe200078e0a15 */
[C---:B------:R-:W-:Y:S01]  /*2230*/  ISETP.GT.U32.AND P6, PT, R21.reuse, R6, PT ;  /* 0x000000061500720c */ /* 0x040fe20003fc4070 */
[C---:B------:R-:W-:Y:S01]  /*2240*/  IMAD R8, R21.reuse, R12, R8 ;  /* 0x0000000c15087224 */ /* 0x040fe200078e0208 */
[----:B------:R-:W-:Y:S01]  /*2250*/  ISETP.GT.U32.AND P1, PT, R21, R7, PT ;  /* 0x000000071500720c */ /* 0x000fe20003f24070 */
[----:B------:R-:W-:-:S02]  /*2260*/  IMAD.MOV.U32 R9, RZ, RZ, R4 ;  /* 0x000000ffff097224 */ /* 0x000fc400078e0004 */
[----:B--2---:R-:W-:Y:S01]  /*2270*/  IMAD.MOV.U32 R13, RZ, RZ, R5 ;  /* 0x000000ffff0d7224 */ /* 0x004fe200078e0005 */
[----:B------:R-:W-:Y:S01]  /*2280*/  LOP3.LUT R5, R22, 0x40, RZ, 0xfc, !PT ;  /* 0x0000004016057812 */ /* 0x000fe200078efcff */
[----:B------:R-:W-:Y:S01]  /*2290*/  @!P2 IMAD.MOV R9, RZ, RZ, -R9 ;  /* 0x000000ffff09a224 */ /* 0x000fe200078e0a09 */
[----:B------:R-:W-:Y:S01]  /*22a0*/  ISETP.GT.U32.AND P2, PT, R21, R8, PT ;  /* 0x000000081500720c */ /* 0x000fe20003f44070 */
[----:B------:R-:W-:Y:S01]  /*22b0*/  @!P5 IMAD.MOV R13, RZ, RZ, -R13 ;  /* 0x000000ffff0dd224 */ /* 0x000fe200078e0a0d */
[----:B------:R-:W-:Y:S01]  /*22c0*/  IABS R4, R5 ;  /* 0x0000000500047213 */ /* 0x000fe20000000000 */
[----:B------:R-:W-:Y:S01]  /*22d0*/  @!P3 IMAD.MOV R2, RZ, RZ, -R2 ;  /* 0x000000ffff02b224 */ /* 0x000fe200078e0a02 */
[----:B------:R-:W-:Y:S01]  /*22e0*/  ISETP.GE.AND P3, PT, R5, RZ, PT ;  /* 0x000000ff0500720c */ /* 0x000fe20003f66270 */
[--C-:B------:R-:W-:Y:S01]  /*22f0*/  @!P6 IMAD.IADD R6, R6, 0x1, -R21.reuse ;  /* 0x000000010606e824 */ /* 0x100fe200078e0a15 */
[----:B------:R-:W-:Y:S01]  /*2300*/  STL [R1+0x58], R13 ;  /* 0x0000580d01007387 */ /* 0x000fe20000100800 */
[--C-:B------:R-:W-:Y:S01]  /*2310*/  @!P1 IMAD.IADD R7, R7, 0x1, -R21.reuse ;  /* 0x0000000107079824 */ /* 0x100fe200078e0a15 */
[----:B------:R-:W-:Y:S01]  /*2320*/  ISETP.GE.AND P5, PT, R3, RZ, PT ;  /* 0x000000ff0300720c */ /* 0x000fe20003fa6270 */
[----:B------:R-:W-:Y:S01]  /*2330*/  IMAD.HI.U32 R5, R23, R4, RZ ;  /* 0x0000000417057227 */ /* 0x000fe200078e00ff */
[----:B------:R-:W-:Y:S01]  /*2340*/  ISETP.GT.U32.AND P6, PT, R21, R6, PT ;  /* 0x000000061500720c */ /* 0x000fe20003fc4070 */
[----:B------:R0:W-:Y:S02]  /*2350*/  STL [R1+0x54], R9 ;  /* 0x0000540901007387 */ /* 0x0001e40000100800 */
[----:B------:R-:W-:-:S02]  /*2360*/  @!P2 IMAD.IADD R8, R8, 0x1, -R21 ;  /* 0x000000010808a824 */ /* 0x000fc400078e0a15 */
[----:B------:R1:W-:Y:S01]  /*2370*/  STL [R1+0x44], R2 ;  /* 0x0000440201007387 */ /* 0x0003e20000100800 */
[----:B------:R-:W-:Y:S01]  /*2380*/  IMAD.MOV.U32 R10, RZ, RZ, R7 ;  /* 0x000000ffff0a7224 */ /* 0x000fe200078e0007 */
[C---:B------:R-:W-:Y:S01]  /*2390*/  LOP3.LUT R7, R22.reuse, 0x3a, RZ, 0xfc, !PT ;  /* 0x0000003a16077812 */ /* 0x040fe200078efcff */
[----:B------:R-:W-:Y:S01]  /*23a0*/  IMAD.MOV R5, RZ, RZ, -R5 ;  /* 0x000000ffff057224 */ /* 0x000fe200078e0a05 */
[----:B------:R-:W-:Y:S01]  /*23b0*/  ISETP.GT.U32.AND P2, PT, R21, R8, PT ;  /* 0x000000081500720c */ /* 0x000fe20003f44070 */
[----:B------:R-:W-:Y:S01]  /*23c0*/  @!P4 IMAD.MOV R10, RZ, RZ, -R10 ;  /* 0x000000ffff0ac224 */ /* 0x000fe200078e0a0a */
[----:B0-----:R-:W-:Y:S02]  /*23d0*/  LOP3.LUT R9, R22, 0x3e, RZ, 0xfc, !PT ;  /* 0x0000003e16097812 */ /* 0x001fe400078efcff */
[----:B------:R-:W-:Y:S01]  /*23e0*/  @!P6 IMAD.IADD R6, R6, 0x1, -R21 ;  /* 0x000000010606e824 */ /* 0x000fe200078e0a15 */
[C---:B------:R-:W-:Y:S01]  /*23f0*/  LOP3.LUT R13, R22.reuse, 0x38, RZ, 0xfc, !PT ;  /* 0x00000038160d7812 */ /* 0x040fe200078efcff */
[----:B------:R0:W-:Y:S01]  /*2400*/  STL [R1+0x40], R10 ;  /* 0x0000400a01007387 */ /* 0x0001e20000100800 */
[----:B-1----:R-:W-:Y:S01]  /*2410*/  LOP3.LUT R2, R22, 0x3c, RZ, 0xfc, !PT ;  /* 0x0000003c16027812 */ /* 0x002fe200078efcff */
[----:B------:R-:W-:Y:S01]  /*2420*/  IMAD.MOV.U32 R12, RZ, RZ, R6 ;  /* 0x000000ffff0c7224 */ /* 0x000fe200078e0006 */
[----:B------:R-:W-:-:S02]  /*2430*/  ISETP.GE.AND P1, PT, R9, RZ, PT ;  /* 0x000000ff0900720c */ /* 0x000fc40003f26270 */
[----:B------:R-:W-:Y:S01]  /*2440*/  IABS R3, R2 ;  /* 0x0000000200037213 */ /* 0x000fe20000000000 */
[----:B------:R-:W-:Y:S01]  /*2450*/  @!P0 IMAD.MOV R12, RZ, RZ, -R12 ;  /* 0x000000ffff0c8224 */ /* 0x000fe200078e0a0c */
[----:B------:R-:W-:Y:S01]  /*2460*/  ISETP.GE.AND P4, PT, R2, RZ, PT ;  /* 0x000000ff0200720c */ /* 0x000fe20003f86270 */
[----:B------:R-:W-:Y:S01]  /*2470*/  IMAD R2, R21, R5, R4 ;  /* 0x0000000515027224 */ /* 0x000fe200078e0204 */
[----:B------:R-:W-:Y:S01]  /*2480*/  IABS R9, R9 ;  /* 0x0000000900097213 */ /* 0x000fe20000000000 */
[----:B------:R-:W-:Y:S01]  /*2490*/  @!P2 IMAD.IADD R8, R8, 0x1, -R21 ;  /* 0x000000010808a824 */ /* 0x000fe200078e0a15 */
[----:B------:R-:W-:Y:S01]  /*24a0*/  IABS R5, R7 ;  /* 0x0000000700057213 */ /* 0x000fe20000000000 */
[----:B------:R-:W-:Y:S01]  /*24b0*/  IMAD.HI.U32 R4, R23, R3, RZ ;  /* 0x0000000317047227 */ /* 0x000fe200078e00ff */
[----:B------:R-:W-:Y:S01]  /*24c0*/  ISETP.GT.U32.AND P6, PT, R21, R2, PT ;  /* 0x000000021500720c */ /* 0x000fe20003fc4070 */
[----:B------:R1:W-:Y:S01]  /*24d0*/  STL [R1+0x3c], R12 ;  /* 0x00003c0c01007387 */ /* 0x0003e20000100800 */
[----:B------:R-:W-:Y:S01]  /*24e0*/  ISETP.GE.AND P2, PT, R7, RZ, PT ;  /* 0x000000ff0700720c */ /* 0x000fe20003f46270 */
[----:B0-----:R-:W-:Y:S01]  /*24f0*/  IMAD.HI.U32 R10, R23, R9, RZ ;  /* 0x00000009170a7227 */ /* 0x001fe200078e00ff */
[----:B------:R-:W-:-:S02]  /*2500*/  ISETP.GE.AND P0, PT, R13, RZ, PT ;  /* 0x000000ff0d00720c */ /* 0x000fc40003f06270 */
[----:B------:R-:W-:Y:S01]  /*2510*/  IABS R13, R13 ;  /* 0x0000000d000d7213 */ /* 0x000fe20000000000 */
[----:B------:R-:W-:Y:S02]  /*2520*/  IMAD.MOV R10, RZ, RZ, -R10 ;  /* 0x000000ffff0a7224 */ /* 0x000fe400078e0a0a */
[----:B------:R-:W-:Y:S01]  /*2530*/  IMAD.MOV.U32 R11, RZ, RZ, R8 ;  /* 0x000000ffff0b7224 */ /* 0x000fe200078e0008 */
[----:B------:R-:W-:Y:S01]  /*2540*/  LOP3.LUT R8, R22, 0x34, RZ, 0xfc, !PT ;  /* 0x0000003416087812 */ /* 0x000fe200078efcff */
[C---:B------:R-:W-:Y:S01]  /*2550*/  IMAD R7, R21.reuse, R10, R9 ;  /* 0x0000000a15077224 */ /* 0x040fe200078e0209 */
[----:B------:R-:W-:Y:S01]  /*2560*/  IABS R9, R15 ;  /* 0x0000000f00097213 */ /* 0x000fe20000000000 */
[----:B------:R-:W-:Y:S02]  /*2570*/  @!P5 IMAD.MOV R11, RZ, RZ, -R11 ;  /* 0x000000ffff0bd224 */ /* 0x000fe400078e0a0b */
[----:B------:R-:W-:Y:S01]  /*2580*/  @!P6 IMAD.IADD R2, R2, 0x1, -R21 ;  /* 0x000000010202e824 */ /* 0x000fe200078e0a15 */
[----:B------:R-:W-:Y:S01]  /*2590*/  ISETP.GT.U32.AND P5, PT, R21, R7, PT ;  /* 0x000000071500720c */ /* 0x000fe20003fa4070 */
[----:B------:R-:W-:Y:S01]  /*25a0*/  IMAD.MOV R4, RZ, RZ, -R4 ;  /* 0x000000ffff047224 */ /* 0x000fe200078e0a04 */
[----:B------:R0:W-:Y:S01]  /*25b0*/  STL [R1+0x38], R11 ;  /* 0x0000380b01007387 */ /* 0x0001e20000100800 */
[----:B------:R-:W-:Y:S01]  /*25c0*/  IMAD.HI.U32 R6, R23, R5, RZ ;  /* 0x0000000517067227 */ /* 0x000fe200078e00ff */
[----:B------:R-:W-:-:S03]  /*25d0*/  ISETP.GT.U32.AND P6, PT, R21, R2, PT ;  /* 0x000000021500720c */ /* 0x000fc60003fc4070 */
[----:B------:R-:W-:Y:S01]  /*25e0*/  IMAD R3, R21, R4, R3 ;  /* 0x0000000415037224 */ /* 0x000fe200078e0203 */
[----:B------:R-:W-:Y:S01]  /*25f0*/  LOP3.LUT R4, R22, 0x36, RZ, 0xfc, !PT ;  /* 0x0000003616047812 */ /* 0x000fe200078efcff */
[----:B------:R-:W-:-:S03]  /*2600*/  IMAD.MOV R6, RZ, RZ, -R6 ;  /* 0x000000ffff067224 */ /* 0x000fc600078e0a06 */
[----:B-1----:R-:W-:Y:S01]  /*2610*/  IABS R12, R4 ;  /* 0x00000004000c7213 */ /* 0x002fe20000000000 */
[----:B------:R-:W-:Y:S01]  /*2620*/  @!P5 IMAD.IADD R7, R7, 0x1, -R21 ;  /* 0x000000010707d824 */ /* 0x000fe200078e0a15 */
[----:B0-----:R-:W-:Y:S01]  /*2630*/  IABS R11, R8 ;  /* 0x00000008000b7213 */ /* 0x001fe20000000000 */
[C---:B------:R-:W-:Y:S02]  /*2640*/  IMAD R5, R21.reuse, R6, R5 ;  /* 0x0000000615057224 */ /* 0x040fe400078e0205 */
[----:B------:R-:W-:Y:S01]  /*2650*/  @!P6 IMAD.IADD R2, R2, 0x1, -R21 ;  /* 0x000000010202e824 */ /* 0x000fe200078e0a15 */
[----:B------:R-:W-:Y:S01]  /*2660*/  ISETP.GT.U32.AND P5, PT, R21, R7, PT ;  /* 0x000000071500720c */ /* 0x000fe20003fa4070 */
[----:B------:R-:W-:Y:S01]  /*2670*/  IMAD.HI.U32 R6, R23, R13, RZ ;  /* 0x0000000d17067227 */ /* 0x000fe200078e00ff */
[----:B------:R-:W-:-:S03]  /*2680*/  ISETP.GT.U32.AND P6, PT, R21, R3, PT ;  /* 0x000000031500720c */ /* 0x000fc60003fc4070 */
[----:B------:R-:W-:Y:S02]  /*2690*/  IMAD.MOV R6, RZ, RZ, -R6 ;  /* 0x000000ffff067224 */ /* 0x000fe400078e0a06 */
[----:B------:R-:W-:-:S04]  /*26a0*/  IMAD.HI.U32 R10, R23, R12, RZ ;  /* 0x0000000c170a7227 */ /* 0x000fc800078e00ff */
[----:B------:R-:W-:Y:S02]  /*26b0*/  IMAD R13, R21, R6, R13 ;  /* 0x00000006150d7224 */ /* 0x000fe400078e020d */
[--C-:B------:R-:W-:Y:S01]  /*26c0*/  @!P5 IMAD.IADD R7, R7, 0x1, -R21.reuse ;  /* 0x000000010707d824 */ /* 0x100fe200078e0a15 */
[----:B------:R-:W-:Y:S01]  /*26d0*/  ISETP.GT.U32.AND P5, PT, R21, R5, PT ;  /* 0x000000051500720c */ /* 0x000fe20003fa4070 */
[----:B------:R-:W-:Y:S02]  /*26e0*/  IMAD.MOV.U32 R17, RZ, RZ, R2 ;  /* 0x000000ffff117224 */ /* 0x000fe400078e0002 */
[----:B------:R-:W-:Y:S02]  /*26f0*/  @!P6 IMAD.IADD R3, R3, 0x1, -R21 ;  /* 0x000000010303e824 */ /* 0x000fe400078e0a15 */
[----:B------:R-:W-:Y:S02]  /*2700*/  IMAD.MOV R10, RZ, RZ, -R10 ;  /* 0x000000ffff0a7224 */ /* 0x000fe400078e0a0a */
[----:B------:R-:W-:Y:S01]  /*2710*/  IMAD.HI.U32 R6, R23, R11, RZ ;  /* 0x0000000b17067227 */ /* 0x000fe200078e00ff */
[----:B------:R-:W-:-:S03]  /*2720*/  ISETP.GT.U32.AND P6, PT, R21, R3, PT ;  /* 0x000000031500720c */ /* 0x000fc60003fc4070 */
[----:B------:R-:W-:Y:S01]  /*2730*/  @!P3 IMAD.MOV R17, RZ, RZ, -R17 ;  /* 0x000000ffff11b224 */ /* 0x000fe200078e0a11 */
[C---:B------:R-:W-:Y:S01]  /*2740*/  ISETP.GT.U32.AND P3, PT, R21.reuse, R13, PT ;  /* 0x0000000d1500720c */ /* 0x040fe20003f64070 */
[C---:B------:R-:W-:Y:S02]  /*2750*/  IMAD R12, R21.reuse, R10, R12 ;  /* 0x0000000a150c7224 */ /* 0x040fe400078e020c */
[----:B------:R-:W-:Y:S01]  /*2760*/  IMAD.MOV.U32 R16, RZ, RZ, R7 ;  /* 0x000000ffff107224 */ /* 0x000fe200078e0007 */
[----:B------:R-:W-:Y:S01]  /*2770*/  STL [R1+0x34], R17 ;  /* 0x0000341101007387 */ /* 0x000fe20000100800 */
[----:B------:R-:W-:Y:S01]  /*2780*/  IMAD.MOV R10, RZ, RZ, -R6 ;  /* 0x000000ffff0a7224 */ /* 0x000fe200078e0a06 */
[C---:B------:R-:W-:Y:S01]  /*2790*/  LOP3.LUT R7, R22.reuse, 0x2c, RZ, 0xfc, !PT ;  /* 0x0000002c16077812 */ /* 0x040fe200078efcff */
[----:B------:R-:W-:Y:S01]  /*27a0*/  @!P1 IMAD.MOV R16, RZ, RZ, -R16 ;  /* 0x000000ffff109224 */ /* 0x000fe200078e0a10 */
[C---:B------:R-:W-:Y:S01]  /*27b0*/  ISETP.GT.U32.AND P1, PT, R21.reuse, R12, PT ;  /* 0x0000000c1500720c */ /* 0x040fe20003f24070 */
[----:B------:R-:W-:Y:S01]  /*27c0*/  IMAD R11, R21, R10, R11 ;  /* 0x0000000a150b7224 */ /* 0x000fe200078e020b */
[----:B------:R-:W-:Y:S01]  /*27d0*/  LOP3.LUT R10, R22, 0x2a, RZ, 0xfc, !PT ;  /* 0x0000002a160a7812 */ /* 0x000fe200078efcff */
[----:B------:R-:W-:Y:S01]  /*27e0*/  @!P5 IMAD.IADD R5, R5, 0x1, -R21 ;  /* 0x000000010505d824 */ /* 0x000fe200078e0a15 */
[----:B------:R0:W-:Y:S01]  /*27f0*/  STL [R1+0x30], R16 ;  /* 0x0000301001007387 */ /* 0x0001e20000100800 */
[----:B------:R-:W-:Y:S01]  /*2800*/  IMAD.HI.U32 R6, R23, R9, RZ ;  /* 0x0000000917067227 */ /* 0x000fe200078e00ff */
[----:B------:R-:W-:-:S03]  /*2810*/  ISETP.GT.U32.AND P5, PT, R21, R11, PT ;  /* 0x0000000b1500720c */ /* 0x000fc60003fa4070 */
[----:B------:R-:W-:Y:S01]  /*2820*/  @!P3 IMAD.IADD R13, R13, 0x1, -R21 ;  /* 0x000000010d0db824 */ /* 0x000fe200078e0a15 */
[----:B------:R-:W-:Y:S01]  /*2830*/  ISETP.GT.U32.AND P3, PT, R21, R5, PT ;  /* 0x000000051500720c */ /* 0x000fe20003f64070 */
[----:B------:R-:W-:-:S04]  /*2840*/  IMAD.HI.U32 R2, R23, R28, RZ ;  /* 0x0000001c17027227 */ /* 0x000fc800078e00ff */
[----:B------:R-:W-:Y:S02]  /*2850*/  IMAD.MOV R6, RZ, RZ, -R6 ;  /* 0x000000ffff067224 */ /* 0x000fe400078e0a06 */
[----:B------:R-:W-:Y:S01]  /*2860*/  @!P6 IMAD.IADD R3, R3, 0x1, -R21 ;  /* 0x000000010303e824 */ /* 0x000fe200078e0a15 */
[----:B------:R-:W-:Y:S01]  /*2870*/  ISETP.GE.AND P6, PT, R4, RZ, PT ;  /* 0x000000ff0400720c */ /* 0x000fe20003fc6270 */
[----:B------:R-:W-:Y:S01]  /*2880*/  IMAD.MOV R2, RZ, RZ, -R2 ;  /* 0x000000ffff027224 */ /* 0x000fe200078e0a02 */
[----:B------:R-:W-:Y:S01]  /*2890*/  IABS R4, R10 ;  /* 0x0000000a00047213 */ /* 0x000fe20000000000 */
[C---:B------:R-:W-:Y:S01]  /*28a0*/  IMAD R9, R21.reuse, R6, R9 ;  /* 0x0000000615097224 */ /* 0x040fe200078e0209 */
[----:B------:R-:W-:Y:S01]  /*28b0*/  LOP3.LUT R6, R22, 0x2e, RZ, 0xfc, !PT ;  /* 0x0000002e16067812 */ /* 0x000fe200078efcff */
[----:B0-----:R-:W-:Y:S01]  /*28c0*/  IMAD.MOV.U32 R16, RZ, RZ, R3 ;  /* 0x000000ffff107224 */ /* 0x001fe200078e0003 */
[----:B------:R-:W-:Y:S01]  /*28d0*/  IABS R3, R7 ;  /* 0x0000000700037213 */ /* 0x000fe20000000000 */
[----:B------:R-:W-:Y:S01]  /*28e0*/  @!P1 IMAD.IADD R12, R12, 0x1, -R21 ;  /* 0x000000010c0c9824 */ /* 0x000fe200078e0a15 */
[C---:B------:R-:W-:Y:S01]  /*28f0*/  ISETP.GT.U32.AND P1, PT, R21.reuse, R13, PT ;  /* 0x0000000d1500720c */ /* 0x040fe20003f24070 */
[----:B------:R-:W-:Y:S01]  /*2900*/  IMAD R28, R21, R2, R28 ;  /* 0x00000002151c7224 */ /* 0x000fe200078e021c */
[----:B------:R-:W-:Y:S01]  /*2910*/  IABS R2, R6 ;  /* 0x0000000600027213 */ /* 0x000fe20000000000 */
[----:B------:R-:W-:-:S02]  /*2920*/  @!P4 IMAD.MOV R16, RZ, RZ, -R16 ;  /* 0x000000ffff10c224 */ /* 0x000fc400078e0a10 */
[--C-:B------:R-:W-:Y:S01]  /*2930*/  @!P5 IMAD.IADD R11, R11, 0x1, -R21.reuse ;  /* 0x000000010b0bd824 */ /* 0x100fe200078e0a15 */
[----:B------:R-:W-:Y:S01]  /*2940*/  ISETP.GT.U32.AND P5, PT, R21, R12, PT ;  /* 0x0000000c1500720c */ /* 0x000fe20003fa4070 */
[----:B------:R-:W-:Y:S01]  /*2950*/  @!P3 IMAD.IADD R5, R5, 0x1, -R21 ;  /* 0x000000010505b824 */ /* 0x000fe200078e0a15 */
[----:B------:R0:W-:Y:S01]  /*2960*/  STL [R1+0x28], R16 ;  /* 0x0000281001007387 */ /* 0x0001e20000100800 */
[C---:B------:R-:W-:Y:S02]  /*2970*/  ISETP.GT.U32.AND P3, PT, R21.reuse, R9, PT ;  /* 0x000000091500720c */ /* 0x040fe40003f64070 */
[----:B------:R-:W-:Y:S01]  /*2980*/  ISETP.GT.U32.AND P4, PT, R21, R11, PT ;  /* 0x0000000b1500720c */ /* 0x000fe20003f84070 */
[----:B------:R-:W-:Y:S02]  /*2990*/  IMAD.MOV.U32 R18, RZ, RZ, R5 ;  /* 0x000000ffff127224 */ /* 0x000fe400078e0005 */
[----:B------:R-:W-:Y:S01]  /*29a0*/  @!P1 IMAD.IADD R13, R13, 0x1, -R21 ;  /* 0x000000010d0d9824 */ /* 0x000fe200078e0a15 */
[----:B------:R-:W-:Y:S01]  /*29b0*/  ISETP.GT.U32.AND P1, PT, R21, R28, PT ;  /* 0x0000001c1500720c */ /* 0x000fe20003f24070 */
[----:B------:R-:W-:-:S02]  /*29c0*/  @!P2 IMAD.MOV R18, RZ, RZ, -R18 ;  /* 0x000000ffff12a224 */ /* 0x000fc400078e0a12 */
[----:B0-----:R-:W-:-:S03]  /*29d0*/  IMAD.HI.U32 R16, R23, R2, RZ ;  /* 0x0000000217107227 */ /* 0x001fc600078e00ff */
[----:B------:R-:W-:Y:S01]  /*29e0*/  STL [R1+0x24], R18 ;  /* 0x0000241201007387 */ /* 0x000fe20000100800 */
[----:B------:R-:W-:Y:S02]  /*29f0*/  IMAD.MOV R16, RZ, RZ, -R16 ;  /* 0x000000ffff107224 */ /* 0x000fe400078e0a10 */
[----:B------:R-:W-:Y:S01]  /*2a00*/  @!P5 IMAD.IADD R12, R12, 0x1, -R21 ;  /* 0x000000010c0cd824 */ /* 0x000fe200078e0a15 */
[----:B------:R-:W-:Y:S01]  /*2a10*/  ISETP.GE.AND P5, PT, R8, RZ, PT ;  /* 0x000000ff0800720c */ /* 0x000fe20003fa6270 */
[----:B------:R-:W-:Y:S02]  /*2a20*/  IMAD R2, R21, R16, R2 ;  /* 0x0000001015027224 */ /* 0x000fe400078e0202 */
[----:B------:R-:W-:-:S04]  /*2a30*/  IMAD.HI.U32 R16, R23, R3, RZ ;  /* 0x0000000317107227 */ /* 0x000fc800078e00ff */
[--C-:B------:R-:W-:Y:S01]  /*2a40*/  @!P3 IMAD.IADD R9, R9, 0x1, -R21.reuse ;  /* 0x000000010909b824 */ /* 0x100fe200078e0a15 */
[----:B------:R-:W-:Y:S01]  /*2a50*/  ISETP.GE.AND P3, PT, R15, RZ, PT ;  /* 0x000000ff0f00720c */ /* 0x000fe20003f66270 */
[----:B------:R-:W-:Y:S02]  /*2a60*/  IMAD.MOV R16, RZ, RZ, -R16 ;  /* 0x000000ffff107224 */ /* 0x000fe400078e0a10 */
[----:B------:R-:W-:Y:S01]  /*2a70*/  @!P4 IMAD.IADD R11, R11, 0x1, -R21 ;  /* 0x000000010b0bc824 */ /* 0x000fe200078e0a15 */
[----:B------:R-:W-:Y:S01]  /*2a80*/  ISETP.GT.U32.AND P4, PT, R21, R2, PT ;  /* 0x000000021500720c */ /* 0x000fe20003f84070 */
[----:B------:R-:W-:Y:S01]  /*2a90*/  IMAD.HI.U32 R8, R23, R4, RZ ;  /* 0x0000000417087227 */ /* 0x000fe200078e00ff */
[----:B------:R-:W-:-:S03]  /*2aa0*/  ISETP.GT.U32.AND P2, PT, R21, R9, PT ;  /* 0x000000091500720c */ /* 0x000fc60003f44070 */
[C---:B------:R-:W-:Y:S01]  /*2ab0*/  IMAD R3, R21.reuse, R16, R3 ;  /* 0x0000001015037224 */ /* 0x040fe200078e0203 */
[----:B------:R-:W-:Y:S01]  /*2ac0*/  IABS R16, R25 ;  /* 0x0000001900107213 */ /* 0x000fe20000000000 */
[----:B------:R-:W-:Y:S01]  /*2ad0*/  IMAD.MOV.U32 R17, RZ, RZ, R13 ;  /* 0x000000ffff117224 */ /* 0x000fe200078e000d */
[----:B------:R-:W-:Y:S01]  /*2ae0*/  IABS R13, R26 ;  /* 0x0000001a000d7213 */ /* 0x000fe20000000000 */
[----:B------:R-:W-:Y:S01]  /*2af0*/  @!P1 IMAD.IADD R28, R28, 0x1, -R21 ;  /* 0x000000011c1c9824 */ /* 0x000fe200078e0a15 */
[----:B------:R-:W-:Y:S01]  /*2b00*/  ISETP.GE.AND P1, PT, R14, RZ, PT ;  /* 0x000000ff0e00720c */ /* 0x000fe20003f26270 */
[----:B------:R-:W-:Y:S01]  /*2b10*/  IMAD.MOV R15, RZ, RZ, -R8 ;  /* 0x000000ffff0f7224 */ /* 0x000fe200078e0a08 */
[----:B------:R-:W-:Y:S01]  /*2b20*/  LOP3.LUT R8, R22, 0x28, RZ, 0xfc, !PT ;  /* 0x0000002816087812 */ /* 0x000fe200078efcff */
[----:B------:R-:W-:Y:S01]  /*2b30*/  @!P6 IMAD.MOV R12, RZ, RZ, -R12 ;  /* 0x000000ffff0ce224 */ /* 0x000fe200078e0a0c */
[C---:B------:R-:W-:Y:S01]  /*2b40*/  ISETP.GT.U32.AND P6, PT, R21.reuse, R3, PT ;  /* 0x000000031500720c */ /* 0x040fe20003fc4070 */
[----:B------:R-:W-:Y:S01]  /*2b50*/  @!P0 IMAD.MOV R17, RZ, RZ, -R17 ;  /* 0x000000ffff118224 */ /* 0x000fe200078e0a11 */
[----:B------:R-:W-:Y:S01]  /*2b60*/  ISETP.GT.U32.AND P0, PT, R21, R28, PT ;  /* 0x0000001c1500720c */ /* 0x000fe20003f04070 */
[----:B------:R-:W-:Y:S01]  /*2b70*/  @!P5 IMAD.MOV R11, RZ, RZ, -R11 ;  /* 0x000000ffff0bd224 */ /* 0x000fe200078e0a0b */
[----:B------:R-:W-:Y:S01]  /*2b80*/  IABS R5, R8 ;  /* 0x0000000800057213 */ /* 0x000fe20000000000 */
[--C-:B------:R-:W-:Y:S01]  /*2b90*/  @!P4 IMAD.IADD R2, R2, 0x1, -R21.reuse ;  /* 0x000000010202c824 */ /* 0x100fe200078e0a15 */
[----:B------:R-:W-:Y:S01]  /*2ba0*/  STL [R1+0x20], R17 ;  /* 0x0000201101007387 */ /* 0x000fe20000100800 */
[----:B------:R-:W-:Y:S01]  /*2bb0*/  @!P2 IMAD.IADD R9, R9, 0x1, -R21 ;  /* 0x000000010909a824 */ /* 0x000fe200078e0a15 */
[----:B------:R-:W-:Y:S01]  /*2bc0*/  ISETP.GE.AND P5, PT, R6, RZ, PT ;  /* 0x000000ff0600720c */ /* 0x000fe20003fa6270 */
[C---:B------:R-:W-:Y:S01]  /*2bd0*/  IMAD R4, R21.reuse, R15, R4 ;  /* 0x0000000f15047224 */ /* 0x040fe200078e0204 */
[----:B------:R0:W-:Y:S01]  /*2be0*/  STL [R1+0x14], R12 ;  /* 0x0000140c01007387 */ /* 0x0001e20000100800 */
[----:B------:R-:W-:-:S02]  /*2bf0*/  ISETP.GT.U32.AND P4, PT, R21, R2, PT ;  /* 0x000000021500720c */ /* 0x000fc40003f84070 */
[--C-:B------:R-:W-:Y:S01]  /*2c00*/  @!P6 IMAD.IADD R3, R3, 0x1, -R21.reuse ;  /* 0x000000010303e824 */ /* 0x100fe200078e0a15 */
[----:B------:R1:W-:Y:S01]  /*2c10*/  STL [R1+0x4], R11 ;  /* 0x0000040b01007387 */ /* 0x0003e20000100800 */
[----:B------:R-:W-:Y:S01]  /*2c20*/  LOP3.LUT R6, R22, 0x26, RZ, 0xfc, !PT ;  /* 0x0000002616067812 */ /* 0x000fe200078efcff */
[----:B------:R-:W-:Y:S01]  /*2c30*/  @!P0 IMAD.IADD R28, R28, 0x1, -R21 ;  /* 0x000000011c1c8824 */ /* 0x000fe200078e0a15 */
[----:B------:R-:W-:Y:S02]  /*2c40*/  ISETP.GT.U32.AND P2, PT, R21, R4, PT ;  /* 0x000000041500720c */ /* 0x000fe40003f44070 */
[----:B------:R-:W-:Y:S01]  /*2c50*/  ISETP.GE.AND P0, PT, R7, RZ, PT ;  /* 0x000000ff0700720c */ /* 0x000fe20003f06270 */
[----:B0-----:R-:W-:Y:S01]  /*2c60*/  IMAD.MOV.U32 R12, RZ, RZ, R9 ;  /* 0x000000ffff0c7224 */ /* 0x001fe200078e0009 */
[----:B------:R-:W-:Y:S01]  /*2c70*/  IABS R7, R6 ;  /* 0x0000000600077213 */ /* 0x000fe20000000000 */
[----:B------:R-:W-:Y:S01]  /*2c80*/  @!P1 IMAD.MOV R28, RZ, RZ, -R28 ;  /* 0x000000ffff1c9224 */ /* 0x000fe200078e0a1c */
[----:B------:R-:W-:Y:S01]  /*2c90*/  ISETP.GE.AND P6, PT, R8, RZ, PT ;  /* 0x000000ff0800720c */ /* 0x000fe20003fc6270 */
[----:B-1----:R-:W-:Y:S01]  /*2ca0*/  IMAD.HI.U32 R11, R23, R5, RZ ;  /* 0x00000005170b7227 */ /* 0x002fe200078e00ff */
[----:B------:R-:W-:-:S02]  /*2cb0*/  IABS R17, R24 ;  /* 0x0000001800117213 */ /* 0x000fc40000000000 */
[C---:B------:R-:W-:Y:S01]  /*2cc0*/  LOP3.LUT R14, R22.reuse, 0x14, RZ, 0xfc, !PT ;  /* 0x00000014160e7812 */ /* 0x040fe200078efcff */
[----:B------:R-:W-:Y:S02]  /*2cd0*/  IMAD.MOV R11, RZ, RZ, -R11 ;  /* 0x000000ffff0b7224 */ /* 0x000fe400078e0a0b */
[----:B------:R-:W-:Y:S01]  /*2ce0*/  @!P3 IMAD.MOV R12, RZ, RZ, -R12 ;  /* 0x000000ffff0cb224 */ /* 0x000fe200078e0a0c */
[C---:B------:R-:W-:Y:S01]  /*2cf0*/  ISETP.GT.U32.AND P3, PT, R21.reuse, R3, PT ;  /* 0x000000031500720c */ /* 0x040fe20003f64070 */
[----:B------:R-:W-:Y:S01]  /*2d00*/  IMAD R5, R21, R11, R5 ;  /* 0x0000000b15057224 */ /* 0x000fe200078e0205 */
[----:B------:R-:W-:Y:S01]  /*2d10*/  LOP3.LUT R11, R22, 0x20, RZ, 0xfc, !PT ;  /* 0x00000020160b7812 */ /* 0x000fe200078efcff */
[----:B------:R-:W-:Y:S01]  /*2d20*/  IMAD.HI.U32 R8, R23, R7, RZ ;  /* 0x0000000717087227 */ /* 0x000fe200078e00ff */
[----:B------:R0:W-:Y:S02]  /*2d30*/  STL [R1], R12 ;  /* 0x0000000c01007387 */ /* 0x0001e40000100800 */
[C---:B------:R-:W-:Y:S01]  /*2d40*/  ISETP.GT.U32.AND P1, PT, R21.reuse, R5, PT ;  /* 0x000000051500720c */ /* 0x040fe20003f24070 */
[--C-:B------:R-:W-:Y:S01]  /*2d50*/  @!P4 IMAD.IADD R2, R2, 0x1, -R21.reuse ;  /* 0x000000010202c824 */ /* 0x100fe200078e0a15 */
[----:B------:R-:W-:Y:S01]  /*2d60*/  ISETP.GE.AND P4, PT, R10, RZ, PT ;  /* 0x000000ff0a00720c */ /* 0x000fe20003f86270 */
[----:B------:R-:W-:Y:S01]  /*2d70*/  IMAD.MOV R8, RZ, RZ, -R8 ;  /* 0x000000ffff087224 */ /* 0x000fe200078e0a08 */
[----:B------:R-:W-:Y:S01]  /*2d80*/  IABS R19, R11 ;  /* 0x0000000b00137213 */ /* 0x000fe20000000000 */
[----:B------:R-:W-:Y:S01]  /*2d90*/  @!P5 IMAD.MOV R2, RZ, RZ, -R2 ;  /* 0x000000ffff02d224 */ /* 0x000fe200078e0a02 */
[----:B------:R-:W-:Y:S01]  /*2da0*/  ISETP.GE.AND P5, PT, R6, RZ, PT ;  /* 0x000000ff0600720c */ /* 0x000fe20003fa6270 */
[----:B------:R-:W-:Y:S01]  /*2db0*/  @!P2 IMAD.IADD R4, R4, 0x1, -R21 ;  /* 0x000000010404a824 */ /* 0x000fe200078e0a15 */
[----:B------:R-:W-:Y:S01]  /*2dc0*/  STL [R1+0x6b8], R28 ;  /* 0x0006b81c01007387 */ /* 0x000fe20000100800 */
[----:B------:R-:W-:Y:S01]  /*2dd0*/  IMAD R6, R21, R8, R7 ;  /* 0x0000000815067224 */ /* 0x000fe200078e0207 */
[----:B------:R-:W-:Y:S01]  /*2de0*/  LOP3.LUT R7, R22, 0x24, RZ, 0xfc, !PT ;  /* 0x0000002416077812 */ /* 0x000fe200078efcff */
[--C-:B------:R-:W-:Y:S01]  /*2df0*/  @!P3 IMAD.IADD R3, R3, 0x1, -R21.reuse ;  /* 0x000000010303b824 */ /* 0x100fe200078e0a15 */
[----:B------:R-:W-:Y:S01]  /*2e00*/  ISETP.GT.U32.AND P2, PT, R21, R4, PT ;  /* 0x000000041500720c */ /* 0x000fe20003f44070 */
[----:B------:R-:W-:Y:S01]  /*2e10*/  @!P1 IMAD.IADD R5, R5, 0x1, -R21 ;  /* 0x0000000105059824 */ /* 0x000fe200078e0a15 */
[----:B------:R-:W-:Y:S01]  /*2e20*/  ISETP.GE.AND P3, PT, R7, RZ, PT ;  /* 0x000000ff0700720c */ /* 0x000fe20003f66270 */
[----:B------:R-:W-:Y:S01]  /*2e30*/  @!P0 IMAD.MOV R3, RZ, RZ, -R3 ;  /* 0x000000ffff038224 */ /* 0x000fe200078e0a03 */
[----:B------:R-:W-:Y:S01]  /*2e40*/  ISETP.GT.U32.AND P0, PT, R21, R6, PT ;  /* 0x000000061500720c */ /* 0x000fe20003f04070 */
[----:B------:R1:W-:Y:S01]  /*2e50*/  STL [R1+0x6bc], R2 ;  /* 0x0006bc0201007387 */ /* 0x0003e20000100800 */
[----:B------:R-:W-:-:S02]  /*2e60*/  IABS R7, R7 ;  /* 0x0000000700077213 */ /* 0x000fc40000000000 */
[----:B------:R-:W-:Y:S01]  /*2e70*/  ISETP.GT.U32.AND P1, PT, R21, R5, PT ;  /* 0x000000051500720c */ /* 0x000fe20003f24070 */
[----:B------:R-:W-:Y:S01]  /*2e80*/  STL [R1+0x6c0], R3 ;  /* 0x0006c00301007387 */ /* 0x000fe20000100800 */
[C---:B------:R-:W-:Y:S01]  /*2e90*/  LOP3.LUT R8, R22.reuse, 0x1e, RZ, 0xfc, !PT ;  /* 0x0000001e16087812 */ /* 0x040fe200078efcff */
[----:B------:R-:W-:Y:S01]  /*2ea0*/  IMAD.HI.U32 R10, R23, R7, RZ ;  /* 0x00000007170a7227 */ /* 0x000fe200078e00ff */
[----:B0-----:R-:W-:Y:S02]  /*2eb0*/  LOP3.LUT R12, R22, 0x16, RZ, 0xfc, !PT ;  /* 0x00000016160c7812 */ /* 0x001fe400078efcff */
[----:B------:R-:W-:Y:S01]  /*2ec0*/  IABS R18, R8 ;  /* 0x0000000800127213 */ /* 0x000fe20000000000 */
[--C-:B------:R-:W-:Y:S01]  /*2ed0*/  @!P2 IMAD.IADD R4, R4, 0x1, -R21.reuse ;  /* 0x000000010404a824 */ /* 0x100fe200078e0a15 */
[----:B------:R-:W-:Y:S01]  /*2ee0*/  ISETP.GE.AND P2, PT, R20, RZ, PT ;  /* 0x000000ff1400720c */ /* 0x000fe20003f46270 */
[----:B------:R-:W-:Y:S01]  /*2ef0*/  IMAD.MOV R10, RZ, RZ, -R10 ;  /* 0x000000ffff0a7224 */ /* 0x000fe200078e0a0a */
[----:B------:R-:W-:Y:S01]  /*2f00*/  IABS R20, R20 ;  /* 0x0000001400147213 */ /* 0x000fe20000000000 */
[--C-:B------:R-:W-:Y:S01]  /*2f10*/  @!P0 IMAD.IADD R6, R6, 0x1, -R21.reuse ;  /* 0x0000000106068824 */ /* 0x100fe200078e0a15 */
[----:B------:R-:W-:Y:S01]  /*2f20*/  IABS R12, R12 ;  /* 0x0000000c000c7213 */ /* 0x000fe20000000000 */
[----:B------:R-:W-:Y:S01]  /*2f30*/  @!P1 IMAD.IADD R5, R5, 0x1, -R21 ;  /* 0x0000000105059824 */ /* 0x000fe200078e0a15 */
[----:B------:R-:W-:Y:S01]  /*2f40*/  ISETP.GE.AND P1, PT, R8, RZ, PT ;  /* 0x000000ff0800720c */ /* 0x000fe20003f26270 */
[C---:B------:R-:W-:Y:S01]  /*2f50*/  IMAD R7, R21.reuse, R10, R7 ;  /* 0x0000000a15077224 */ /* 0x040fe200078e0207 */
[----:B------:R-:W-:Y:S01]  /*2f60*/  ISETP.GT.U32.AND P0, PT, R21, R6, PT ;  /* 0x000000061500720c */ /* 0x000fe20003f04070 */
[----:B------:R-:W-:Y:S01]  /*2f70*/  IMAD.HI.U32 R9, R23, R20, RZ ;  /* 0x0000001417097227 */ /* 0x000fe200078e00ff */
[----:B------:R-:W-:-:S02]  /*2f80*/  IABS R10, c[0x0][0x178] ;  /* 0x00005e00000a7a13 */ /* 0x000fc40000000000 */
[C---:B-1----:R-:W-:Y:S01]  /*2f90*/  LOP3.LUT R2, R22.reuse, 0x12, RZ, 0xfc, !PT ;  /* 0x0000001216027812 */ /* 0x042fe200078efcff */
[----:B------:R-:W-:Y:S01]  /*2fa0*/  @!P6 IMAD.MOV R5, RZ, RZ, -R5 ;  /* 0x000000ffff05e224 */ /* 0x000fe200078e0a05 */
[----:B------:R-:W-:Y:S01]  /*2fb0*/  ISETP.GT.U32.AND P6, PT, R21, R7, PT ;  /* 0x000000071500720c */ /* 0x000fe20003fc4070 */
[----:B------:R-:W-:Y:S01]  /*2fc0*/  IMAD.MOV R9, RZ, RZ, -R9 ;  /* 0x000000ffff097224 */ /* 0x000fe200078e0a09 */
[----:B------:R-:W-:Y:S01]  /*2fd0*/  LOP3.LUT R28, R22, 0x8, RZ, 0xfc, !PT ;  /* 0x00000008161c7812 */ /* 0x000fe200078efcff */
[----:B------:R-:W-:-:S04]  /*2fe0*/  IMAD.HI.U32 R8, R23, R19, RZ ;  /* 0x0000001317087227 */ /* 0x000fc800078e00ff */
[C---:B------:R-:W-:Y:S02]  /*2ff0*/  IMAD R20, R21.reuse, R9, R20 ;  /* 0x0000000915147224 */ /* 0x040fe400078e0214 */
[----:B------:R-:W-:Y:S02]  /*3000*/  IMAD.MOV R8, RZ, RZ, -R8 ;  /* 0x000000ffff087224 */ /* 0x000fe400078e0a08 */
[----:B------:R-:W-:Y:S01]  /*3010*/  @!P0 IMAD.IADD R6, R6, 0x1, -R21 ;  /* 0x0000000106068824 */ /* 0x000fe200078e0a15 */
[C---:B------:R-:W-:Y:S01]  /*3020*/  ISETP.GT.U32.AND P0, PT, R21.reuse, R20, PT ;  /* 0x000000141500720c */ /* 0x040fe20003f04070 */
[----:B------:R-:W-:Y:S02]  /*3030*/  IMAD R19, R21, R8, R19 ;  /* 0x0000000815137224 */ /* 0x000fe400078e0213 */
[----:B------:R-:W-:Y:S02]  /*3040*/  @!P6 IMAD.IADD R7, R7, 0x1, -R21 ;  /* 0x000000010707e824 */ /* 0x000fe400078e0a15 */
[----:B------:R-:W-:Y:S01]  /*3050*/  IMAD.HI.U32 R9, R23, R18, RZ ;  /* 0x0000001217097227 */ /* 0x000fe200078e00ff */
[----:B------:R-:W-:-:S03]  /*3060*/  ISETP.GT.U32.AND P6, PT, R21, R19, PT ;  /* 0x000000131500720c */ /* 0x000fc60003fc4070 */
[----:B------:R-:W-:Y:S02]  /*3070*/  IMAD.MOV.U32 R29, RZ, RZ, R10 ;  /* 0x000000ffff1d7224 */ /* 0x000fe400078e000a */
[----:B------:R-:W-:Y:S02]  /*3080*/  IMAD.HI.U32 R10, R23, R17, RZ ;  /* 0x00000011170a7227 */ /* 0x000fe400078e00ff */
[----:B------:R-:W0:Y:S02]  /*3090*/  I2F.RP R15, R29 ;  /* 0x0000001d000f7306 */ /* 0x000e240000209400 */
[----:B------:R-:W-:Y:S01]  /*30a0*/  @!P0 IMAD.IADD R20, R20, 0x1, -R21 ;  /* 0x0000000114148824 */ /* 0x000fe200078e0a15 */
[----:B------:R-:W-:Y:S01]  /*30b0*/  ISETP.GT.U32.AND P0, PT, R21, R7, PT ;  /* 0x000000071500720c */ /* 0x000fe20003f04070 */
[----:B------:R-:W-:Y:S02]  /*30c0*/  IMAD.MOV R9, RZ, RZ, -R9 ;  /* 0x000000ffff097224 */ /* 0x000fe400078e0a09 */
[----:B------:R-:W-:Y:S01]  /*30d0*/  @!P6 IMAD.IADD R19, R19, 0x1, -R21 ;  /* 0x000000011313e824 */ /* 0x000fe200078e0a15 */
[----:B------:R-:W-:Y:S01]  /*30e0*/  ISETP.GT.U32.AND P6, PT, R21, R20, PT ;  /* 0x000000141500720c */ /* 0x000fe20003fc4070 */
[----:B------:R-:W-:-:S02]  /*30f0*/  IMAD.MOV R10, RZ, RZ, -R10 ;  /* 0x000000ffff0a7224 */ /* 0x000fc400078e0a0a */
[C---:B------:R-:W-:Y:S02]  /*3100*/  IMAD R18, R21.reuse, R9, R18 ;  /* 0x0000000915127224 */ /* 0x040fe400078e0212 */
[C---:B------:R-:W-:Y:S01]  /*3110*/  IMAD R17, R21.reuse, R10, R17 ;  /* 0x0000000a15117224 */ /* 0x040fe200078e0211 */
[----:B------:R-:W-:Y:S01]  /*3120*/  IABS R10, R2 ;  /* 0x00000002000a7213 */ /* 0x000fe20000000000 */
[----:B------:R-:W-:Y:S01]  /*3130*/  @!P5 IMAD.MOV R6, RZ, RZ, -R6 ;  /* 0x000000ffff06d224 */ /* 0x000fe200078e0a06 */
[----:B------:R-:W-:Y:S01]  /*3140*/  ISETP.GT.U32.AND P5, PT, R21, R19, PT ;  /* 0x000000131500720c */ /* 0x000fe20003fa4070 */
[--C-:B------:R-:W-:Y:S01]  /*3150*/  @!P0 IMAD.IADD R7, R7, 0x1, -R21.reuse ;  /* 0x0000000107078824 */ /* 0x100fe200078e0a15 */
[C---:B------:R-:W-:Y:S01]  /*3160*/  ISETP.GT.U32.AND P0, PT, R21.reuse, R18, PT ;  /* 0x000000121500720c */ /* 0x040fe20003f04070 */
[----:B------:R-:W-:Y:S01]  /*3170*/  @!P4 IMAD.MOV R4, RZ, RZ, -R4 ;  /* 0x000000ffff04c224 */ /* 0x000fe200078e0a04 */
[----:B0-----:R-:W0:Y:S01]  /*3180*/  MUFU.RCP R15, R15 ;  /* 0x0000000f000f7308 */ /* 0x001e220000001000 */
[----:B------:R-:W-:Y:S01]  /*3190*/  @!P6 IMAD.IADD R20, R20, 0x1, -R21 ;  /* 0x000000011414e824 */ /* 0x000fe200078e0a15 */
[----:B------:R-:W-:Y:S01]  /*31a0*/  ISETP.GT.U32.AND P6, PT, R21, R17, PT ;  /* 0x000000111500720c */ /* 0x000fe20003fc4070 */
[----:B------:R-:W-:Y:S01]  /*31b0*/  @!P3 IMAD.MOV R7, RZ, RZ, -R7 ;  /* 0x000000ffff07b224 */ /* 0x000fe200078e0a07 */
[----:B------:R-:W-:Y:S01]  /*31c0*/  STL [R1+0x6c4], R4 ;  /* 0x0006c40401007387 */ /* 0x000fe20000100800 */
[----:B------:R-:W-:Y:S01]  /*31d0*/  IMAD.HI.U32 R9, R23, R16, RZ ;  /* 0x0000001017097227 */ /* 0x000fe200078e00ff */
[----:B------:R-:W-:-:S02]  /*31e0*/  ISETP.GE.AND P4, PT, R11, RZ, PT ;  /* 0x000000ff0b00720c */ /* 0x000fc40003f86270 */
[----:B------:R-:W-:Y:S01]  /*31f0*/  STL [R1+0x6c8], R5 ;  /* 0x0006c80501007387 */ /* 0x000fe20000100800 */
[--C-:B------:R-:W-:Y:S01]  /*3200*/  @!P5 IMAD.IADD R19, R19, 0x1, -R21.reuse ;  /* 0x000000011313d824 */ /* 0x100fe200078e0a15 */
[----:B------:R-:W-:Y:S01]  /*3210*/  IABS R11, R14 ;  /* 0x0000000e000b7213 */ /* 0x000fe20000000000 */
[----:B------:R-:W-:Y:S01]  /*3220*/  @!P0 IMAD.IADD R18, R18, 0x1, -R21 ;  /* 0x0000000112128824 */ /* 0x000fe200078e0a15 */
[----:B------:R1:W-:Y:S01]  /*3230*/  STL [R1+0x6cc], R6 ;  /* 0x0006cc0601007387 */ /* 0x0003e20000100800 */
[----:B------:R-:W-:Y:S01]  /*3240*/  IMAD.MOV R9, RZ, RZ, -R9 ;  /* 0x000000ffff097224 */ /* 0x000fe200078e0a09 */
[C---:B------:R-:W-:Y:S01]  /*3250*/  LOP3.LUT R2, R22.reuse, 0xc, RZ, 0xfc, !PT ;  /* 0x0000000c16027812 */ /* 0x040fe200078efcff */
[----:B------:R-:W-:Y:S01]  /*3260*/  @!P6 IMAD.IADD R17, R17, 0x1, -R21 ;  /* 0x000000011111e824 */ /* 0x000fe200078e0a15 */
[C---:B------:R-:W-:Y:S01]  /*3270*/  ISETP.GT.U32.AND P6, PT, R21.reuse, R18, PT ;  /* 0x000000121500720c */ /* 0x040fe20003fc4070 */
[----:B------:R-:W-:Y:S01]  /*3280*/  STL [R1+0x734], R20 ;  /* 0x0007341401007387 */ /* 0x000fe20000100800 */
[----:B------:R-:W-:Y:S01]  /*3290*/  IMAD R16, R21, R9, R16 ;  /* 0x0000000915107224 */ /* 0x000fe200078e0210 */
[----:B0-----:R-:W-:Y:S01]  /*32a0*/  IADD3 R15, R15, 0xffffffe, RZ ;  /* 0x0ffffffe0f0f7810 */ /* 0x001fe20007ffe0ff */
[----:B------:R-:W-:Y:S01]  /*32b0*/  IMAD.HI.U32 R8, R23, R13, RZ ;  /* 0x0000000d17087227 */ /* 0x000fe200078e00ff */
[C---:B------:R-:W-:Y:S01]  /*32c0*/  ISETP.GT.U32.AND P3, PT, R21.reuse, R17, PT ;  /* 0x000000111500720c */ /* 0x040fe20003f64070 */
[----:B------:R-:W-:Y:S01]  /*32d0*/  STL [R1+0x738], R19 ;  /* 0x0007381301007387 */ /* 0x000fe20000100800 */
[----:B------:R-:W-:Y:S01]  /*32e0*/  ISETP.GT.U32.AND P5, PT, R21, R16, PT ;  /* 0x000000101500720c */ /* 0x000fe20003fa4070 */
[----:B------:R-:W-:Y:S01]  /*32f0*/  IMAD.MOV R9, RZ, RZ, -R8 ;  /* 0x000000ffff097224 */ /* 0x000fe200078e0a08 */
[----:B------:R-:W0:Y:S01]  /*3300*/  F2I.FTZ.U32.TRUNC.NTZ R15, R15 ;  /* 0x0000000f000f7305 */ /* 0x000e22000021f000 */
[----:B------:R2:W-:Y:S01]  /*3310*/  STL [R1+0x6d0], R7 ;  /* 0x0006d00701007387 */ /* 0x0005e20000100800 */
[----:B------:R-:W-:Y:S01]  /*3320*/  IMAD.HI.U32 R8, R23, R12, RZ ;  /* 0x0000000c17087227 */ /* 0x000fe200078e00ff */
[----:B-1----:R-:W-:-:S02]  /*3330*/  LOP3.LUT R6, R22, 0xe, RZ, 0xfc, !PT ;  /* 0x0000000e16067812 */ /* 0x002fc400078efcff */
[----:B------:R-:W-:Y:S01]  /*3340*/  LOP3.LUT R5, R22, 0xa, RZ, 0xfc, !PT ;  /* 0x0000000a16057812 */ /* 0x000fe200078efcff */
[--C-:B------:R-:W-:Y:S01]  /*3350*/  @!P6 IMAD.IADD R18, R18, 0x1, -R21.reuse ;  /* 0x000000011212e824 */ /* 0x100fe200078e0a15 */
[----:B------:R-:W-:Y:S01]  /*3360*/  IABS R27, R2 ;  /* 0x00000002001b7213 */ /* 0x000fe20000000000 */
[----:B------:R-:W-:Y:S02]  /*3370*/  IMAD.MOV R8, RZ, RZ, -R8 ;  /* 0x000000ffff087224 */ /* 0x000fe400078e0a08 */
[--C-:B------:R-:W-:Y:S01]  /*3380*/  @!P3 IMAD.IADD R17, R17, 0x1, -R21.reuse ;  /* 0x000000011111b824 */ /* 0x100fe200078e0a15 */
[----:B--2---:R-:W-:Y:S01]  /*3390*/  LOP3.LUT R7, R22, 0x10, RZ, 0xfc, !PT ;  /* 0x0000001016077812 */ /* 0x004fe200078efcff */
[----:B------:R-:W-:Y:S02]  /*33a0*/  IMAD R12, R21, R8, R12 ;  /* 0x00000008150c7224 */ /* 0x000fe400078e020c */
[----:B------:R-:W-:Y:S02]  /*33b0*/  IMAD.HI.U32 R8, R23, R11, RZ ;  /* 0x0000000b17087227 */ /* 0x000fe400078e00ff */
[----:B------:R1:W-:Y:S01]  /*33c0*/  STL [R1+0x72c], R7 ;  /* 0x00072c0701007387 */ /* 0x0003e20000100800 */
[----:B------:R-:W-:Y:S01]  /*33d0*/  ISETP.GT.U32.AND P6, PT, R21, R12, PT ;  /* 0x0000000c1500720c */ /* 0x000fe20003fc4070 */
[----:B------:R-:W-:-:S02]  /*33e0*/  @!P5 IMAD.IADD R16, R16, 0x1, -R21 ;  /* 0x000000011010d824 */ /* 0x000fc400078e0a15 */
[----:B------:R-:W-:Y:S01]  /*33f0*/  STL [R1+0x73c], R18 ;  /* 0x00073c1201007387 */ /* 0x000fe20000100800 */
[----:B------:R-:W-:Y:S02]  /*3400*/  IMAD.MOV R8, RZ, RZ, -R8 ;  /* 0x000000ffff087224 */ /* 0x000fe400078e0a08 */
[C---:B------:R-:W-:Y:S01]  /*3410*/  ISETP.GT.U32.AND P5, PT, R21.reuse, R16, PT ;  /* 0x000000101500720c */ /* 0x040fe20003fa4070 */
[----:B------:R2:W-:Y:S01]  /*3420*/  STL [R1+0x730], R17 ;  /* 0x0007301101007387 */ /* 0x0005e20000100800 */
[----:B------:R-:W-:Y:S02]  /*3430*/  IMAD R11, R21, R8, R11 ;  /* 0x00000008150b7224 */ /* 0x000fe400078e020b */
[----:B------:R-:W-:Y:S01]  /*3440*/  IMAD.HI.U32 R8, R23, R10, RZ ;  /* 0x0000000a17087227 */ /* 0x000fe200078e00ff */
[----:B------:R-:W3:Y:S02]  /*3450*/  LDL R20, [R1+0x5dc] ;  /* 0x0005dc0001147983 */ /* 0x000ee40000100800 */
[C---:B------:R-:W-:Y:S01]  /*3460*/  ISETP.GT.U32.AND P3, PT, R21.reuse, R11, PT ;  /* 0x0000000b1500720c */ /* 0x040fe20003f64070 */
[----:B------:R-:W-:Y:S01]  /*3470*/  IMAD R13, R21, R9, R13 ;  /* 0x00000009150d7224 */ /* 0x000fe200078e020d */
[----:B------:R-:W-:Y:S01]  /*3480*/  IABS R9, R7 ;  /* 0x0000000700097213 */ /* 0x000fe20000000000 */
[----:B------:R-:W-:-:S02]  /*3490*/  IMAD.MOV R8, RZ, RZ, -R8 ;  /* 0x000000ffff087224 */ /* 0x000fc400078e0a08 */
[--C-:B------:R-:W-:Y:S01]  /*34a0*/  @!P6 IMAD.IADD R12, R12, 0x1, -R21.reuse ;  /* 0x000000010c0ce824 */ /* 0x100fe200078e0a15 */
[----:B------:R-:W-:Y:S01]  /*34b0*/  ISETP.GE.AND P6, PT, R25, RZ, PT ;  /* 0x000000ff1900720c */ /* 0x000fe20003fc6270 */
[----:B------:R-:W-:Y:S01]  /*34c0*/  IMAD R10, R21, R8, R10 ;  /* 0x00000008150a7224 */ /* 0x000fe200078e020a */
[----:B------:R-:W-:Y:S01]  /*34d0*/  IABS R8, R6 ;  /* 0x0000000600087213 */ /* 0x000fe20000000000 */
[----:B------:R-:W-:Y:S01]  /*34e0*/  IMAD.HI.U32 R14, R23, R9, RZ ;  /* 0x00000009170e7227 */ /* 0x000fe200078e00ff */
[----:B------:R-:W-:Y:S02]  /*34f0*/  LOP3.LUT R4, R22, 0x6, RZ, 0xfc, !PT ;  /* 0x0000000616047812 */ /* 0x000fe400078efcff */
[----:B------:R-:W-:Y:S01]  /*3500*/  ISETP.GT.U32.AND P0, PT, R21, R13, PT ;  /* 0x0000000d1500720c */ /* 0x000fe20003f04070 */
[----:B------:R-:W-:Y:S01]  /*3510*/  @!P5 IMAD.IADD R16, R16, 0x1, -R21 ;  /* 0x000000011010d824 */ /* 0x000fe200078e0a15 */
[----:B------:R-:W-:Y:S01]  /*3520*/  ISETP.GE.AND P5, PT, R24, RZ, PT ;  /* 0x000000ff1800720c */ /* 0x000fe20003fa6270 */
[----:B------:R-:W-:-:S02]  /*3530*/  IMAD.MOV R14, RZ, RZ, -R14 ;  /* 0x000000ffff0e7224 */ /* 0x000fc400078e0a0e */
[----:B------:R-:W-:Y:S01]  /*3540*/  IMAD.HI.U32 R24, R23, R8, RZ ;  /* 0x0000000817187227 */ /* 0x000fe200078e00ff */
[----:B------:R-:W-:-:S03]  /*3550*/  IABS R25, R28 ;  /* 0x0000001c00197213 */ /* 0x000fc60000000000 */
[----:B------:R-:W-:Y:S01]  /*3560*/  @!P3 IMAD.IADD R11, R11, 0x1, -R21 ;  /* 0x000000010b0bb824 */ /* 0x000fe200078e0a15 */
[----:B------:R-:W-:Y:S01]  /*3570*/  ISETP.GE.AND P3, PT, R26, RZ, PT ;  /* 0x000000ff1a00720c */ /* 0x000fe20003f66270 */
[C---:B------:R-:W-:Y:S01]  /*3580*/  IMAD R9, R21.reuse, R14, R9 ;  /* 0x0000000e15097224 */ /* 0x040fe200078e0209 */
[----:B------:R-:W-:Y:S01]  /*3590*/  IABS R26, R5 ;  /* 0x00000005001a7213 */ /* 0x000fe20000000000 */
[----:B------:R-:W-:Y:S02]  /*35a0*/  IMAD.MOV R24, RZ, RZ, -R24 ;  /* 0x000000ffff187224 */ /* 0x000fe400078e0a18 */
[----:B0-----:R-:W-:Y:S02]  /*35b0*/  IMAD.MOV R14, RZ, RZ, -R15 ;  /* 0x000000ffff0e7224 */ /* 0x001fe400078e0a0f */
[----:B------:R-:W-:Y:S02]  /*35c0*/  IMAD R8, R21, R24, R8 ;  /* 0x0000001815087224 */ /* 0x000fe400078e0208 */
[----:B------:R-:W-:-:S02]  /*35d0*/  IMAD R24, R14, R29, RZ ;  /* 0x0000001d0e187224 */ /* 0x000fc400078e02ff */
[----:B------:R-:W-:-:S04]  /*35e0*/  IMAD.HI.U32 R14, R23, R26, RZ ;  /* 0x0000001a170e7227 */ /* 0x000fc800078e00ff */
[----:B------:R-:W-:-:S04]  /*35f0*/  IMAD.HI.U32 R2, R23, R25, RZ ;  /* 0x0000001917027227 */ /* 0x000fc800078e00ff */
[----:B------:R-:W-:-:S04]  /*3600*/  IMAD.HI.U32 R29, R23, R27, RZ ;  /* 0x0000001b171d7227 */ /* 0x000fc800078e00ff */
[----:B------:R-:W-:Y:S02]  /*3610*/  IMAD.MOV R3, RZ, RZ, -R14 ;  /* 0x000000ffff037224 */ /* 0x000fe400078e0a0e */
[----:B------:R-:W-:Y:S02]  /*3620*/  IMAD.MOV R2, RZ, RZ, -R2 ;  /* 0x000000ffff027224 */ /* 0x000fe400078e0a02 */
[----:B------:R-:W-:Y:S02]  /*3630*/  IMAD.MOV R29, RZ, RZ, -R29 ;  /* 0x000000ffff1d7224 */ /* 0x000fe400078e0a1d */
[----:B------:R-:W-:Y:S02]  /*3640*/  IMAD.MOV.U32 R14, RZ, RZ, RZ ;  /* 0x000000ffff0e7224 */ /* 0x000fe400078e00ff */
[C---:B------:R-:W-:Y:S01]  /*3650*/  IMAD R26, R21.reuse, R3, R26 ;  /* 0x00000003151a7224 */ /* 0x040fe200078e021a */
[C---:B------:R-:W-:Y:S01]  /*3660*/  LOP3.LUT R3, R22.reuse, 0x4, RZ, 0xfc, !PT ;  /* 0x0000000416037812 */ /* 0x040fe200078efcff */
[C---:B------:R-:W-:Y:S01]  /*3670*/  IMAD R25, R21.reuse, R2, R25 ;  /* 0x0000000215197224 */ /* 0x040fe200078e0219 */
[----:B------:R-:W-:Y:S01]  /*3680*/  LOP3.LUT R2, R22, 0x2, RZ, 0xfc, !PT ;  /* 0x0000000216027812 */ /* 0x000fe200078efcff */
[----:B------:R-:W-:Y:S01]  /*3690*/  IMAD R27, R21, R29, R27 ;  /* 0x0000001d151b7224 */ /* 0x000fe200078e021b */
[----:B------:R-:W-:Y:S01]  /*36a0*/  IABS R29, R22 ;  /* 0x00000016001d7213 */ /* 0x000fe20000000000 */
[----:B-1----:R-:W-:Y:S01]  /*36b0*/  IMAD.HI.U32 R7, R15, R24, R14 ;  /* 0x000000180f077227 */ /* 0x002fe200078e000e */
[----:B------:R-:W-:-:S02]  /*36c0*/  IABS R15, R3 ;  /* 0x00000003000f7213 */ /* 0x000fc40000000000 */
[----:B------:R-:W-:Y:S01]  /*36d0*/  IABS R24, R4 ;  /* 0x0000000400187213 */ /* 0x000fe20000000000 */
[----:B------:R-:W-:Y:S01]  /*36e0*/  @!P0 IMAD.IADD R13, R13, 0x1, -R21 ;  /* 0x000000010d0d8824 */ /* 0x000fe200078e0a15 */
[----:B------:R-:W-:Y:S01]  /*36f0*/  IABS R14, R2 ;  /* 0x00000002000e7213 */ /* 0x000fe20000000000 */
[----:B--2---:R-:W-:Y:S02]  /*3700*/  IMAD.MOV.U32 R17, RZ, RZ, R29 ;  /* 0x000000ffff117224 */ /* 0x004fe400078e001d */
[----:B------:R-:W-:Y:S01]  /*3710*/  IMAD.HI.U32 R19, R23, R15, RZ ;  /* 0x0000000f17137227 */ /* 0x000fe200078e00ff */
[----:B------:R-:W-:-:S03]  /*3720*/  ISETP.GT.U32.AND P0, PT, R21, R13, PT ;  /* 0x0000000d1500720c */ /* 0x000fc60003f04070 */
[----:B------:R-:W-:-:S04]  /*3730*/  IMAD.HI.U32 R18, R23, R24, RZ ;  /* 0x0000001817127227 */ /* 0x000fc800078e00ff */
[----:B------:R-:W-:-:S04]  /*3740*/  IMAD.HI.U32 R17, R23, R17, RZ ;  /* 0x0000001117117227 */ /* 0x000fc800078e00ff */
[----:B------:R-:W-:Y:S02]  /*3750*/  IMAD.MOV R19, RZ, RZ, -R19 ;  /* 0x000000ffff137224 */ /* 0x000fe400078e0a13 */
[----:B------:R-:W-:Y:S02]  /*3760*/  IMAD.MOV R17, RZ, RZ, -R17 ;  /* 0x000000ffff117224 */ /* 0x000fe400078e0a11 */
[----:B------:R-:W-:Y:S02]  /*3770*/  IMAD R15, R21, R19, R15 ;  /* 0x00000013150f7224 */ /* 0x000fe400078e020f */
[----:B------:R-:W-:Y:S01]  /*3780*/  @!P0 IMAD.IADD R13, R13, 0x1, -R21 ;  /* 0x000000010d0d8824 */ /* 0x000fe200078e0a15 */
[----:B------:R-:W-:Y:S02]  /*3790*/  ISETP.GT.U32.AND P0, PT, R21, R10, PT ;  /* 0x0000000a1500720c */ /* 0x000fe40003f04070 */
[----:B---3--:R-:W-:Y:S01]  /*37a0*/  IABS R29, R20 ;  /* 0x00000014001d7213 */ /* 0x008fe20000000000 */
[----:B------:R-:W-:-:S04]  /*37b0*/  IMAD.HI.U32 R20, R23, R14, RZ ;  /* 0x0000000e17147227 */ /* 0x000fc800078e00ff */
[----:B------:R-:W-:Y:S02]  /*37c0*/  IMAD.MOV R23, RZ, RZ, -R18 ;  /* 0x000000ffff177224 */ /* 0x000fe400078e0a12 */
[----:B------:R-:W-:Y:S01]  /*37d0*/  IMAD.MOV R20, RZ, RZ, -R20 ;  /* 0x000000ffff147224 */ /* 0x000fe200078e0a14 */
[----:B------:R-:W2:Y:S01]  /*37e0*/  LDL.LU R18, [R1+0x73c] ;  /* 0x00073c0001127983 */ /* 0x000ea20000300800 */
[C---:B------:R-:W-:Y:S01]  /*37f0*/  IMAD R24, R21.reuse, R23, R24 ;  /* 0x0000001715187224 */ /* 0x040fe200078e0218 */
[----:B------:R-:W-:Y:S01]  /*3800*/  IABS R23, R22 ;  /* 0x0000001600177213 */ /* 0x000fe20000000000 */
[C---:B------:R-:W-:Y:S01]  /*3810*/  IMAD R14, R21.reuse, R20, R14 ;  /* 0x00000014150e7224 */ /* 0x040fe200078e020e */
[----:B------:R-:W3:Y:S04]  /*3820*/  LDL.LU R19, [R1+0x738] ;  /* 0x0007380001137983 */ /* 0x000ee80000300800 */
[----:B------:R-:W4:Y:S01]  /*3830*/  LDL.LU R20, [R1+0x734] ;  /* 0x0007340001147983 */ /* 0x000f220000300800 */
[----:B------:R-:W-:-:S03]  /*3840*/  IMAD R23, R21, R17, R23 ;  /* 0x0000001115177224 */ /* 0x000fc600078e0217 */
[----:B------:R-:W4:Y:S01]  /*3850*/  LDL.LU R17, [R1+0x730] ;  /* 0x0007300001117983 */ /* 0x000f220000300800 */
[----:B------:R-:W-:-:S04]  /*3860*/  IMAD.HI.U32 R7, R7, R29, RZ ;  /* 0x0000001d07077227 */ /* 0x000fc800078e00ff */
[----:B------:R-:W-:Y:S02]  /*3870*/  @!P6 IMAD.MOV R16, RZ, RZ, -R16 ;  /* 0x000000ffff10e224 */ /* 0x000fe400078e0a10 */
[----:B------:R-:W-:Y:S02]  /*3880*/  IMAD.MOV R7, RZ, RZ, -R7 ;  /* 0x000000ffff077224 */ /* 0x000fe400078e0a07 */
[----:B------:R-:W-:Y:S02]  /*3890*/  @!P3 IMAD.MOV R13, RZ, RZ, -R13 ;  /* 0x000000ffff0db224 */ /* 0x000fe400078e0a0d */
[----:B------:R-:W-:Y:S02]  /*38a0*/  @!P0 IMAD.IADD R10, R10, 0x1, -R21 ;  /* 0x000000010a0a8824 */ /* 0x000fe400078e0a15 */
[----:B--2---:R-:W-:Y:S02]  /*38b0*/  @!P1 IMAD.MOV R18, RZ, RZ, -R18 ;  /* 0x000000ffff129224 */ /* 0x004fe400078e0a12 */
[----:B---3--:R-:W-:-:S02]  /*38c0*/  @!P4 IMAD.MOV R19, RZ, RZ, -R19 ;  /* 0x000000ffff13c224 */ /* 0x008fc400078e0a13 */
[----:B----4-:R-:W-:Y:S02]  /*38d0*/  @!P2 IMAD.MOV R20, RZ, RZ, -R20 ;  /* 0x000000ffff14a224 */ /* 0x010fe400078e0a14 */
[----:B------:R-:W-:-:S03]  /*38e0*/  @!P5 IMAD.MOV R17, RZ, RZ, -R17 ;  /* 0x000000ffff11d224 */ /* 0x000fc600078e0a11 */
[----:B------:R-:W-:Y:S04]  /*38f0*/  STL [R1+0x6d4], R20 ;  /* 0x0006d41401007387 */ /* 0x000fe80000100800 */
[----:B------:R0:W-:Y:S04]  /*3900*/  STL [R1+0x6d8], R19 ;  /* 0x0006d81301007387 */ /* 0x0001e80000100800 */
[----:B------:R1:W-:Y:S01]  /*3910*/  STL [R1+0x6dc], R18 ;  /* 0x0006dc1201007387 */ /* 0x0003e20000100800 */
[----:B0-----:R-:W-:-:S03]  /*3920*/  IABS R19, c[0x0][0x178] ;  /* 0x00005e0000137a13 */ /* 0x001fc60000000000 */
[----:B------:R-:W-:Y:S04]  /*3930*/  STL [R1+0x6e0], R17 ;  /* 0x0006e01101007387 */ /* 0x000fe80000100800 */
[----:B------:R-:W-:Y:S01]  /*3940*/  STL [R1+0x6e4], R16 ;  /* 0x0006e41001007387 */ /* 0x000fe20000100800 */
[----:B------:R-:W-:-:S03]  /*3950*/  IMAD R29, R19, R7, R29 ;  /* 0x00000007131d7224 */ /* 0x000fc600078e021d */
[----:B------:R-:W-:Y:S04]  /*3960*/  STL [R1+0x6e8], R13 ;  /* 0x0006e80d01007387 */ /* 0x000fe80000100800 */
[----:B------:R-:W2:Y:S01]  /*3970*/  LDL.LU R7, [R1+0x72c] ;  /* 0x00072c0001077983 */ /* 0x000ea20000300800 */
[----:B------:R-:W-:-:S13]  /*3980*/  ISETP.GT.U32.AND P1, PT, R21, R10, PT ;  /* 0x0000000a1500720c */ /* 0x000fda0003f24070 */
[----:B------:R-:W-:Y:S01]  /*3990*/  @!P1 IMAD.IADD R10, R10, 0x1, -R21 ;  /* 0x000000010a0a9824 */ /* 0x000fe200078e0a15 */
[----:B------:R-:W-:-:S13]  /*39a0*/  ISETP.GT.U32.AND P1, PT, R21, R23, PT ;  /* 0x000000171500720c */ /* 0x000fda0003f24070 */
[----:B------:R-:W-:Y:S01]  /*39b0*/  @!P1 IMAD.IADD R23, R23, 0x1, -R21 ;  /* 0x0000000117179824 */ /* 0x000fe200078e0a15 */
[----:B------:R-:W-:-:S13]  /*39c0*/  ISETP.GT.U32.AND P0, PT, R21, R9, PT ;  /* 0x000000091500720c */ /* 0x000fda0003f04070 */
[----:B------:R-:W-:Y:S01]  /*39d0*/  @!P0 IMAD.IADD R9, R9, 0x1, -R21 ;  /* 0x0000000109098824 */ /* 0x000fe200078e0a15 */
[----:B------:R-:W-:-:S13]  /*39e0*/  ISETP.GT.U32.AND P0, PT, R21, R8, PT ;  /* 0x000000081500720c */ /* 0x000fda0003f04070 */
[--C-:B------:R-:W-:Y:S01]  /*39f0*/  @!P0 IMAD.IADD R8, R8, 0x1, -R21.reuse ;  /* 0x0000000108088824 */ /* 0x100fe200078e0a15 */
[----:B------:R-:W-:Y:S02]  /*3a00*/  ISETP.GT.U32.AND P0, PT, R21, R27, PT ;  /* 0x0000001b1500720c */ /* 0x000fe40003f04070 */
[----:B--2---:R-:W-:Y:S02]  /*3a10*/  ISETP.GE.AND P1, PT, R7, RZ, PT ;  /* 0x000000ff0700720c */ /* 0x004fe40003f26270 */
[----:B------:R-:W2:Y:S09]  /*3a20*/  LDL.LU R7, [R1+0xe0] ;  /* 0x0000e00001077983 */ /* 0x000eb20000300800 */
[----:B------:R-:W-:Y:S01]  /*3a30*/  @!P0 IMAD.IADD R27, R27, 0x1, -R21 ;  /* 0x000000011b1b8824 */ /* 0x000fe200078e0a15 */
[----:B------:R-:W-:-:S02]  /*3a40*/  ISETP.GT.U32.AND P0, PT, R21, R26, PT ;  /* 0x0000001a1500720c */ /* 0x000fc40003f04070 */
[C---:B------:R-:W-:Y:S02]  /*3a50*/  ISETP.GT.U32.AND P2, PT, R21.reuse, R11, PT ;  /* 0x0000000b1500720c */ /* 0x040fe40003f44070 */
[C---:B------:R-:W-:Y:S02]  /*3a60*/  ISETP.GT.U32.AND P4, PT, R21.reuse, R9, PT ;  /* 0x000000091500720c */ /* 0x040fe40003f84070 */
[----:B------:R-:W-:-:S07]  /*3a70*/  ISETP.GT.U32.AND P5, PT, R21, R8, PT ;  /* 0x000000081500720c */ /* 0x000fce0003fa4070 */
[--C-:B------:R-:W-:Y:S01]  /*3a80*/  @!P0 IMAD.IADD R26, R26, 0x1, -R21.reuse ;  /* 0x000000011a1a8824 */ /* 0x100fe200078e0a15 */
[C---:B------:R-:W-:Y:S02]  /*3a90*/  ISETP.GT.U32.AND P0, PT, R21.reuse, R12, PT ;  /* 0x0000000c1500720c */ /* 0x040fe40003f04070 */
[----:B------:R-:W-:Y:S01]  /*3aa0*/  ISETP.GT.U32.AND P3, PT, R21, R27, PT ;  /* 0x0000001b1500720c */ /* 0x000fe20003f64070 */
[--C-:B------:R-:W-:Y:S01]  /*3ab0*/  @!P2 IMAD.IADD R11, R11, 0x1, -R21.reuse ;  /* 0x000000010b0ba824 */ /* 0x100fe200078e0a15 */
[----:B------:R-:W-:Y:S01]  /*3ac0*/  ISETP.GT.U32.AND P2, PT, R21, R24, PT ;  /* 0x000000181500720c */ /* 0x000fe20003f44070 */
[--C-:B------:R-:W-:Y:S01]  /*3ad0*/  @!P4 IMAD.IADD R9, R9, 0x1, -R21.reuse ;  /* 0x000000010909c824 */ /* 0x100fe200078e0a15 */
[----:B------:R-:W-:Y:S01]  /*3ae0*/  ISETP.GT.U32.AND P4, PT, R21, R15, PT ;  /* 0x0000000f1500720c */ /* 0x000fe20003f84070 */
[----:B------:R-:W-:Y:S01]  /*3af0*/  @!P5 IMAD.IADD R8, R8, 0x1, -R21 ;  /* 0x000000010808d824 */ /* 0x000fe200078e0a15 */
[----:B------:R-:W-:-:S05]  /*3b00*/  LOP3.LUT R20, R22, 0x16, RZ, 0xfc, !PT ;  /* 0x0000001616147812 */ /* 0x000fca00078efcff */
[--C-:B------:R-:W-:Y:S01]  /*3b10*/  @!P0 IMAD.IADD R12, R12, 0x1, -R21.reuse ;  /* 0x000000010c0c8824 */ /* 0x100fe200078e0a15 */
[C---:B------:R-:W-:Y:S02]  /*3b20*/  ISETP.GT.U32.AND P0, PT, R21.reuse, R25, PT ;  /* 0x000000191500720c */ /* 0x040fe40003f04070 */
[----:B------:R-:W-:Y:S01]  /*3b30*/  ISETP.GT.U32.AND P5, PT, R21, R14, PT ;  /* 0x0000000e1500720c */ /* 0x000fe20003fa4070 */
[--C-:B------:R-:W-:Y:S01]  /*3b40*/  @!P3 IMAD.IADD R27, R27, 0x1, -R21.reuse ;  /* 0x000000011b1bb824 */ /* 0x100fe200078e0a15 */
[----:B------:R-:W-:Y:S02]  /*3b50*/  ISETP.GT.U32.AND P6, PT, R21, R26, PT ;  /* 0x0000001a1500720c */ /* 0x000fe40003fc4070 */
[----:B------:R-:W-:Y:S02]  /*3b60*/  ISETP.GE.AND P3, PT, R20, RZ, PT ;  /* 0x000000ff1400720c */ /* 0x000fe40003f66270 */
[C---:B------:R-:W-:Y:S02]  /*3b70*/  LOP3.LUT R20, R22.reuse, 0x12, RZ, 0xfc, !PT ;  /* 0x0000001216147812 */ /* 0x040fe400078efcff */
[----:B-1----:R-:W-:Y:S01]  /*3b80*/  LOP3.LUT R18, R22, 0x14, RZ, 0xfc, !PT ;  /* 0x0000001416127812 */ /* 0x002fe200078efcff */
[--C-:B------:R-:W-:Y:S01]  /*3b90*/  @!P2 IMAD.IADD R24, R24, 0x1, -R21.reuse ;  /* 0x000000011818a824 */ /* 0x100fe200078e0a15 */
[----:B------:R-:W-:Y:S01]  /*3ba0*/  ISETP.GE.AND P2, PT, R20, RZ, PT ;  /* 0x000000ff1400720c */ /* 0x000fe20003f46270 */
[----:B------:R-:W-:Y:S01]  /*3bb0*/  @!P0 IMAD.IADD R25, R25, 0x1, -R21 ;  /* 0x0000000119198824 */ /* 0x000fe200078e0a15 */
[----:B------:R-:W-:-:S02]  /*3bc0*/  ISETP.GE.AND P0, PT, R18, RZ, PT ;  /* 0x000000ff1200720c */ /* 0x000fc40003f06270 */
[----:B------:R-:W-:Y:S01]  /*3bd0*/  LOP3.LUT R20, R22, 0xc, RZ, 0xfc, !PT ;  /* 0x0000000c16147812 */ /* 0x000fe200078efcff */
[--C-:B------:R-:W-:Y:S01]  /*3be0*/  @!P4 IMAD.IADD R15, R15, 0x1, -R21.reuse ;  /* 0x000000010f0fc824 */ /* 0x100fe200078e0a15 */
[----:B------:R-:W-:Y:S01]  /*3bf0*/  ISETP.GE.AND P4, PT, R6, RZ, PT ;  /* 0x000000ff0600720c */ /* 0x000fe20003f86270 */
[--C-:B------:R-:W-:Y:S01]  /*3c00*/  @!P5 IMAD.IADD R14, R14, 0x1, -R21.reuse ;  /* 0x000000010e0ed824 */ /* 0x100fe200078e0a15 */
[----:B------:R-:W-:Y:S01]  /*3c10*/  ISETP.GE.AND P5, PT, R20, RZ, PT ;  /* 0x000000ff1400720c */ /* 0x000fe20003fa6270 */
[----:B------:R-:W-:Y:S01]  /*3c20*/  @!P6 IMAD.IADD R26, R26, 0x1, -R21 ;  /* 0x000000011a1ae824 */ /* 0x000fe200078e0a15 */
[----:B------:R-:W-:Y:S01]  /*3c30*/  ISETP.GT.U32.AND P6, PT, R19, R29, PT ;  /* 0x0000001d1300720c */ /* 0x000fe20003fc4070 */
[----:B------:R-:W-:Y:S01]  /*3c40*/  @!P3 IMAD.MOV R12, RZ, RZ, -R12 ;  /* 0x000000ffff0cb224 */ /* 0x000fe200078e0a0c */
[----:B------:R-:W-:Y:S01]  /*3c50*/  LOP3.LUT R6, R0, 0x7, RZ, 0xc0, !PT ;  /* 0x0000000700067812 */ /* 0x000fe200078ec0ff */
[----:B------:R-:W-:Y:S01]  /*3c60*/  @!P2 IMAD.MOV R10, RZ, RZ, -R10 ;  /* 0x000000ffff0aa224 */ /* 0x000fe200078e0a0a */
[C---:B------:R-:W-:Y:S01]  /*3c70*/  ISETP.GT.U32.AND P3, PT, R21.reuse, R25, PT ;  /* 0x000000191500720c */ /* 0x040fe20003f64070 */
[----:B------:R-:W-:Y:S01]  /*3c80*/  @!P0 IMAD.MOV R11, RZ, RZ, -R11 ;  /* 0x000000ffff0b8224 */ /* 0x000fe200078e0a0b */
[C---:B------:R-:W-:Y:S01]  /*3c90*/  ISETP.GT.U32.AND P2, PT, R21.reuse, R23, PT ;  /* 0x000000171500720c */ /* 0x040fe20003f44070 */
[----:B------:R-:W-:Y:S01]  /*3ca0*/  @!P1 IMAD.MOV R9, RZ, RZ, -R9 ;  /* 0x000000ffff099224 */ /* 0x000fe200078e0a09 */
[----:B------:R-:W-:Y:S01]  /*3cb0*/  ISETP.GT.U32.AND P1, PT, R21, R15, PT ;  /* 0x0000000f1500720c */ /* 0x000fe20003f24070 */
[----:B------:R-:W-:Y:S01]  /*3cc0*/  @!P4 IMAD.MOV R8, RZ, RZ, -R8 ;  /* 0x000000ffff08c224 */ /* 0x000fe200078e0a08 */
[----:B------:R-:W-:Y:S01]  /*3cd0*/  STL [R1+0x6ec], R12 ;  /* 0x0006ec0c01007387 */ /* 0x000fe20000100800 */
[----:B------:R-:W-:-:S02]  /*3ce0*/  @!P5 IMAD.MOV R27, RZ, RZ, -R27 ;  /* 0x000000ffff1bd224 */ /* 0x000fc400078e0a1b */
[----:B------:R-:W-:Y:S01]  /*3cf0*/  IMAD R6, R6, 0x110, RZ ;  /* 0x0000011006067824 */ /* 0x000fe200078e02ff */
[----:B------:R-:W-:Y:S01]  /*3d00*/  STL [R1+0x6f0], R11 ;  /* 0x0006f00b01007387 */ /* 0x000fe20000100800 */
[----:B------:R-:W-:-:S03]  /*3d10*/  @!P6 IMAD.IADD R29, R29, 0x1, -R19 ;  /* 0x000000011d1de824 */ /* 0x000fc600078e0a13 */
[----:B------:R-:W-:Y:S01]  /*3d20*/  STL [R1+0x6f4], R10 ;  /* 0x0006f40a01007387 */ /* 0x000fe20000100800 */
[----:B------:R-:W-:-:S03]  /*3d30*/  ISETP.GE.AND P6, PT, R22, RZ, PT ;  /* 0x000000ff1600720c */ /* 0x000fc60003fc6270 */
[----:B------:R-:W-:Y:S04]  /*3d40*/  STL [R1+0x6f8], R9 ;  /* 0x0006f80901007387 */ /* 0x000fe80000100800 */
[----:B------:R0:W-:Y:S04]  /*3d50*/  STL [R1+0x6fc], R8 ;  /* 0x0006fc0801007387 */ /* 0x0001e80000100800 */
[----:B------:R-:W-:Y:S04]  /*3d60*/  STL [R1+0x700], R27 ;  /* 0x0007001b01007387 */ /* 0x000fe80000100800 */
[----:B------:R-:W0:Y:S01]  /*3d70*/  LDL.LU R20, [R1+0xdc] ;  /* 0x0000dc0001147983 */ /* 0x000e220000300800 */
[--C-:B------:R-:W-:Y:S01]  /*3d80*/  @!P3 IMAD.IADD R25, R25, 0x1, -R21.reuse ;  /* 0x000000011919b824 */ /* 0x100fe200078e0a15 */
[----:B------:R-:W-:Y:S01]  /*3d90*/  ISETP.GE.AND P3, PT, R5, RZ, PT ;  /* 0x000000ff0500720c */ /* 0x000fe20003f66270 */
[--C-:B------:R-:W-:Y:S01]  /*3da0*/  @!P2 IMAD.IADD R23, R23, 0x1, -R21.reuse ;  /* 0x000000011717a824 */ /* 0x100fe200078e0a15 */
[----:B------:R-:W-:Y:S01]  /*3db0*/  ISETP.GE.AND P2, PT, R4, RZ, PT ;  /* 0x000000ff0400720c */ /* 0x000fe20003f46270 */
[----:B------:R-:W-:Y:S01]  /*3dc0*/  @!P1 IMAD.IADD R15, R15, 0x1, -R21 ;  /* 0x000000010f0f9824 */ /* 0x000fe200078e0a15 */
[----:B------:R-:W-:-:S02]  /*3dd0*/  ISETP.GE.AND P1, PT, R3, RZ, PT ;  /* 0x000000ff0300720c */ /* 0x000fc40003f26270 */
[----:B--2---:R-:W-:Y:S02]  /*3de0*/  LOP3.LUT R22, R6, R7, RZ, 0x3c, !PT ;  /* 0x0000000706167212 */ /* 0x004fe400078e3cff */
[----:B------:R-:W2:Y:S04]  /*3df0*/  LDL.LU R7, [R1+0xd8] ;  /* 0x0000d80001077983 */ /* 0x000ea80000300800 */
[----:B------:R-:W3:Y:S04]  /*3e00*/  LDL.LU R6, [R1+0xd4] ;  /* 0x0000d40001067983 */ /* 0x000ee80000300800 */
[----:B------:R-:W4:Y:S04]  /*3e10*/  LDL.LU R5, [R1+0xcc] ;  /* 0x0000cc0001057983 */ /* 0x000f280000300800 */
[----:B------:R-:W4:Y:S04]  /*3e20*/  LDL.LU R4, [R1+0xc4] ;  /* 0x0000c40001047983 */ /* 0x000f280000300800 */
[----:B------:R-:W4:Y:S01]  /*3e30*/  LDL.LU R3, [R1+0xc0] ;  /* 0x0000c00001037983 */ /* 0x000f220000300800 */
[----:B------:R-:W-:-:S02]  /*3e40*/  ISETP.GT.U32.AND P0, PT, R21, R24, PT ;  /* 0x000000181500720c */ /* 0x000fc40003f04070 */
[----:B------:R-:W-:Y:S02]  /*3e50*/  ISETP.GT.U32.AND P4, PT, R21, R14, PT ;  /* 0x0000000e1500720c */ /* 0x000fe40003f84070 */
[----:B------:R-:W-:Y:S01]  /*3e60*/  ISETP.GT.U32.AND P5, PT, R19, R29, PT ;  /* 0x0000001d1300720c */ /* 0x000fe20003fa4070 */
[----:B------:R-:W-:-:S08]  /*3e70*/  IMAD.SHL.U32 R0, R0, 0x80, RZ ;  /* 0x0000008000007824 */ /* 0x000fd000078e00ff */
[--C-:B------:R-:W-:Y:S01]  /*3e80*/  @!P0 IMAD.IADD R24, R24, 0x1, -R21.reuse ;  /* 0x0000000118188824 */ /* 0x100fe200078e0a15 */
[----:B------:R-:W-:Y:S01]  /*3e90*/  ISETP.GE.AND P0, PT, R28, RZ, PT ;  /* 0x000000ff1c00720c */ /* 0x000fe20003f06270 */
[----:B------:R-:W-:Y:S01]  /*3ea0*/  @!P4 IMAD.IADD R14, R14, 0x1, -R21 ;  /* 0x000000010e0ec824 */ /* 0x000fe200078e0a15 */
[----:B------:R-:W-:Y:S01]  /*3eb0*/  ISETP.GE.AND P4, PT, R2, RZ, PT ;  /* 0x000000ff0200720c */ /* 0x000fe20003f86270 */
[----:B------:R-:W-:Y:S01]  /*3ec0*/  @!P5 IMAD.IADD R29, R29, 0x1, -R19 ;  /* 0x000000011d1dd824 */ /* 0x000fe200078e0a13 */
[----:B------:R-:W-:Y:S01]  /*3ed0*/  LOP3.LUT R0, R22, 0x800, R0, 0xf8, !PT ;  /* 0x0000080016007812 */ /* 0x000fe200078ef800 */
[----:B------:R-:W-:Y:S01]  /*3ee0*/  @!P3 IMAD.MOV R26, RZ, RZ, -R26 ;  /* 0x000000ffff1ab224 */ /* 0x000fe200078e0a1a */
[----:B------:R-:W4:Y:S01]  /*3ef0*/  LDL.LU R2, [R1+0xbc] ;  /* 0x0000bc0001027983 */ /* 0x000f220000300800 */
[----:B------:R-:W-:Y:S01]  /*3f00*/  ISETP.NE.AND P3, PT, RZ, c[0x0][0x17c], PT ;  /* 0x00005f00ff007a0c */ /* 0x000fe20003f65270 */
[----:B------:R-:W-:Y:S01]  /*3f10*/  @!P2 IMAD.MOV R24, RZ, RZ, -R24 ;  /* 0x000000ffff18a224 */ /* 0x000fe200078e0a18 */
[----:B------:R-:W-:Y:S01]  /*3f20*/  LOP3.LUT R21, RZ, c[0x0][0x17c], RZ, 0x33, !PT ;  /* 0x00005f00ff157a12 */ /* 0x000fe200078e33ff */
[----:B------:R-:W4:Y:S01]  /*3f30*/  LDL.LU R28, [R1+0xb8] ;  /* 0x0000b800011c7983 */ /* 0x000f220000300800 */
[----:B------:R-:W-:-:S02]  /*3f40*/  @!P6 IMAD.MOV R23, RZ, RZ, -R23 ;  /* 0x000000ffff17e224 */ /* 0x000fc400078e0a17 */
[----:B------:R-:W-:Y:S01]  /*3f50*/  @!P0 IMAD.MOV R25, RZ, RZ, -R25 ;  /* 0x000000ffff198224 */ /* 0x000fe200078e0a19 */
[----:B------:R-:W-:Y:S01]  /*3f60*/  STL [R1+0x704], R29 ;  /* 0x0007041d01007387 */ /* 0x000fe20000100800 */
[----:B------:R-:W-:-:S03]  /*3f70*/  @!P1 IMAD.MOV R15, RZ, RZ, -R15 ;  /* 0x000000ffff0f9224 */ /* 0x000fc600078e0a0f */
[----:B------:R-:W-:Y:S01]  /*3f80*/  STL [R1+0x708], R26 ;  /* 0x0007081a01007387 */ /* 0x000fe20000100800 */
[----:B------:R-:W-:-:S03]  /*3f90*/  @!P4 IMAD.MOV R14, RZ, RZ, -R14 ;  /* 0x000000ffff0ec224 */ /* 0x000fc600078e0a0e */
[----:B------:R-:W-:Y:S04]  /*3fa0*/  STL [R1+0x354], R0 ;  /* 0x0003540001007387 */ /* 0x000fe80000100800 */
[----:B------:R2:W-:Y:S04]  /*3fb0*/  STL [R1+0x5e8], R0 ;  /* 0x0005e80001007387 */ /* 0x0005e80000100800 */
[----:B------:R-:W-:Y:S04]  /*3fc0*/  STL [R1+0x70c], R25 ;  /* 0x00070c1901007387 */ /* 0x000fe80000100800 */
[----:B------:R-:W-:Y:S04]  /*3fd0*/  STL [R1+0x710], R24 ;  /* 0x0007101801007387 */ /* 0x000fe80000100800 */
[----:B------:R-:W-:Y:S04]  /*3fe0*/  STL [R1+0x714], R23 ;  /* 0x0007141701007387 */ /* 0x000fe80000100800 */
[----:B------:R-:W-:Y:S04]  /*3ff0*/  STL [R1+0x718], R15 ;  /* 0x0007180f01007387 */ /* 0x000fe80000100800 */
[----:B------:R-:W-:Y:S01]  /*4000*/  STL [R1+0x71c], R14 ;  /* 0x00071c0e01007387 */ /* 0x000fe20000100800 */
[----:B0-----:R-:W-:-:S05]  /*4010*/  SEL R8, R21, R20, !P3 ;  /* 0x0000001415087207 */ /* 0x001fca0005800000 */
[----:B------:R-:W-:Y:S01]  /*4020*/  STL [R1+0xdc], R8 ;  /* 0x0000dc0801007387 */ /* 0x000fe20000100800 */
[C---:B--2---:R-:W-:Y:S02]  /*4030*/  SEL R0, R21.reuse, R7, !P3 ;  /* 0x0000000715007207 */ /* 0x044fe40005800000 */
[----:B---3--:R-:W-:-:S03]  /*4040*/  SEL R6, R21, R6, !P3 ;  /* 0x0000000615067207 */ /* 0x008fc60005800000 */
[----:B------:R0:W-:Y:S01]  /*4050*/  STL [R1+0xd8], R0 ;  /* 0x0000d80001007387 */ /* 0x0001e20000100800 */
[----:B----4-:R-:W-:-:S03]  /*4060*/  SEL R5, R21, R5, !P3 ;  /* 0x0000000515057207 */ /* 0x010fc60005800000 */
[----:B------:R-:W-:Y:S01]  /*4070*/  STL [R1+0xd4], R6 ;  /* 0x0000d40601007387 */ /* 0x000fe20000100800 */
[C---:B0-----:R-:W-:Y:S02]  /*4080*/  SEL R0, R21.reuse, R4, !P3 ;  /* 0x0000000415007207 */ /* 0x041fe40005800000 */
[C---:B------:R-:W-:Y:S01]  /*4090*/  SEL R3, R21.reuse, R3, !P3 ;  /* 0x0000000315037207 */ /* 0x040fe20005800000 */
[----:B------:R-:W-:Y:S04]  /*40a0*/  STL [R1+0xd0], R5 ;  /* 0x0000d00501007387 */ /* 0x000fe80000100800 */
[----:B------:R0:W-:Y:S04]  /*40b0*/  STL [R1+0xcc], R0 ;  /* 0x0000cc0001007387 */ /* 0x0001e80000100800 */
[----:B------:R-:W-:Y:S04]  /*40c0*/  STL [R1+0xc8], R3 ;  /* 0x0000c80301007387 */ /* 0x000fe80000100800 */
[----:B------:R-:W2:Y:S01]  /*40d0*/  LDL.LU R14, [R1+0xa8] ;  /* 0x0000a800010e7983 */ /* 0x000ea20000300800 */
[----:B------:R-:W-:-:S02]  /*40e0*/  SEL R2, R21, R2, !P3 ;  /* 0x0000000215027207 */ /* 0x000fc40005800000 */
[----:B0-----:R-:W-:-:S03]  /*40f0*/  SEL R0, R21, R28, !P3 ;  /* 0x0000001c15007207 */ /* 0x001fc60005800000 */
[----:B------:R-:W-:Y:S04]  /*4100*/  STL [R1+0xc4], R2 ;  /* 0x0000c40201007387 */ /* 0x000fe80000100800 */
[----:B--2---:R0:W-:Y:S04]  /*4110*/  STL [R1+0x720], R14 ;  /* 0x0007200e01007387 */ /* 0x0041e80000100800 */
[----:B------:R-:W-:Y:S04]  /*4120*/  STL [R1+0xc0], R0 ;  /* 0x0000c00001007387 */ /* 0x000fe80000100800 */
[----:B0-----:R-:W2:Y:S04]  /*4130*/  LDL.LU R14, [R1+0xac] ;  /* 0x0000ac00010e7983 */ /* 0x001ea80000300800 */
[----:B--2---:R0:W-:Y:S04]  /*4140*/  STL [R1+0x724], R14 ;  /* 0x0007240e01007387 */ /* 0x0041e80000100800 */
[----:B0-----:R-:W2:Y:S04]  /*4150*/  LDL.LU R14, [R1+0xb0] ;  /* 0x0000b000010e7983 */ /* 0x001ea80000300800 */
[----:B--2---:R0:W-:Y:S04]  /*4160*/  STL [R1+0x728], R14 ;  /* 0x0007280e01007387 */ /* 0x0041e80000100800 */
[----:B0-----:R-:W2:Y:S04]  /*4170*/  LDL.LU R14, [R1+0xb4] ;  /* 0x0000b400010e7983 */ /* 0x001ea80000300800 */
[----:B------:R-:W3:Y:S04]  /*4180*/  LDL.LU R15, [R1+0x9c] ;  /* 0x00009c00010f7983 */ /* 0x000ee80000300800 */
[----:B------:R-:W4:Y:S04]  /*4190*/  LDL.LU R23, [R1+0x8c] ;  /* 0x00008c0001177983 */ /* 0x000f280000300800 */
[----:B------:R-:W3:Y:S04]  /*41a0*/  LDL.LU R24, [R1+0x88] ;  /* 0x0000880001187983 */ /* 0x000ee80000300800 */
        /* <DEDUP_REMOVED lines=23> */
[----:B------:R-:W3:Y:S01]  /*4320*/  LDL.LU R22, [R1] ;  /* 0x0000000001167983 */ /* 0x000ee20000300800 */
[----:B--2---:R-:W-:-:S05]  /*4330*/  SEL R14, R21, R14, !P3 ;  /* 0x0000000e150e7207 */ /* 0x004fca0005800000 */
[----:B------:R0:W-:Y:S04]  /*4340*/  STL [R1+0xa4], R14 ;  /* 0x0000a40e01007387 */ /* 0x0001e80000100800 */
[----:B0-----:R-:W2:Y:S02]  /*4350*/  LDL.LU R14, [R1+0x728] ;  /* 0x00072800010e7983 */ /* 0x001ea40000300800 */
[----:B--2---:R-:W-:-:S05]  /*4360*/  SEL R14, R21, R14, !P3 ;  /* 0x0000000e150e7207 */ /* 0x004fca0005800000 */
[----:B------:R0:W-:Y:S04]  /*4370*/  STL [R1+0xa0], R14 ;  /* 0x0000a00e01007387 */ /* 0x0001e80000100800 */
[----:B0-----:R-:W2:Y:S02]  /*4380*/  LDL.LU R14, [R1+0x724] ;  /* 0x00072400010e7983 */ /* 0x001ea40000300800 */
[----:B--2---:R-:W-:-:S05]  /*4390*/  SEL R14, R21, R14, !P3 ;  /* 0x0000000e150e7207 */ /* 0x004fca0005800000 */
[----:B------:R0:W-:Y:S04]  /*43a0*/  STL [R1+0x98], R14 ;  /* 0x0000980e01007387 */ /* 0x0001e80000100800 */
[----:B0-----:R-:W2:Y:S01]  /*43b0*/  LDL.LU R14, [R1+0x720] ;  /* 0x00072000010e7983 */ /* 0x001ea20000300800 */
[C---:B---3--:R-:W-:Y:S02]  /*43c0*/  SEL R15, R21.reuse, R15, !P3 ;  /* 0x0000000f150f7207 */ /* 0x048fe40005800000 */
[C---:B----4-:R-:W-:Y:S02]  /*43d0*/  SEL R23, R21.reuse, R23, !P3 ;  /* 0x0000001715177207 */ /* 0x050fe40005800000 */
[C---:B------:R-:W-:Y:S02]  /*43e0*/  SEL R24, R21.reuse, R24, !P3 ;  /* 0x0000001815187207 */ /* 0x040fe40005800000 */
[----:B------:R-:W-:-:S02]  /*43f0*/  SEL R25, R21, R25, !P3 ;  /* 0x0000001915197207 */ /* 0x000fc40005800000 */
[C---:B------:R-:W-:Y:S02]  /*4400*/  SEL R26, R21.reuse, R26, !P3 ;  /* 0x0000001a151a7207 */ /* 0x040fe40005800000 */
[C---:B------:R-:W-:Y:S02]  /*4410*/  SEL R29, R21.reuse, R29, !P3 ;  /* 0x0000001d151d7207 */ /* 0x040fe40005800000 */
[C---:B------:R-:W-:Y:S02]  /*4420*/  SEL R27, R21.reuse, R27, !P3 ;  /* 0x0000001b151b7207 */ /* 0x040fe40005800000 */
[C---:B------:R-:W-:Y:S02]  /*4430*/  SEL R8, R21.reuse, R8, !P3 ;  /* 0x0000000815087207 */ /* 0x040fe40005800000 */
        /* <DEDUP_REMOVED lines=17> */
[----:B--2---:R-:W-:-:S05]  /*4550*/  SEL R14, R21, R14, !P3 ;  /* 0x0000000e150e7207 */ /* 0x004fca0005800000 */
[----:B------:R0:W-:Y:S04]  /*4560*/  STL [R1+0x94], R14 ;  /* 0x0000940e01007387 */ /* 0x0001e80000100800 */
[----:B0-----:R-:W2:Y:S04]  /*4570*/  LDL.LU R14, [R1+0x71c] ;  /* 0x00071c00010e7983 */ /* 0x001ea80000300800 */
[----:B------:R0:W-:Y:S04]  /*4580*/  STL [R1+0x90], R15 ;  /* 0x0000900f01007387 */ /* 0x0001e80000100800 */
[----:B0-----:R-:W3:Y:S04]  /*4590*/  LDL.LU R15, [R1+0x718] ;  /* 0x00071800010f7983 */ /* 0x001ee80000300800 */
[----:B------:R0:W-:Y:S04]  /*45a0*/  STL [R1+0x8c], R23 ;  /* 0x00008c1701007387 */ /* 0x0001e80000100800 */
[----:B0-----:R-:W4:Y:S04]  /*45b0*/  LDL.LU R23, [R1+0x714] ;  /* 0x0007140001177983 */ /* 0x001f280000300800 */
[----:B------:R0:W-:Y:S04]  /*45c0*/  STL [R1+0x88], R24 ;  /* 0x0000881801007387 */ /* 0x0001e80000100800 */
[----:B0-----:R-:W2:Y:S04]  /*45d0*/  LDL.LU R24, [R1+0x710] ;  /* 0x0007100001187983 */ /* 0x001ea80000300800 */
[----:B------:R0:W-:Y:S04]  /*45e0*/  STL [R1+0x84], R25 ;  /* 0x0000841901007387 */ /* 0x0001e80000100800 */
[----:B0-----:R-:W2:Y:S04]  /*45f0*/  LDL.LU R25, [R1+0x70c] ;  /* 0x00070c0001197983 */ /* 0x001ea80000300800 */
[----:B------:R0:W-:Y:S04]  /*4600*/  STL [R1+0x80], R26 ;  /* 0x0000801a01007387 */ /* 0x0001e80000100800 */
[----:B0-----:R-:W2:Y:S04]  /*4610*/  LDL.LU R26, [R1+0x708] ;  /* 0x00070800011a7983 */ /* 0x001ea80000300800 */
[----:B------:R0:W-:Y:S04]  /*4620*/  STL [R1+0x7c], R29 ;  /* 0x00007c1d01007387 */ /* 0x0001e80000100800 */
[----:B0-----:R-:W4:Y:S04]  /*4630*/  LDL.LU R29, [R1+0x704] ;  /* 0x00070400011d7983 */ /* 0x001f280000300800 */
        /* <DEDUP_REMOVED lines=37> */
[----:B0-----:R-:W4:Y:S01]  /*4890*/  LDL.LU R28, [R1+0x6b8] ;  /* 0x0006b800011c7983 */ /* 0x001f220000300800 */
[----:B------:R-:W-:-:S05]  /*48a0*/  SEL R0, R21, R0, !P3 ;  /* 0x0000000015007207 */ /* 0x000fca0005800000 */
[----:B------:R0:W-:Y:S02]  /*48b0*/  STL [R1+0xc], R0 ;  /* 0x00000c0001007387 */ /* 0x0001e40000100800 */
[----:B0-----:R-:W-:-:S05]  /*48c0*/  SEL R0, R21, R22, !P3 ;  /* 0x0000001615007207 */ /* 0x001fca0005800000 */
[----:B------:R0:W-:Y:S01]  /*48d0*/  STL [R1+0x8], R0 ;  /* 0x0000080001007387 */ /* 0x0001e20000100800 */
[C---:B--2---:R-:W-:Y:S02]  /*48e0*/  SEL R26, R21.reuse, R26, !P3 ;  /* 0x0000001a151a7207 */ /* 0x044fe40005800000 */
[C---:B---3--:R-:W-:Y:S02]  /*48f0*/  SEL R15, R21.reuse, R15, !P3 ;  /* 0x0000000f150f7207 */ /* 0x048fe40005800000 */
[C---:B------:R-:W-:Y:S02]  /*4900*/  SEL R14, R21.reuse, R14, !P3 ;  /* 0x0000000e150e7207 */ /* 0x040fe40005800000 */
        /* <DEDUP_REMOVED lines=15> */
[C---:B0-----:R-:W-:Y:S02]  /*4a00*/  SEL R0, R21.reuse, R2, !P3 ;  /* 0x0000000215007207 */ /* 0x041fe40005800000 */
[----:B------:R-:W2:Y:S01]  /*4a10*/  LDL R2, [R1+0x5dc] ;  /* 0x0005dc0001027983 */ /* 0x000ea20000100800 */
[C---:B------:R-:W-:Y:S02]  /*4a20*/  SEL R22, R21.reuse, R28, !P3 ;  /* 0x0000001c15167207 */ /* 0x040fe40005800000 */
[----:B------:R-:W-:-:S03]  /*4a30*/  SEL R28, R21, R3, !P3 ;  /* 0x00000003151c7207 */ /* 0x000fc60005800000 */
[----:B------:R0:W-:Y:S04]  /*4a40*/  STL [R1+0x4], R22 ;  /* 0x0000041601007387 */ /* 0x0001e80000100800 */
[----:B------:R1:W-:Y:S01]  /*4a50*/  STL [R1+0x648], R0 ;  /* 0x0006480001007387 */ /* 0x0003e20000100800 */
[----:B0-----:R-:W-:-:S03]  /*4a60*/  SEL R22, R21, R4, !P3 ;  /* 0x0000000415167207 */ /* 0x001fc60005800000 */
[----:B-1----:R-:W0:Y:S04]  /*4a70*/  S2R R0, SR_TID.X ;  /* 0x0000000000007919 */ /* 0x002e280000002100 */
[----:B------:R-:W-:Y:S04]  /*4a80*/  STL [R1+0x64c], R28 ;  /* 0x00064c1c01007387 */ /* 0x000fe80000100800 */
        /* <DEDUP_REMOVED lines=8> */
[----:B------:R-:W-:Y:S01]  /*4b10*/  STL [R1+0x670], R16 ;  /* 0x0006701001007387 */ /* 0x000fe20000100800 */
[----:B------:R-:W-:-:S03]  /*4b20*/  SEL R3, R21, R25, !P3 ;  /* 0x0000001915037207 */ /* 0x000fc60005800000 */
[----:B------:R-:W-:Y:S01]  /*4b30*/  STL [R1+0x674], R13 ;  /* 0x0006740d01007387 */ /* 0x000fe20000100800 */
[----:B------:R-:W-:-:S03]  /*4b40*/  SEL R4, R21, R24, !P3 ;  /* 0x0000001815047207 */ /* 0x000fc60005800000 */
[----:B------:R-:W-:Y:S04]  /*4b50*/  STL [R1+0x678], R12 ;  /* 0x0006780c01007387 */ /* 0x000fe80000100800 */
[----:B------:R-:W-:Y:S04]  /*4b60*/  STL [R1+0x67c], R11 ;  /* 0x00067c0b01007387 */ /* 0x000fe80000100800 */
[----:B------:R-:W-:Y:S01]  /*4b70*/  STL [R1+0x680], R10 ;  /* 0x0006800a01007387 */ /* 0x000fe20000100800 */
[----:B------:R-:W-:-:S03]  /*4b80*/  SEL R21, R21, R23, !P3 ;  /* 0x0000001715157207 */ /* 0x000fc60005800000 */
[----:B------:R-:W-:Y:S04]  /*4b90*/  STL [R1+0x684], R9 ;  /* 0x0006840901007387 */ /* 0x000fe80000100800 */
[----:B------:R-:W-:Y:S04]  /*4ba0*/  STL [R1+0x688], R8 ;  /* 0x0006880801007387 */ /* 0x000fe80000100800 */
[----:B------:R-:W-:Y:S04]  /*4bb0*/  STL [R1+0x68c], R27 ;  /* 0x00068c1b01007387 */ /* 0x000fe80000100800 */
[----:B------:R-:W-:Y:S04]  /*4bc0*/  STL [R1+0x690], R26 ;  /* 0x0006901a01007387 */ /* 0x000fe80000100800 */
[----:B------:R0:W-:Y:S04]  /*4bd0*/  STL [R1+0x694], R3 ;  /* 0x0006940301007387 */ /* 0x0001e80000100800 */
[----:B------:R-:W-:Y:S04]  /*4be0*/  STL [R1+0x698], R4 ;  /* 0x0006980401007387 */ /* 0x000fe80000100800 */
[----:B------:R-:W-:Y:S01]  /*4bf0*/  STL [R1+0x69c], R15 ;  /* 0x00069c0f01007387 */ /* 0x000fe20000100800 */
[----:B0-----:R-:W-:-:S03]  /*4c00*/  IMAD.SHL.U32 R3, R0, 0x20, RZ ;  /* 0x0000002000037824 */ /* 0x001fc600078e00ff */
[----:B------:R-:W-:Y:S04]  /*4c10*/  STL [R1+0x6a0], R14 ;  /* 0x0006a00e01007387 */ /* 0x000fe80000100800 */
[----:B------:R-:W-:Y:S04]  /*4c20*/  STL [R1+0x6a4], R21 ;  /* 0x0006a41501007387 */ /* 0x000fe80000100800 */
[----:B------:R-:W-:Y:S04]  /*4c30*/  STL [R1+0x390], RZ ;  /* 0x000390ff01007387 */ /* 0x000fe80000100800 */
[----:B------:R-:W-:Y:S04]  /*4c40*/  STL [R1+0x394], RZ ;  /* 0x000394ff01007387 */ /* 0x000fe80000100800 */
[----:B------:R-:W-:Y:S04]  /*4c50*/  STL [R1+0x5e0], R3 ;  /* 0x0005e00301007387 */ /* 0x000fe80000100800 */
[----:B------:R-:W-:Y:S04]  /*4c60*/  STL [R1+0x398], RZ ;  /* 0x000398ff01007387 */ /* 0x000fe80000100800 */
        /* <DEDUP_REMOVED lines=113> */
[----:B------:R-:W3:Y:S04]  /*5380*/  LDL.LU R16, [R1+0xe4] ;  /* 0x0000e40001107983 */ /* 0x000ee80000300800 */
[----:B------:R-:W4:Y:S04]  /*5390*/  LDL.LU R17, [R1+0xe8] ;  /* 0x0000e80001117983 */ /* 0x000f280000300800 */
[----:B------:R-:W4:Y:S04]  /*53a0*/  LDL.LU R18, [R1+0xdc] ;  /* 0x0000dc0001127983 */ /* 0x000f280000300800 */
[----:B------:R-:W4:Y:S04]  /*53b0*/  LDL.LU R19, [R1+0xd8] ;  /* 0x0000d80001137983 */ /* 0x000f280000300800 */
[----:B------:R-:W4:Y:S04]  /*53c0*/  LDL.LU R20, [R1+0xd4] ;  /* 0x0000d40001147983 */ /* 0x000f280000300800 */
[----:B------:R-:W4:Y:S04]  /*53d0*/  LDL.LU R7, [R1+0xd0] ;  /* 0x0000d00001077983 */ /* 0x000f280000300800 */
[----:B------:R-:W4:Y:S04]  /*53e0*/  LDL.LU R6, [R1+0xcc] ;  /* 0x0000cc0001067983 */ /* 0x000f280000300800 */
[----:B------:R-:W4:Y:S04]  /*53f0*/  LDL.LU R5, [R1+0xc8] ;  /* 0x0000c80001057983 */ /* 0x000f280000300800 */
[----:B------:R-:W4:Y:S01]  /*5400*/  LDL.LU R22, [R1+0xc4] ;  /* 0x0000c40001167983 */ /* 0x000f220000300800 */
[----:B------:R-:W-:-:S02]  /*5410*/  LOP3.LUT R0, R0, 0x3f, RZ, 0xc0, !PT ;  /* 0x0000003f00007812 */ /* 0x000fc400078ec0ff */
[----:B--2---:R-:W-:Y:S01]  /*5420*/  ISETP.GE.AND P1, PT, R2, RZ, PT ;  /* 0x000000ff0200720c */ /* 0x004fe20003f26270 */
[----:B------:R-:W2:Y:S01]  /*5430*/  LDL.LU R28, [R1+0xc0] ;  /* 0x0000c000011c7983 */ /* 0x000ea20000300800 */
[----:B------:R-:W-:Y:S01]  /*5440*/  ISETP.NE.AND P0, PT, RZ, c[0x0][0x178], PT ;  /* 0x00005e00ff007a0c */ /* 0x000fe20003f05270 */
[----:B------:R-:W-:Y:S02]  /*5450*/  IMAD R25, R0, c[0x0][0x18c], RZ ;  /* 0x0000630000197a24 */ /* 0x000fe400078e02ff */
[----:B------:R-:W2:Y:S03]  /*5460*/  LDL.LU R0, [R1+0xa4] ;  /* 0x0000a40001007983 */ /* 0x000ea60000300800 */
[----:B------:R-:W-:-:S04]  /*5470*/  SHF.R.S32.HI R24, RZ, 0x1f, R25 ;  /* 0x0000001fff187819 */ /* 0x000fc80000011419 */
[C---:B------:R-:W-:Y:S01]  /*5480*/  SHF.L.U64.HI R24, R25.reuse, 0x1, R24 ;  /* 0x0000000119187819 */ /* 0x040fe20000010218 */
[----:B------:R-:W-:Y:S02]  /*5490*/  @!P1 IMAD.MOV R29, RZ, RZ, -R29 ;  /* 0x000000ffff1d9224 */ /* 0x000fe400078e0a1d */
[----:B------:R-:W-:Y:S01]  /*54a0*/  IMAD.SHL.U32 R25, R25, 0x2, RZ ;  /* 0x0000000219197824 */ /* 0x000fe200078e00ff */
[----:B------:R-:W-:Y:S02]  /*54b0*/  @!P0 LOP3.LUT R29, RZ, c[0x0][0x178], RZ, 0x33, !PT ;  /* 0x00005e00ff1d8a12 */ /* 0x000fe400078e33ff */
[----:B---3--:R-:W-:-:S05]  /*54c0*/  SHF.R.S32.HI R2, RZ, 0x6, R16 ;  /* 0x00000006ff027819 */ /* 0x008fca0000011410 */
[----:B------:R0:W-:Y:S04]  /*54d0*/  STL [R1+0x3ac], R2 ;  /* 0x0003ac0201007387 */ /* 0x0001e80000100800 */
[----:B------:R-:W-:Y:S01]  /*54e0*/  STL [R1+0x5ec], R24 ;  /* 0x0005ec1801007387 */ /* 0x000fe20000100800 */
[----:B----4-:R-:W-:Y:S01]  /*54f0*/  IMAD R23, R18, c[0x0][0x190], RZ ;  /* 0x0000640012177a24 */ /* 0x010fe200078e02ff */
[----:B0-----:R-:W-:Y:S02]  /*5500*/  LOP3.LUT R2, R17, 0x400, R3, 0xf8, !PT ;  /* 0x0000040011027812 */ /* 0x001fe400078ef803 */
[----:B------:R-:W-:Y:S01]  /*5510*/  STL [R1+0x5f0], R25 ;  /* 0x0005f01901007387 */ /* 0x000fe20000100800 */
[----:B------:R-:W-:-:S03]  /*5520*/  IMAD R4, R20, c[0x0][0x190], RZ ;  /* 0x0000640014047a24 */ /* 0x000fc600078e02ff */
[----:B------:R-:W-:Y:S01]  /*5530*/  STL [R1+0x6a8], R29 ;  /* 0x0006a81d01007387 */ /* 0x000fe20000100800 */
[----:B------:R-:W-:-:S03]  /*5540*/  IMAD R3, R7, c[0x0][0x190], RZ ;  /* 0x0000640007037a24 */ /* 0x000fc600078e02ff */
[----:B------:R0:W-:Y:S04]  /*5550*/  STL [R1+0x35c], R2 ;  /* 0x00035c0201007387 */ /* 0x0001e80000100800 */
[----:B------:R-:W-:Y:S01]  /*5560*/  STL [R1+0x6ac], R23 ;  /* 0x0006ac1701007387 */ /* 0x000fe20000100800 */
[----:B0-----:R-:W-:-:S05]  /*5570*/  IMAD R2, R19, c[0x0][0x190], RZ ;  /* 0x0000640013027a24 */ /* 0x001fca00078e02ff */
[----:B------:R0:W-:Y:S04]  /*5580*/  STL [R1+0x14], R2 ;  /* 0x0000140201007387 */ /* 0x0001e80000100800 */
[----:B------:R1:W-:Y:S04]  /*5590*/  STL [R1+0x20], R4 ;  /* 0x0000200401007387 */ /* 0x0003e80000100800 */
[----:B------:R3:W-:Y:S01]  /*55a0*/  STL [R1+0x24], R3 ;  /* 0x0000240301007387 */ /* 0x0007e20000100800 */
[----:B0-----:R-:W-:Y:S02]  /*55b0*/  IMAD R2, R6, c[0x0][0x190], RZ ;  /* 0x0000640006027a24 */ /* 0x001fe400078e02ff */
[----:B-1----:R-:W-:-:S03]  /*55c0*/  IMAD R4, R5, c[0x0][0x190], RZ ;  /* 0x0000640005047a24 */ /* 0x002fc600078e02ff */
[----:B------:R2:W-:Y:S01]  /*55d0*/  STL [R1+0x30], R2 ;  /* 0x0000300201007387 */ /* 0x0005e20000100800 */
[----:B---3--:R-:W-:-:S03]  /*55e0*/  IMAD R3, R22, c[0x0][0x190], RZ ;  /* 0x0000640016037a24 */ /* 0x008fc600078e02ff */
[----:B------:R-:W-:Y:S04]  /*55f0*/  STL [R1+0x54], R4 ;  /* 0x0000540401007387 */ /* 0x000fe80000100800 */
[----:B------:R-:W-:Y:S04]  /*5600*/  STL [R1+0x58], R3 ;  /* 0x0000580301007387 */ /* 0x000fe80000100800 */
[----:B------:R-:W3:Y:S01]  /*5610*/  LDL.LU R23, [R1+0x94] ;  /* 0x0000940001177983 */ /* 0x000ee20000300800 */
[----:B--2---:R-:W-:Y:S02]  /*5620*/  IMAD R2, R28, c[0x0][0x190], RZ ;  /* 0x000064001c027a24 */ /* 0x004fe400078e02ff */
[----:B------:R-:W-:-:S03]  /*5630*/  IMAD R0, R0, c[0x0][0x190], RZ ;  /* 0x0000640000007a24 */ /* 0x000fc600078e02ff */
[----:B------:R-:W-:Y:S04]  /*5640*/  STL [R1+0x5c], R2 ;  /* 0x00005c0201007387 */ /* 0x000fe80000100800 */
[----:B---3--:R0:W-:Y:S04]  /*5650*/  STL [R1+0x6b0], R23 ;  /* 0x0006b01701007387 */ /* 0x0081e80000100800 */
[----:B------:R-:W-:Y:S04]  /*5660*/  STL [R1+0x68], R0 ;  /* 0x0000680001007387 */ /* 0x000fe80000100800 */
        /* <DEDUP_REMOVED lines=30> */
[----:B------:R-:W3:Y:S01]  /*5850*/  LDL.LU R2, [R1+0x4] ;  /* 0x0000040001027983 */ /* 0x000ee20000300800 */
[----:B--2---:R-:W-:-:S05]  /*5860*/  IMAD R23, R23, c[0x0][0x190], RZ ;  /* 0x0000640017177a24 */ /* 0x004fca00078e02ff */
[----:B------:R0:W-:Y:S04]  /*5870*/  STL [R1+0x9c], R23 ;  /* 0x00009c1701007387 */ /* 0x0001e80000100800 */
[----:B0-----:R-:W2:Y:S02]  /*5880*/  LDL.LU R23, [R1+0x6b4] ;  /* 0x0006b40001177983 */ /* 0x001ea40000300800 */
[----:B--2---:R-:W-:-:S05]  /*5890*/  IMAD R23, R23, c[0x0][0x190], RZ ;  /* 0x0000640017177a24 */ /* 0x004fca00078e02ff */
[----:B------:R0:W-:Y:S04]  /*58a0*/  STL [R1+0x98], R23 ;  /* 0x0000981701007387 */ /* 0x0001e80000100800 */
[----:B0-----:R-:W2:Y:S01]  /*58b0*/  LDL.LU R23, [R1+0x6b0] ;  /* 0x0006b00001177983 */ /* 0x001ea20000300800 */
[----:B---3--:R-:W-:Y:S02]  /*58c0*/  IMAD R29, R29, c[0x0][0x190], RZ ;  /* 0x000064001d1d7a24 */ /* 0x008fe400078e02ff */
[----:B----4-:R-:W-:Y:S02]  /*58d0*/  IMAD R21, R21, c[0x0][0x190], RZ ;  /* 0x0000640015157a24 */ /* 0x010fe400078e02ff */
[----:B------:R-:W-:Y:S02]  /*58e0*/  IMAD R14, R14, c[0x0][0x190], RZ ;  /* 0x000064000e0e7a24 */ /* 0x000fe400078e02ff */
[----:B------:R-:W-:-:S02]  /*58f0*/  IMAD R15, R15, c[0x0][0x190], RZ ;  /* 0x000064000f0f7a24 */ /* 0x000fc400078e02ff */
[----:B------:R-:W-:Y:S02]  /*5900*/  IMAD R4, R4, c[0x0][0x190], RZ ;  /* 0x0000640004047a24 */ /* 0x000fe400078e02ff */
[----:B------:R-:W-:Y:S02]  /*5910*/  IMAD R3, R3, c[0x0][0x190], RZ ;  /* 0x0000640003037a24 */ /* 0x000fe400078e02ff */
[----:B------:R-:W-:Y:S02]  /*5920*/  IMAD R26, R26, c[0x0][0x190], RZ ;  /* 0x000064001a1a7a24 */ /* 0x000fe400078e02ff */
[----:B------:R-:W-:Y:S02]  /*5930*/  IMAD R27, R27, c[0x0][0x190], RZ ;  /* 0x000064001b1b7a24 */ /* 0x000fe400078e02ff */
        /* <DEDUP_REMOVED lines=17> */
[----:B--2---:R-:W-:-:S05]  /*5a50*/  IMAD R23, R23, c[0x0][0x190], RZ ;  /* 0x0000640017177a24 */ /* 0x004fca00078e02ff */
        /* <DEDUP_REMOVED lines=27> */
[----:B0-----:R-:W3:Y:S04]  /*5c10*/  LDL.LU R12, [R1+0x678] ;  /* 0x00067800010c7983 */ /* 0x001ee80000300800 */
        /* <DEDUP_REMOVED lines=24> */
[----:B------:R-:W-:-:S02]  /*5da0*/  IMAD R25, R25, c[0x0][0x190], RZ ;  /* 0x0000640019197a24 */ /* 0x000fc400078e02ff */
[----:B------:R-:W-:-:S03]  /*5db0*/  IMAD R24, R24, c[0x0][0x190], RZ ;  /* 0x0000640018187a24 */ /* 0x000fc600078e02ff */
[----:B------:R0:W-:Y:S02]  /*5dc0*/  STL [R1+0xc], R25 ;  /* 0x00000c1901007387 */ /* 0x0001e40000100800 */
[----:B0-----:R-:W-:-:S05]  /*5dd0*/  IMAD R25, R2, c[0x0][0x190], RZ ;  /* 0x0000640002197a24 */ /* 0x001fca00078e02ff */
[----:B------:R0:W-:Y:S04]  /*5de0*/  STL [R1+0x608], R25 ;  /* 0x0006081901007387 */ /* 0x0001e80000100800 */
[----:B------:R1:W-:Y:S04]  /*5df0*/  STL [R1+0x8], R24 ;  /* 0x0000081801007387 */ /* 0x0003e80000100800 */
[----:B0-----:R-:W4:Y:S01]  /*5e00*/  LDL.LU R25, [R1+0x90] ;  /* 0x0000900001197983 */ /* 0x001f220000300800 */
[----:B--2---:R-:W-:Y:S02]  /*5e10*/  IMAD R11, R11, c[0x0][0x190], RZ ;  /* 0x000064000b0b7a24 */ /* 0x004fe400078e02ff */
[----:B---3--:R-:W-:-:S02]  /*5e20*/  IMAD R12, R12, c[0x0][0x190], RZ ;  /* 0x000064000c0c7a24 */ /* 0x008fc400078e02ff */
[----:B----4-:R-:W-:Y:S02]  /*5e30*/  IMAD R13, R13, c[0x0][0x190], RZ ;  /* 0x000064000d0d7a24 */ /* 0x010fe400078e02ff */
        /* <DEDUP_REMOVED lines=10> */
[----:B-1----:R-:W-:-:S05]  /*5ee0*/  IMAD R24, R0, c[0x0][0x190], RZ ;  /* 0x0000640000187a24 */ /* 0x002fca00078e02ff */
[----:B------:R0:W-:Y:S04]  /*5ef0*/  STL [R1+0x604], R24 ;  /* 0x0006041801007387 */ /* 0x0001e80000100800 */
[----:B0-----:R-:W2:Y:S04]  /*5f00*/  LDL.LU R24, [R1+0x8c] ;  /* 0x00008c0001187983 */ /* 0x001ea80000300800 */
[----:B------:R0:W-:Y:S04]  /*5f10*/  STL [R1+0x600], R28 ;  /* 0x0006001c01007387 */ /* 0x0001e80000100800 */
[----:B0-----:R-:W3:Y:S04]  /*5f20*/  LDL.LU R28, [R1+0x94] ;  /* 0x00009400011c7983 */ /* 0x001ee80000300800 */
[----:B------:R-:W-:Y:S04]  /*5f30*/  STL [R1+0x5fc], R22 ;  /* 0x0005fc1601007387 */ /* 0x000fe80000100800 */
[----:B------:R0:W-:Y:S04]  /*5f40*/  STL [R1+0x5f8], R5 ;  /* 0x0005f80501007387 */ /* 0x0001e80000100800 */
[----:B0-----:R-:W4:Y:S04]  /*5f50*/  LDL.LU R5, [R1+0x98] ;  /* 0x0000980001057983 */ /* 0x001f280000300800 */
[----:B------:R-:W-:Y:S04]  /*5f60*/  STL [R1+0x5f4], R6 ;  /* 0x0005f40601007387 */ /* 0x000fe80000100800 */
        /* <DEDUP_REMOVED lines=15> */
[----:B0-----:R-:W3:Y:S04]  /*6060*/  LDL.LU R12, [R1+0x20] ;  /* 0x00002000010c7983 */ /* 0x001ee80000300800 */
[----:B------:R0:W-:Y:S04]  /*6070*/  STL [R1+0x62c], R11 ;  /* 0x00062c0b01007387 */ /* 0x0001e80000100800 */
[----:B0-----:R-:W4:Y:S01]  /*6080*/  LDL.LU R11, [R1+0x14] ;  /* 0x00001400010b7983 */ /* 0x001f220000300800 */
[----:B------:R-:W-:-:S02]  /*6090*/  IMAD R10, R10, c[0x0][0x190], RZ ;  /* 0x000064000a0a7a24 */ /* 0x000fc400078e02ff */
[----:B------:R-:W-:Y:S02]  /*60a0*/  IMAD R9, R9, c[0x0][0x190], RZ ;  /* 0x0000640009097a24 */ /* 0x000fe400078e02ff */
[----:B------:R-:W-:Y:S02]  /*60b0*/  IMAD R8, R8, c[0x0][0x190], RZ ;  /* 0x0000640008087a24 */ /* 0x000fe400078e02ff */
[----:B------:R-:W-:Y:S01]  /*60c0*/  IMAD R0, R27, c[0x0][0x190], RZ ;  /* 0x000064001b007a24 */ /* 0x000fe200078e02ff */
[----:B------:R-:W-:Y:S01]  /*60d0*/  STL [R1+0x630], R10 ;  /* 0x0006300a01007387 */ /* 0x000fe20000100800 */
[----:B------:R-:W-:Y:S02]  /*60e0*/  IMAD R27, R26, c[0x0][0x190], RZ ;  /* 0x000064001a1b7a24 */ /* 0x000fe400078e02ff */
[----:B------:R-:W-:Y:S01]  /*60f0*/  IMAD R26, R3, c[0x0][0x190], RZ ;  /* 0x00006400031a7a24 */ /* 0x000fe200078e02ff */
[----:B------:R-:W-:Y:S04]  /*6100*/  STL [R1+0x634], R9 ;  /* 0x0006340901007387 */ /* 0x000fe80000100800 */
[----:B------:R-:W-:Y:S04]  /*6110*/  STL [R1+0x638], R8 ;  /* 0x0006380801007387 */ /* 0x000fe80000100800 */
[----:B------:R-:W-:Y:S04]  /*6120*/  STL [R1+0x63c], R0 ;  /* 0x00063c0001007387 */ /* 0x000fe80000100800 */
[----:B------:R-:W-:Y:S01]  /*6130*/  STL [R1+0x640], R27 ;  /* 0x0006401b01007387 */ /* 0x000fe20000100800 */
[----:B------:R-:W-:-:S03]  /*6140*/  LEA R6, P0, R23, c[0x0][0x168], 0x1 ;  /* 0x00005a0017067a11 */ /* 0x000fc600078008ff */
[----:B------:R-:W-:Y:S04]  /*6150*/  STL [R1+0x644], R26 ;  /* 0x0006441a01007387 */ /* 0x000fe80000100800 */
[----:B------:R-:W4:Y:S04]  /*6160*/  LDL.LU R22, [R1+0x88] ;  /* 0x0000880001167983 */ /* 0x000f280000300800 */
[----:B------:R0:W-:Y:S04]  /*6170*/  STL [R1+0x4d8], R6 ;  /* 0x0004d80601007387 */ /* 0x0001e80000100800 */
[----:B0-----:R-:W4:Y:S01]  /*6180*/  LDL.LU R6, [R1+0x84] ;  /* 0x0000840001067983 */ /* 0x001f220000300800 */
[----:B------:R-:W-:-:S05]  /*6190*/  IMAD R3, R29, c[0x0][0x184], RZ ;  /* 0x000061001d037a24 */ /* 0x000fca00078e02ff */
[----:B------:R-:W-:-:S04]  /*61a0*/  LEA R2, P6, R3, c[0x0][0x160], 0x1 ;  /* 0x0000580003027a11 */ /* 0x000fc800078c08ff */
[----:B------:R-:W-:Y:S02]  /*61b0*/  LEA.HI.X.SX32 R3, R3, c[0x0][0x164], 0x1, P6 ;  /* 0x0000590003037a11 */ /* 0x000fe400030f0eff */
[----:B--2---:R-:W-:Y:S02]  /*61c0*/  LEA R8, P4, R16, c[0x0][0x168], 0x1 ;  /* 0x00005a0010087a11 */ /* 0x004fe400078808ff */
[----:B---3--:R-:W-:Y:S02]  /*61d0*/  LEA R9, P2, R12, c[0x0][0x168], 0x1 ;  /* 0x00005a000c097a11 */ /* 0x008fe400078408ff */
[----:B----4-:R-:W-:-:S05]  /*61e0*/  LEA R0, P1, R11, c[0x0][0x168], 0x1 ;  /* 0x00005a000b007a11 */ /* 0x010fca00078208ff */
[----:B------:R0:W-:Y:S04]  /*61f0*/  STL [R1+0x570], R0 ;  /* 0x0005700001007387 */ /* 0x0001e80000100800 */
[----:B------:R-:W-:Y:S04]  /*6200*/  STL [R1+0x41c], R9 ;  /* 0x00041c0901007387 */ /* 0x000fe80000100800 */
[----:B------:R-:W2:Y:S01]  /*6210*/  LDL.LU R26, [R1+0x80] ;  /* 0x00008000011a7983 */ /* 0x000ea20000300800 */
[----:B0-----:R-:W-:-:S05]  /*6220*/  LEA R0, P3, R13, c[0x0][0x168], 0x1 ;  /* 0x00005a000d007a11 */ /* 0x001fca00078608ff */
[----:B------:R0:W-:Y:S04]  /*6230*/  STL [R1+0x420], R0 ;  /* 0x0004200001007387 */ /* 0x0001e80000100800 */
[----:B------:R1:W-:Y:S01]  /*6240*/  STL [R1+0x574], R8 ;  /* 0x0005740801007387 */ /* 0x0003e20000100800 */
[----:B0-----:R-:W-:-:S05]  /*6250*/  LEA R0, P5, R17, c[0x0][0x168], 0x1 ;  /* 0x00005a0011007a11 */ /* 0x001fca00078a08ff */
[----:B------:R0:W-:Y:S04]  /*6260*/  STL [R1+0x424], R0 ;  /* 0x0004240001007387 */ /* 0x0001e80000100800 */
[----:B------:R-:W3:Y:S01]  /*6270*/  LDL.LU R27, [R1+0x7c] ;  /* 0x00007c00011b7983 */ /* 0x000ee20000300800 */
[----:B-1----:R-:W-:Y:S02]  /*6280*/  LEA R8, P6, R18, c[0x0][0x168], 0x1 ;  /* 0x00005a0012087a11 */ /* 0x002fe400078c08ff */
[----:B0-----:R-:W-:-:S03]  /*6290*/  LEA.HI.X.SX32 R0, R23, c[0x0][0x16c], 0x1, P0 ;  /* 0x00005b0017007a11 */ /* 0x001fc600000f0eff */
[----:B------:R0:W-:Y:S04]  /*62a0*/  STL [R1+0x428], R8 ;  /* 0x0004280801007387 */ /* 0x0001e80000100800 */
[----:B------:R1:W-:Y:S01]  /*62b0*/  STL [R1+0x418], R0 ;  /* 0x0004180001007387 */ /* 0x0003e20000100800 */
[----:B------:R-:W-:Y:S02]  /*62c0*/  LEA.HI.X.SX32 R9, R11, c[0x0][0x16c], 0x1, P1 ;  /* 0x00005b000b097a11 */ /* 0x000fe400008f0eff */
[----:B0-----:R-:W-:Y:S01]  /*62d0*/  LEA R8, P0, R19, c[0x0][0x168], 0x1 ;  /* 0x00005a0013087a11 */ /* 0x001fe200078008ff */
[----:B-1----:R-:W4:Y:S04]  /*62e0*/  LDL.LU R0, [R1+0x78] ;  /* 0x0000780001007983 */ /* 0x002f280000300800 */
[----:B------:R0:W-:Y:S04]  /*62f0*/  STL [R1+0x4e4], R8 ;  /* 0x0004e40801007387 */ /* 0x0001e80000100800 */
[----:B------:R1:W-:Y:S01]  /*6300*/  STL [R1+0x4dc], R9 ;  /* 0x0004dc0901007387 */ /* 0x0003e20000100800 */
[----:B0-----:R-:W-:-:S05]  /*6310*/  LEA R8, P1, R20, c[0x0][0x168], 0x1 ;  /* 0x00005a0014087a11 */ /* 0x001fca00078208ff */
[----:B------:R0:W-:Y:S01]  /*6320*/  STL [R1+0x430], R8 ;  /* 0x0004300801007387 */ /* 0x0001e20000100800 */
[----:B-1----:R-:W-:-:S03]  /*6330*/  LEA.HI.X.SX32 R9, R12, c[0x0][0x16c], 0x1, P2 ;  /* 0x00005b000c097a11 */ /* 0x002fc600010f0eff */
[----:B0-----:R-:W4:Y:S01]  /*6340*/  LDL.LU R8, [R1+0x74] ;  /* 0x0000740001087983 */ /* 0x001f220000300800 */
[----:B------:R-:W-:-:S03]  /*6350*/  LEA R10, P2, R7, c[0x0][0x168], 0x1 ;  /* 0x00005a00070a7a11 */ /* 0x000fc600078408ff */
[----:B------:R0:W-:Y:S04]  /*6360*/  STL [R1+0x3b0], R9 ;  /* 0x0003b00901007387 */ /* 0x0001e80000100800 */
[----:B------:R1:W-:Y:S01]  /*6370*/  STL [R1+0x4e8], R10 ;  /* 0x0004e80a01007387 */ /* 0x0003e20000100800 */
[----:B0-----:R-:W-:-:S05]  /*6380*/  LEA.HI.X.SX32 R9, R13, c[0x0][0x16c], 0x1, P3 ;  /* 0x00005b000d097a11 */ /* 0x001fca00018f0eff */
[----:B------:R0:W-:Y:S01]  /*6390*/  STL [R1+0x3b4], R9 ;  /* 0x0003b40901007387 */ /* 0x0001e20000100800 */
[----:B-1----:R-:W-:-:S03]  /*63a0*/  LEA R10, P3, R5, c[0x0][0x168], 0x1 ;  /* 0x00005a00050a7a11 */ /* 0x002fc600078608ff */
[----:B0-----:R-:W4:Y:S01]  /*63b0*/  LDL.LU R9, [R1+0x70] ;  /* 0x0000700001097983 */ /* 0x001f220000300800 */
[----:B------:R-:W-:-:S03]  /*63c0*/  LEA.HI.X.SX32 R11, R16, c[0x0][0x16c], 0x1, P4 ;  /* 0x00005b00100b7a11 */ /* 0x000fc600020f0eff */
        /* <DEDUP_REMOVED lines=8> */
[----:B------:R-:W-:Y:S01]  /*6450*/  STL [R1+0x4f0], R12 ;  /* 0x0004f00c01007387 */ /* 0x000fe20000100800 */
[----:B0-----:R-:W-:-:S05]  /*6460*/  LEA.HI.X.SX32 R11, R18, c[0x0][0x16c], 0x1, P6 ;  /* 0x00005b00120b7a11 */ /* 0x001fca00030f0eff */
[----:B------:R0:W-:Y:S04]  /*6470*/  STL [R1+0x3bc], R11 ;  /* 0x0003bc0b01007387 */ /* 0x0001e80000100800 */
[----:B0-----:R-:W4:Y:S01]  /*6480*/  LDL.LU R11, [R1+0x64] ;  /* 0x00006400010b7983 */ /* 0x001f220000300800 */
[----:B------:R-:W-:Y:S02]  /*6490*/  LEA R12, P6, R24, c[0x0][0x168], 0x1 ;  /* 0x00005a00180c7a11 */ /* 0x000fe400078c08ff */
[----:B------:R-:W-:-:S03]  /*64a0*/  LEA.HI.X.SX32 R13, R19, c[0x0][0x16c], 0x1, P0 ;  /* 0x00005b00130d7a11 */ /* 0x000fc600000f0eff */
[----:B------:R0:W-:Y:S01]  /*64b0*/  STL [R1+0x4f4], R12 ;  /* 0x0004f40c01007387 */ /* 0x0001e20000100800 */
[----:B------:R-:W-:-:S03]  /*64c0*/  LEA.HI.X.SX32 R16, R20, c[0x0][0x16c], 0x1, P1 ;  /* 0x00005b0014107a11 */ /* 0x000fc600008f0eff */
[----:B------:R1:W-:Y:S01]  /*64d0*/  STL [R1+0x42c], R13 ;  /* 0x00042c0d01007387 */ /* 0x0003e20000100800 */
[----:B0-----:R-:W-:-:S05]  /*64e0*/  LEA R12, P0, R22, c[0x0][0x168], 0x1 ;  /* 0x00005a00160c7a11 */ /* 0x001fca00078008ff */
[----:B------:R0:W-:Y:S01]  /*64f0*/  STL [R1+0x444], R12 ;  /* 0x0004440c01007387 */ /* 0x0001e20000100800 */
[----:B-1----:R-:W-:-:S03]  /*6500*/  LEA R13, P1, R6, c[0x0][0x168], 0x1 ;  /* 0x00005a00060d7a11 */ /* 0x002fc600078208ff */
[----:B0-----:R-:W4:Y:S04]  /*6510*/  LDL.LU R12, [R1+0x60] ;  /* 0x00006000010c7983 */ /* 0x001f280000300800 */
[----:B------:R0:W-:Y:S04]  /*6520*/  STL [R1+0x3c0], R16 ;  /* 0x0003c01001007387 */ /* 0x0001e80000100800 */
[----:B------:R1:W-:Y:S01]  /*6530*/  STL [R1+0x4f8], R13 ;  /* 0x0004f80d01007387 */ /* 0x0003e20000100800 */
[----:B0-----:R-:W-:-:S03]  /*6540*/  LEA.HI.X.SX32 R16, R7, c[0x0][0x16c], 0x1, P2 ;  /* 0x00005b0007107a11 */ /* 0x001fc600010f0eff */
[----:B-1----:R-:W4:Y:S04]  /*6550*/  LDL.LU R13, [R1+0x50] ;  /* 0x00005000010d7983 */ /* 0x002f280000300800 */
[----:B------:R0:W-:Y:S04]  /*6560*/  STL [R1+0x434], R16 ;  /* 0x0004341001007387 */ /* 0x0001e80000100800 */
[----:B0-----:R-:W4:Y:S01]  /*6570*/  LDL.LU R16, [R1+0x4c] ;  /* 0x00004c0001107983 */ /* 0x001f220000300800 */
[----:B------:R-:W-:Y:S02]  /*6580*/  LEA.HI.X.SX32 R5, R5, c[0x0][0x16c], 0x1, P3 ;  /* 0x00005b0005057a11 */ /* 0x000fe400018f0eff */
[----:B--2---:R-:W-:-:S05]  /*6590*/  LEA R7, P2, R26, c[0x0][0x168], 0x1 ;  /* 0x00005a001a077a11 */ /* 0x004fca00078408ff */
[----:B------:R3:W-:Y:S04]  /*65a0*/  STL [R1+0x57c], R7 ;  /* 0x00057c0701007387 */ /* 0x0007e80000100800 */
[----:B------:R-:W2:Y:S04]  /*65b0*/  LDL.LU R17, [R1+0x48] ;  /* 0x0000480001117983 */ /* 0x000ea80000300800 */
[----:B------:R0:W-:Y:S04]  /*65c0*/  STL [R1+0x4ec], R5 ;  /* 0x0004ec0501007387 */ /* 0x0001e80000100800 */
[----:B------:R-:W2:Y:S01]  /*65d0*/  LDL.LU R18, [R1+0x44] ;  /* 0x0000440001127983 */ /* 0x000ea20000300800 */
[----:B---3--:R-:W-:-:S02]  /*65e0*/  LEA R7, P3, R27, c[0x0][0x168], 0x1 ;  /* 0x00005a001b077a11 */ /* 0x008fc400078608ff */
[----:B0-----:R-:W-:-:S03]  /*65f0*/  LEA.HI.X.SX32 R5, R28, c[0x0][0x16c], 0x1, P4 ;  /* 0x00005b001c057a11 */ /* 0x001fc600020f0eff */
[----:B------:R4:W-:Y:S04]  /*6600*/  STL [R1+0x44c], R7 ;  /* 0x00044c0701007387 */ /* 0x0009e80000100800 */
[----:B------:R-:W3:Y:S04]  /*6610*/  LDL.LU R19, [R1+0x40] ;  /* 0x0000400001137983 */ /* 0x000ee80000300800 */
[----:B------:R0:W-:Y:S04]  /*6620*/  STL [R1+0x3c4], R5 ;  /* 0x0003c40501007387 */ /* 0x0001e80000100800 */
[----:B------:R-:W3:Y:S01]  /*6630*/  LDL.LU R20, [R1+0x3c] ;  /* 0x00003c0001147983 */ /* 0x000ee20000300800 */
[----:B----4-:R-:W-:-:S02]  /*6640*/  LEA R7, P4, R0, c[0x0][0x168], 0x1 ;  /* 0x00005a0000077a11 */ /* 0x010fc400078808ff */
[----:B0-----:R-:W-:-:S03]  /*6650*/  LEA.HI.X.SX32 R5, R25, c[0x0][0x16c], 0x1, P5 ;  /* 0x00005b0019057a11 */ /* 0x001fc600028f0eff */
[----:B------:R0:W-:Y:S04]  /*6660*/  STL [R1+0x450], R7 ;  /* 0x0004500701007387 */ /* 0x0001e80000100800 */
[----:B0-----:R-:W4:Y:S04]  /*6670*/  LDL.LU R7, [R1+0x38] ;  /* 0x0000380001077983 */ /* 0x001f280000300800 */
[----:B------:R0:W-:Y:S04]  /*6680*/  STL [R1+0x43c], R5 ;  /* 0x00043c0501007387 */ /* 0x0001e80000100800 */
[----:B------:R-:W4:Y:S01]  /*6690*/  LDL.LU R25, [R1+0x34] ;  /* 0x0000340001197983 */ /* 0x000f220000300800 */
[----:B------:R-:W-:-:S02]  /*66a0*/  LEA R23, P5, R8, c[0x0][0x168], 0x1 ;  /* 0x00005a0008177a11 */ /* 0x000fc400078a08ff */
[----:B0-----:R-:W-:-:S03]  /*66b0*/  LEA.HI.X.SX32 R5, R24, c[0x0][0x16c], 0x1, P6 ;  /* 0x00005b0018057a11 */ /* 0x001fc600030f0eff */
[----:B------:R-:W-:Y:S04]  /*66c0*/  STL [R1+0x580], R23 ;  /* 0x0005801701007387 */ /* 0x000fe80000100800 */
[----:B------:R-:W4:Y:S04]  /*66d0*/  LDL.LU R24, [R1+0x2c] ;  /* 0x00002c0001187983 */ /* 0x000f280000300800 */
[----:B------:R0:W-:Y:S04]  /*66e0*/  STL [R1+0x440], R5 ;  /* 0x0004400501007387 */ /* 0x0001e80000100800 */
[----:B------:R-:W4:Y:S01]  /*66f0*/  LDL.LU R28, [R1+0x28] ;  /* 0x00002800011c7983 */ /* 0x000f220000300800 */
[----:B0-----:R-:W-:-:S02]  /*6700*/  LEA.HI.X.SX32 R5, R22, c[0x0][0x16c], 0x1, P0 ;  /* 0x00005b0016057a11 */ /* 0x001fc400000f0eff */
[----:B------:R-:W-:-:S05]  /*6710*/  LEA R23, P6, R9, c[0x0][0x168], 0x1 ;  /* 0x00005a0009177a11 */ /* 0x000fca00078c08ff */
[----:B------:R0:W-:Y:S04]  /*6720*/  STL [R1+0x454], R23 ;  /* 0x0004541701007387 */ /* 0x0001e80000100800 */
[----:B------:R-:W4:Y:S04]  /*6730*/  LDL.LU R22, [R1+0x1c] ;  /* 0x00001c0001167983 */ /* 0x000f280000300800 */
[----:B------:R1:W-:Y:S01]  /*6740*/  STL [R1+0x3c8], R5 ;  /* 0x0003c80501007387 */ /* 0x0003e20000100800 */
[----:B0-----:R-:W-:-:S03]  /*6750*/  LEA.HI.X.SX32 R23, R6, c[0x0][0x16c], 0x1, P1 ;  /* 0x00005b0006177a11 */ /* 0x001fc600008f0eff */
[----:B-1----:R-:W4:Y:S01]  /*6760*/  LDL.LU R5, [R1+0x18] ;  /* 0x0000180001057983 */ /* 0x002f220000300800 */
[----:B------:R-:W-:-:S05]  /*6770*/  LEA R29, P0, R10, c[0x0][0x168], 0x1 ;  /* 0x00005a000a1d7a11 */ /* 0x000fca00078008ff */
[----:B------:R-:W-:Y:S04]  /*6780*/  STL [R1+0x458], R29 ;  /* 0x0004581d01007387 */ /* 0x000fe80000100800 */
[----:B------:R-:W4:Y:S04]  /*6790*/  LDL.LU R6, [R1+0x10] ;  /* 0x0000100001067983 */ /* 0x000f280000300800 */
[----:B------:R0:W-:Y:S04]  /*67a0*/  STL [R1+0x448], R23 ;  /* 0x0004481701007387 */ /* 0x0001e80000100800 */
[----:B0-----:R-:W4:Y:S01]  /*67b0*/  LDL.LU R23, [R1+0xc] ;  /* 0x00000c0001177983 */ /* 0x001f220000300800 */
[----:B------:R-:W-:-:S05]  /*67c0*/  LEA R29, P1, R11, c[0x0][0x168], 0x1 ;  /* 0x00005a000b1d7a11 */ /* 0x000fca00078208ff */
[----:B------:R0:W-:Y:S04]  /*67d0*/  STL [R1+0x504], R29 ;  /* 0x0005041d01007387 */ /* 0x0001e80000100800 */
[----:B0-----:R-:W4:Y:S01]  /*67e0*/  LDL.LU R29, [R1+0x8] ;  /* 0x00000800011d7983 */ /* 0x001f220000300800 */
[----:B------:R-:W-:Y:S02]  /*67f0*/  LEA.HI.X.SX32 R26, R26, c[0x0][0x16c], 0x1, P2 ;  /* 0x00005b001a1a7a11 */ /* 0x000fe400010f0eff */
[----:B------:R-:W-:-:S03]  /*6800*/  LEA.HI.X.SX32 R27, R27, c[0x0][0x16c], 0x1, P3 ;  /* 0x00005b001b1b7a11 */ /* 0x000fc600018f0eff */
[----:B------:R0:W-:Y:S02]  /*6810*/  STL [R1+0x4fc], R26 ;  /* 0x0004fc1a01007387 */ /* 0x0001e40000100800 */
[----:B0-----:R-:W-:-:S05]  /*6820*/  LEA R26, P2, R12, c[0x0][0x168], 0x1 ;  /* 0x00005a000c1a7a11 */ /* 0x001fca00078408ff */
[----:B------:R0:W-:Y:S01]  /*6830*/  STL [R1+0x460], R26 ;  /* 0x0004601a01007387 */ /* 0x0001e20000100800 */
[----:B------:R-:W-:-:S03]  /*6840*/  LEA.HI.X.SX32 R0, R0, c[0x0][0x16c], 0x1, P4 ;  /* 0x00005b0000007a11 */ /* 0x000fc600020f0eff */
[----:B0-----:R-:W4:Y:S04]  /*6850*/  LDL.LU R26, [R1+0x644] ;  /* 0x00064400011a7983 */ /* 0x001f280000300800 */
        /* <DEDUP_REMOVED lines=10> */
[----:B------:R2:W-:Y:S01]  /*6900*/  STL [R1+0x500], R8 ;  /* 0x0005000801007387 */ /* 0x0005e20000100800 */
[----:B------:R-:W-:Y:S02]  /*6910*/  LEA.HI.X.SX32 R10, R10, c[0x0][0x16c], 0x1, P0 ;  /* 0x00005b000a0a7a11 */ /* 0x000fe400000f0eff */
[----:B------:R-:W-:Y:S02]  /*6920*/  LEA.HI.X.SX32 R11, R11, c[0x0][0x16c], 0x1, P1 ;  /* 0x00005b000b0b7a11 */ /* 0x000fe400008f0eff */
[----:B------:R-:W-:Y:S02]  /*6930*/  LEA.HI.X.SX32 R12, R12, c[0x0][0x16c], 0x1, P2 ;  /* 0x00005b000c0c7a11 */ /* 0x000fe400010f0eff */
[----:B--2---:R-:W-:-:S05]  /*6940*/  LEA R8, P5, R17, c[0x0][0x168], 0x1 ;  /* 0x00005a0011087a11 */ /* 0x004fca00078a08ff */
[----:B------:R0:W-:Y:S04]  /*6950*/  STL [R1+0x468], R8 ;  /* 0x0004680801007387 */ /* 0x0001e80000100800 */
[----:B0-----:R-:W2:Y:S04]  /*6960*/  LDL.LU R8, [R1+0x638] ;  /* 0x0006380001087983 */ /* 0x001ea80000300800 */
[----:B------:R0:W-:Y:S02]  /*6970*/  STL [R1+0x3d4], R9 ;  /* 0x0003d40901007387 */ /* 0x0001e40000100800 */
[----:B0-----:R-:W-:-:S05]  /*6980*/  LEA R9, P6, R18, c[0x0][0x168], 0x1 ;  /* 0x00005a0012097a11 */ /* 0x001fca00078c08ff */
[----:B------:R0:W-:Y:S04]  /*6990*/  STL [R1+0x510], R9 ;  /* 0x0005100901007387 */ /* 0x0001e80000100800 */
[----:B0-----:R-:W2:Y:S04]  /*69a0*/  LDL.LU R9, [R1+0x634] ;  /* 0x0006340001097983 */ /* 0x001ea80000300800 */
[----:B------:R3:W-:Y:S02]  /*69b0*/  STL [R1+0x3d8], R10 ;  /* 0x0003d80a01007387 */ /* 0x0007e40000100800 */
[----:B---3--:R-:W-:-:S05]  /*69c0*/  LEA R10, P0, R19, c[0x0][0x168], 0x1 ;  /* 0x00005a00130a7a11 */ /* 0x008fca00078008ff */
[----:B------:R0:W-:Y:S04]  /*69d0*/  STL [R1+0x514], R10 ;  /* 0x0005140a01007387 */ /* 0x0001e80000100800 */
[----:B0-----:R-:W3:Y:S04]  /*69e0*/  LDL.LU R10, [R1+0x630] ;  /* 0x00063000010a7983 */ /* 0x001ee80000300800 */
[----:B------:R0:W-:Y:S02]  /*69f0*/  STL [R1+0x45c], R11 ;  /* 0x00045c0b01007387 */ /* 0x0001e40000100800 */
[----:B0-----:R-:W-:-:S05]  /*6a00*/  LEA R11, P1, R20, c[0x0][0x168], 0x1 ;  /* 0x00005a00140b7a11 */ /* 0x001fca00078208ff */
[----:B------:R0:W-:Y:S01]  /*6a10*/  STL [R1+0x474], R11 ;  /* 0x0004740b01007387 */ /* 0x0001e20000100800 */
[----:B------:R-:W-:-:S03]  /*6a20*/  LEA.HI.X.SX32 R13, R13, c[0x0][0x16c], 0x1, P3 ;  /* 0x00005b000d0d7a11 */ /* 0x000fc600018f0eff */
[----:B0-----:R-:W2:Y:S04]  /*6a30*/  LDL.LU R11, [R1+0x62c] ;  /* 0x00062c00010b7983 */ /* 0x001ea80000300800 */
[----:B------:R4:W-:Y:S02]  /*6a40*/  STL [R1+0x3dc], R12 ;  /* 0x0003dc0c01007387 */ /* 0x0009e40000100800 */
[----:B----4-:R-:W-:-:S05]  /*6a50*/  LEA R12, P2, R7, c[0x0][0x168], 0x1 ;  /* 0x00005a00070c7a11 */ /* 0x010fca00078408ff */
[----:B------:R0:W-:Y:S01]  /*6a60*/  STL [R1+0x518], R12 ;  /* 0x0005180c01007387 */ /* 0x0001e20000100800 */
[----:B------:R-:W-:-:S03]  /*6a70*/  LEA.HI.X.SX32 R16, R16, c[0x0][0x16c], 0x1, P4 ;  /* 0x00005b0010107a11 */ /* 0x000fc600020f0eff */
[----:B0-----:R-:W4:Y:S04]  /*6a80*/  LDL.LU R12, [R1+0x628] ;  /* 0x00062800010c7983 */ /* 0x001f280000300800 */
[----:B------:R0:W-:Y:S02]  /*6a90*/  STL [R1+0x464], R13 ;  /* 0x0004640d01007387 */ /* 0x0001e40000100800 */
[----:B0-----:R-:W-:-:S05]  /*6aa0*/  LEA R13, P3, R25, c[0x0][0x168], 0x1 ;  /* 0x00005a00190d7a11 */ /* 0x001fca00078608ff */
[----:B------:R0:W-:Y:S01]  /*6ab0*/  STL [R1+0x588], R13 ;  /* 0x0005880d01007387 */ /* 0x0001e20000100800 */
[----:B------:R-:W-:-:S03]  /*6ac0*/  LEA.HI.X.SX32 R17, R17, c[0x0][0x16c], 0x1, P5 ;  /* 0x00005b0011117a11 */ /* 0x000fc600028f0eff */
[----:B0-----:R-:W2:Y:S04]  /*6ad0*/  LDL.LU R13, [R1+0x624] ;  /* 0x00062400010d7983 */ /* 0x001ea80000300800 */
        /* <DEDUP_REMOVED lines=27> */
[----:B------:R0:W-:Y:S04]  /*6c90*/  STL [R1+0x524], R7 ;  /* 0x0005240701007387 */ /* 0x0001e80000100800 */
[----:B0-----:R-:W2:Y:S04]  /*6ca0*/  LDL.LU R7, [R1+0x60c] ;  /* 0x00060c0001077983 */ /* 0x001ea80000300800 */
[----:B------:R0:W-:Y:S02]  /*6cb0*/  STL [R1+0x51c], R25 ;  /* 0x00051c1901007387 */ /* 0x0001e40000100800 */
[----:B0-----:R-:W-:-:S05]  /*6cc0*/  LEA R25, P3, R29, c[0x0][0x168], 0x1 ;  /* 0x00005a001d197a11 */ /* 0x001fca00078608ff */
[----:B------:R0:W-:Y:S04]  /*6cd0*/  STL [R1+0x490], R25 ;  /* 0x0004901901007387 */ /* 0x0001e80000100800 */
[----:B0-----:R-:W2:Y:S01]  /*6ce0*/  LDL.LU R25, [R1+0x608] ;  /* 0x0006080001197983 */ /* 0x001ea20000300800 */
[----:B------:R-:W-:-:S05]  /*6cf0*/  LEA.HI.X.SX32 R24, R24, c[0x0][0x16c], 0x1, P4 ;  /* 0x00005b0018187a11 */ /* 0x000fca00020f0eff */
[----:B------:R2:W-:Y:S02]  /*6d00*/  STL [R1+0x3e8], R24 ;  /* 0x0003e81801007387 */ /* 0x0005e40000100800 */
[----:B--2---:R-:W-:-:S05]  /*6d10*/  LEA R24, P4, R25, c[0x0][0x168], 0x1 ;  /* 0x00005a0019187a11 */ /* 0x004fca00078808ff */
        /* <DEDUP_REMOVED lines=23> */
[----:B------:R2:W-:Y:S01]  /*6e90*/  STL [R1+0x48c], R23 ;  /* 0x00048c1701007387 */ /* 0x0005e20000100800 */
[----:B------:R-:W-:Y:S02]  /*6ea0*/  LEA.HI.X.SX32 R28, R28, c[0x0][0x16c], 0x1, P6 ;  /* 0x00005b001c1c7a11 */ /* 0x000fe400030f0eff */
[----:B------:R-:W-:Y:S01]  /*6eb0*/  LEA.HI.X.SX32 R22, R22, c[0x0][0x16c], 0x1, P0 ;  /* 0x00005b0016167a11 */ /* 0x000fe200000f0eff */
[----:B------:R-:W-:Y:S02]  /*6ec0*/  IMAD R4, R4, c[0x0][0x190], RZ ;  /* 0x0000640004047a24 */ /* 0x000fe400078e02ff */
[----:B------:R-:W-:Y:S02]  /*6ed0*/  IMAD R15, R15, c[0x0][0x190], RZ ;  /* 0x000064000f0f7a24 */ /* 0x000fe400078e02ff */
[----:B------:R-:W-:Y:S01]  /*6ee0*/  IMAD R14, R14, c[0x0][0x190], RZ ;  /* 0x000064000e0e7a24 */ /* 0x000fe200078e02ff */
[----:B--2---:R-:W-:-:S05]  /*6ef0*/  LEA R23, P2, R6, c[0x0][0x168], 0x1 ;  /* 0x00005a0006177a11 */ /* 0x004fca00078408ff */
[----:B------:R0:W-:Y:S02]  /*6f00*/  STL [R1+0x4a0], R23 ;  /* 0x0004a01701007387 */ /* 0x0001e40000100800 */
[----:B0-----:R-:W-:Y:S02]  /*6f10*/  LEA.HI.X.SX32 R23, R29, c[0x0][0x16c], 0x1, P3 ;  /* 0x00005b001d177a11 */ /* 0x001fe400018f0eff */
[----:B------:R-:W-:-:S03]  /*6f20*/  LEA R29, P3, R7, c[0x0][0x168], 0x1 ;  /* 0x00005a00071d7a11 */ /* 0x000fc600078608ff */
[----:B------:R0:W-:Y:S02]  /*6f30*/  STL [R1+0x3f8], R23 ;  /* 0x0003f81701007387 */ /* 0x0001e40000100800 */
[----:B0-----:R-:W-:Y:S02]  /*6f40*/  LEA.HI.X.SX32 R23, R25, c[0x0][0x16c], 0x1, P4 ;  /* 0x00005b0019177a11 */ /* 0x001fe400020f0eff */
[----:B------:R0:W5:Y:S04]  /*6f50*/  LDL.LU R25, [R1+0x5f0] ;  /* 0x0005f00001197983 */ /* 0x0001680000300800 */
[----:B------:R1:W-:Y:S04]  /*6f60*/  STL [R1+0x538], R29 ;  /* 0x0005381d01007387 */ /* 0x0003e80000100800 */
[----:B------:R2:W-:Y:S01]  /*6f70*/  STL [R1+0x494], R23 ;  /* 0x0004941701007387 */ /* 0x0005e20000100800 */
[----:B-1----:R-:W-:-:S02]  /*6f80*/  LEA R29, P4, R20, c[0x0][0x168], 0x1 ;  /* 0x00005a00141d7a11 */ /* 0x002fc400078808ff */
[----:B--2---:R-:W-:Y:S02]  /*6f90*/  LEA.HI.X.SX32 R23, R24, c[0x0][0x16c], 0x1, P5 ;  /* 0x00005b0018177a11 */ /* 0x004fe400028f0eff */
[----:B------:R0:W5:Y:S04]  /*6fa0*/  LDL.LU R24, [R1+0x5ec] ;  /* 0x0005ec0001187983 */ /* 0x0001680000300800 */
[----:B------:R1:W-:Y:S04]  /*6fb0*/  STL [R1+0x598], R29 ;  /* 0x0005981d01007387 */ /* 0x0003e80000100800 */
[----:B------:R2:W-:Y:S01]  /*6fc0*/  STL [R1+0x52c], R23 ;  /* 0x00052c1701007387 */ /* 0x0005e20000100800 */
[----:B-1----:R-:W-:-:S02]  /*6fd0*/  LEA R29, P5, R19, c[0x0][0x168], 0x1 ;  /* 0x00005a00131d7a11 */ /* 0x002fc400078a08ff */
[----:B--2---:R-:W-:-:S03]  /*6fe0*/  LEA R23, P6, R18, c[0x0][0x168], 0x1 ;  /* 0x00005a0012177a11 */ /* 0x004fc600078c08ff */
[----:B------:R-:W-:Y:S04]  /*6ff0*/  STL [R1+0x4a8], R29 ;  /* 0x0004a81d01007387 */ /* 0x000fe80000100800 */
[----:B------:R1:W-:Y:S04]  /*7000*/  STL [R1+0x3fc], R28 ;  /* 0x0003fc1c01007387 */ /* 0x0003e80000100800 */
[----:B------:R2:W-:Y:S04]  /*7010*/  STL [R1+0x540], R23 ;  /* 0x0005401701007387 */ /* 0x0005e80000100800 */
[----:B------:R0:W-:Y:S01]  /*7020*/  STL [R1+0x49c], R22 ;  /* 0x00049c1601007387 */ /* 0x0001e20000100800 */
[----:B-1----:R-:W-:-:S02]  /*7030*/  LEA R28, P0, R17, c[0x0][0x168], 0x1 ;  /* 0x00005a00111c7a11 */ /* 0x002fc400078008ff */
[----:B--2---:R-:W-:Y:S02]  /*7040*/  LEA.HI.X.SX32 R23, R5, c[0x0][0x16c], 0x1, P1 ;  /* 0x00005b0005177a11 */ /* 0x004fe400008f0eff */
[----:B------:R-:W-:Y:S02]  /*7050*/  LEA.HI.X.SX32 R5, R6, c[0x0][0x16c], 0x1, P2 ;  /* 0x00005b0006057a11 */ /* 0x000fe400010f0eff */
[----:B0-----:R-:W-:Y:S01]  /*7060*/  LEA R22, P1, R16, c[0x0][0x168], 0x1 ;  /* 0x00005a0010167a11 */ /* 0x001fe200078208ff */
[----:B------:R-:W-:Y:S01]  /*7070*/  STL [R1+0x59c], R28 ;  /* 0x00059c1c01007387 */ /* 0x000fe20000100800 */
[----:B------:R-:W-:Y:S02]  /*7080*/  LEA R6, P2, R13, c[0x0][0x168], 0x1 ;  /* 0x00005a000d067a11 */ /* 0x000fe400078408ff */
[----:B------:R-:W-:Y:S01]  /*7090*/  LEA.HI.X.SX32 R7, R7, c[0x0][0x16c], 0x1, P3 ;  /* 0x00005b0007077a11 */ /* 0x000fe200018f0eff */
[----:B------:R-:W-:Y:S04]  /*70a0*/  STL [R1+0x534], R23 ;  /* 0x0005341701007387 */ /* 0x000fe80000100800 */
[----:B------:R-:W-:Y:S04]  /*70b0*/  STL [R1+0x4b0], R22 ;  /* 0x0004b01601007387 */ /* 0x000fe80000100800 */
[----:B------:R4:W-:Y:S04]  /*70c0*/  STL [R1+0x400], R5 ;  /* 0x0004000501007387 */ /* 0x0009e80000100800 */
[----:B------:R0:W-:Y:S01]  /*70d0*/  STL [R1+0x548], R6 ;  /* 0x0005480601007387 */ /* 0x0001e20000100800 */
[----:B----4-:R-:W-:-:S03]  /*70e0*/  LEA R5, P3, R12, c[0x0][0x168], 0x1 ;  /* 0x00005a000c057a11 */ /* 0x010fc600078608ff */
[----:B------:R1:W-:Y:S01]  /*70f0*/  STL [R1+0x4a4], R7 ;  /* 0x0004a40701007387 */ /* 0x0003e20000100800 */
[----:B0-----:R-:W-:-:S03]  /*7100*/  LEA.HI.X.SX32 R6, R20, c[0x0][0x16c], 0x1, P4 ;  /* 0x00005b0014067a11 */ /* 0x001fc600020f0eff */
[----:B------:R0:W-:Y:S04]  /*7110*/  STL [R1+0x5a0], R5 ;  /* 0x0005a00501007387 */ /* 0x0001e80000100800 */
[----:B------:R3:W-:Y:S01]  /*7120*/  STL [R1+0x53c], R6 ;  /* 0x00053c0601007387 */ /* 0x0007e20000100800 */
[----:B-1----:R-:W-:Y:S02]  /*7130*/  LEA R7, P4, R11, c[0x0][0x168], 0x1 ;  /* 0x00005a000b077a11 */ /* 0x002fe400078808ff */
[----:B0-----:R-:W-:-:S03]  /*7140*/  LEA.HI.X.SX32 R5, R19, c[0x0][0x16c], 0x1, P5 ;  /* 0x00005b0013057a11 */ /* 0x001fc600028f0eff */
[----:B------:R0:W-:Y:S01]  /*7150*/  STL [R1+0x4b8], R7 ;  /* 0x0004b80701007387 */ /* 0x0001e20000100800 */
[----:B---3--:R-:W-:-:S03]  /*7160*/  LEA R6, P5, R10, c[0x0][0x168], 0x1 ;  /* 0x00005a000a067a11 */ /* 0x008fc600078a08ff */
[----:B------:R1:W-:Y:S04]  /*7170*/  STL [R1+0x404], R5 ;  /* 0x0004040501007387 */ /* 0x0003e80000100800 */
[----:B------:R2:W-:Y:S01]  /*7180*/  STL [R1+0x550], R6 ;  /* 0x0005500601007387 */ /* 0x0005e20000100800 */
[----:B0-----:R-:W-:Y:S02]  /*7190*/  LEA.HI.X.SX32 R7, R18, c[0x0][0x16c], 0x1, P6 ;  /* 0x00005b0012077a11 */ /* 0x001fe400030f0eff */
[----:B-1----:R-:W-:-:S03]  /*71a0*/  LEA R5, P6, R9, c[0x0][0x168], 0x1 ;  /* 0x00005a0009057a11 */ /* 0x002fc600078c08ff */
[----:B------:R0:W-:Y:S01]  /*71b0*/  STL [R1+0x4ac], R7 ;  /* 0x0004ac0701007387 */ /* 0x0001e20000100800 */
[----:B--2---:R-:W-:-:S03]  /*71c0*/  LEA.HI.X.SX32 R6, R17, c[0x0][0x16c], 0x1, P0 ;  /* 0x00005b0011067a11 */ /* 0x004fc600000f0eff */
[----:B------:R1:W-:Y:S04]  /*71d0*/  STL [R1+0x5a4], R5 ;  /* 0x0005a40501007387 */ /* 0x0003e80000100800 */
[----:B------:R2:W-:Y:S01]  /*71e0*/  STL [R1+0x544], R6 ;  /* 0x0005440601007387 */ /* 0x0005e20000100800 */
[----:B0-----:R-:W-:Y:S02]  /*71f0*/  LEA R7, P0, R8, c[0x0][0x168], 0x1 ;  /* 0x00005a0008077a11 */ /* 0x001fe400078008ff */
[----:B-1----:R-:W-:-:S03]  /*7200*/  LEA.HI.X.SX32 R5, R16, c[0x0][0x16c], 0x1, P1 ;  /* 0x00005b0010057a11 */ /* 0x002fc600008f0eff */
[----:B------:R0:W-:Y:S01]  /*7210*/  STL [R1+0x4c0], R7 ;  /* 0x0004c00701007387 */ /* 0x0001e20000100800 */
[----:B--2---:R-:W-:-:S03]  /*7220*/  LEA R6, P1, R0, c[0x0][0x168], 0x1 ;  /* 0x00005a0000067a11 */ /* 0x004fc600078208ff */
        /* <DEDUP_REMOVED lines=18> */
[----:B------:R-:W2:Y:S04]  /*7350*/  LDL R23, [R1+0x350] ;  /* 0x0003500001177983 */ /* 0x000ea80000100800 */
[----:B------:R1:W-:Y:S04]  /*7360*/  STL [R1+0x564], R5 ;  /* 0x0005640501007387 */ /* 0x0003e80000100800 */
[----:B------:R3:W-:Y:S01]  /*7370*/  STL [R1+0x554], R6 ;  /* 0x0005540601007387 */ /* 0x0007e20000100800 */
[----:B0-----:R-:W-:-:S03]  /*7380*/  LEA.HI.X.SX32 R7, R0, c[0x0][0x16c], 0x1, P1 ;  /* 0x00005b0000077a11 */ /* 0x001fc600008f0eff */
[----:B------:R-:W4:Y:S01]  /*7390*/  LDL R29, [R1+0x35c] ;  /* 0x00035c00011d7983 */ /* 0x000f220000100800 */
[----:B-1----:R-:W-:Y:S02]  /*73a0*/  LEA R5, P6, R14, c[0x0][0x168], 0x1 ;  /* 0x00005a000e057a11 */ /* 0x002fe400078c08ff */
[----:B---3--:R-:W-:-:S03]  /*73b0*/  LEA.HI.X.SX32 R6, R8, c[0x0][0x16c], 0x1, P0 ;  /* 0x00005b0008067a11 */ /* 0x008fc600000f0eff */
[----:B------:R0:W-:Y:S04]  /*73c0*/  STL [R1+0x568], R5 ;  /* 0x0005680501007387 */ /* 0x0001e80000100800 */
[----:B------:R1:W-:Y:S04]  /*73d0*/  STL [R1+0x410], R6 ;  /* 0x0004100601007387 */ /* 0x0003e80000100800 */
[----:B------:R-:W3:Y:S04]  /*73e0*/  LDL.LU R0, [R1+0x5e8] ;  /* 0x0005e80001007983 */ /* 0x000ee80000300800 */
[----:B------:R-:W1:Y:S01]  /*73f0*/  S2R R28, SR_TID.X ;  /* 0x00000000001c7919 */ /* 0x000e620000002100 */
[----:B------:R-:W-:-:S05]  /*7400*/  IMAD R21, R21, c[0x0][0x190], RZ ;  /* 0x0000640015157a24 */ /* 0x000fca00078e02ff */
[----:B0-----:R-:W-:Y:S02]  /*7410*/  LEA R5, P0, R21, c[0x0][0x168], 0x1 ;  /* 0x00005a0015057a11 */ /* 0x001fe400078008ff */
[----:B-1----:R-:W-:-:S03]  /*7420*/  LEA.HI.X.SX32 R6, R27, c[0x0][0x16c], 0x1, P2 ;  /* 0x00005b001b067a11 */ /* 0x002fc600010f0eff */
[----:B------:R0:W-:Y:S01]  /*7430*/  STL [R1+0x5ac], R5 ;  /* 0x0005ac0501007387 */ /* 0x0001e20000100800 */
[----:B------:R-:W-:-:S03]  /*7440*/  LEA.HI.X.SX32 R4, R4, c[0x0][0x16c], 0x1, P4 ;  /* 0x00005b0004047a11 */ /* 0x000fc600020f0eff */
[----:B------:R-:W-:Y:S01]  /*7450*/  STL [R1+0x4c4], R7 ;  /* 0x0004c40701007387 */ /* 0x000fe20000100800 */
[----:B0-----:R-:W-:-:S03]  /*7460*/  LEA.HI.X.SX32 R5, R26, c[0x0][0x16c], 0x1, P3 ;  /* 0x00005b001a057a11 */ /* 0x001fc600018f0eff */
[----:B------:R0:W-:Y:S04]  /*7470*/  STL [R1+0x55c], R6 ;  /* 0x00055c0601007387 */ /* 0x0001e80000100800 */
[----:B------:R1:W-:Y:S01]  /*7480*/  STL [R1+0x414], R5 ;  /* 0x0004140501007387 */ /* 0x0003e20000100800 */
[----:B------:R-:W-:-:S03]  /*7490*/  LOP3.LUT R28, R28, 0x7f, RZ, 0xc0, !PT ;  /* 0x0000007f1c1c7812 */ /* 0x000fc600078ec0ff */
[----:B------:R1:W-:Y:S01]  /*74a0*/  STL [R1+0x4cc], R4 ;  /* 0x0004cc0401007387 */ /* 0x0003e20000100800 */
[----:B0-----:R-:W-:Y:S02]  /*74b0*/  LEA.HI.X.SX32 R6, R15, c[0x0][0x16c], 0x1, P5 ;  /* 0x00005b000f067a11 */ /* 0x001fe400028f0eff */
[----:B-1----:R-:W-:-:S03]  /*74c0*/  LEA.HI.X.SX32 R5, R14, c[0x0][0x16c], 0x1, P6 ;  /* 0x00005b000e057a11 */ /* 0x002fc600030f0eff */
[----:B------:R-:W-:Y:S01]  /*74d0*/  STL [R1+0x4d0], R6 ;  /* 0x0004d00601007387 */ /* 0x000fe20000100800 */
[----:B------:R-:W-:-:S03]  /*74e0*/  LEA.HI.X.SX32 R4, R21, c[0x0][0x16c], 0x1, P0 ;  /* 0x00005b0015047a11 */ /* 0x000fc600000f0eff */
[----:B------:R0:W-:Y:S01]  /*74f0*/  STL [R1+0x4d4], R5 ;  /* 0x0004d40501007387 */ /* 0x0001e20000100800 */
[----:B------:R-:W-:-:S03]  /*7500*/  IMAD.SHL.U32 R28, R28, 0x2, RZ ;  /* 0x000000021c1c7824 */ /* 0x000fc600078e00ff */
[----:B------:R-:W-:Y:S04]  /*7510*/  STL [R1+0x250], RZ ;  /* 0x000250ff01007387 */ /* 0x000fe80000100800 */
[----:B------:R1:W-:Y:S04]  /*7520*/  STL [R1+0x56c], R4 ;  /* 0x00056c0401007387 */ /* 0x0003e80000100800 */
[----:B------:R-:W-:Y:S01]  /*7530*/  STL [R1+0x254], RZ ;  /* 0x000254ff01007387 */ /* 0x000fe20000100800 */
[----:B0-----:R-:W-:-:S03]  /*7540*/  LOP3.LUT R5, R28, 0x20, RZ, 0x3c, !PT ;  /* 0x000000201c057812 */ /* 0x001fc600078e3cff */
[----:B------:R-:W-:Y:S01]  /*7550*/  STL [R1+0x258], RZ ;  /* 0x000258ff01007387 */ /* 0x000fe20000100800 */
[----:B------:R-:W-:-:S03]  /*7560*/  LOP3.LUT R5, R28, 0x50, RZ, 0x3c, !PT ;  /* 0x000000501c057812 */ /* 0x000fc600078e3cff */
[----:B------:R-:W-:Y:S04]  /*7570*/  STL [R1+0x25c], RZ ;  /* 0x00025cff01007387 */ /* 0x000fe80000100800 */
[----:B------:R-:W-:Y:S04]  /*7580*/  STL [R1+0x270], RZ ;  /* 0x000270ff01007387 */ /* 0x000fe80000100800 */
[----:B------:R-:W-:Y:S04]  /*7590*/  STL [R1+0x274], RZ ;  /* 0x000274ff01007387 */ /* 0x000fe80000100800 */
[----:B------:R-:W-:Y:S04]  /*75a0*/  STL [R1+0x278], RZ ;  /* 0x000278ff01007387 */ /* 0x000fe80000100800 */
[----:B------:R-:W-:Y:S01]  /*75b0*/  STL [R1+0x27c], RZ ;  /* 0x00027cff01007387 */ /* 0x000fe20000100800 */
[----:B-1----:R-:W-:-:S03]  /*75c0*/  LOP3.LUT R4, R28, 0x30, RZ, 0x3c, !PT ;  /* 0x000000301c047812 */ /* 0x002fc600078e3cff */
[----:B------:R-:W-:Y:S01]  /*75d0*/  STL [R1+0x260], RZ ;  /* 0x000260ff01007387 */ /* 0x000fe20000100800 */
[----:B------:R-:W-:-:S03]  /*75e0*/  LOP3.LUT R4, R28, 0x60, RZ, 0x3c, !PT ;  /* 0x000000601c047812 */ /* 0x000fc600078e3cff */
[----:B------:R-:W-:Y:S04]  /*75f0*/  STL [R1+0x264], RZ ;  /* 0x000264ff01007387 */ /* 0x000fe80000100800 */
[----:B------:R-:W-:Y:S04]  /*7600*/  STL [R1+0x268], RZ ;  /* 0x000268ff01007387 */ /* 0x000fe80000100800 */
[----:B------:R-:W-:Y:S01]  /*7610*/  STL [R1+0x26c], RZ ;  /* 0x00026cff01007387 */ /* 0x000fe20000100800 */
[C---:B------:R-:W-:Y:S02]  /*7620*/  LOP3.LUT R6, R28.reuse, 0x10, RZ, 0x3c, !PT ;  /* 0x000000101c067812 */ /* 0x040fe400078e3cff */
[----:B------:R-:W-:-:S02]  /*7630*/  LOP3.LUT R6, R28, 0x40, RZ, 0x3c, !PT ;  /* 0x000000401c067812 */ /* 0x000fc400078e3cff */
[----:B------:R-:W-:Y:S02]  /*7640*/  LOP3.LUT R6, R28, 0x70, RZ, 0x3c, !PT ;  /* 0x000000701c067812 */ /* 0x000fe400078e3cff */
[C---:B--2---:R-:W-:Y:S02]  /*7650*/  LOP3.LUT R5, R23.reuse, 0x20, RZ, 0x3c, !PT ;  /* 0x0000002017057812 */ /* 0x044fe400078e3cff */
[----:B------:R-:W-:-:S03]  /*7660*/  LOP3.LUT R4, R23, 0x40, RZ, 0x3c, !PT ;  /* 0x0000004017047812 */ /* 0x000fc600078e3cff */
[----:B------:R4:W-:Y:S02]  /*7670*/  STL [R1+0x5b8], R5 ;  /* 0x0005b80501007387 */ /* 0x0009e40000100800 */
[----:B----4-:R-:W-:Y:S02]  /*7680*/  LOP3.LUT R5, R29, 0x40, RZ, 0x3c, !PT ;  /* 0x000000401d057812 */ /* 0x010fe400078e3cff */
[----:B---3--:R-:W-:Y:S02]  /*7690*/  LOP3.LUT R4, R0, 0x40, RZ, 0x3c, !PT ;  /* 0x0000004000047812 */ /* 0x008fe400078e3cff */
[----:B------:R0:W5:Y:S04]  /*76a0*/  LDL.LU R0, [R1+0x5e4] ;  /* 0x0005e40001007983 */ /* 0x0001680000300800 */
[----:B------:R0:W-:Y:S04]  /*76b0*/  STL [R1+0x3a0], R5 ;  /* 0x0003a00501007387 */ /* 0x0001e80000100800 */
[----:B------:R0:W-:Y:S01]  /*76c0*/  STL [R1+0x5bc], R4 ;  /* 0x0005bc0401007387 */ /* 0x0001e20000100800 */
[----:B------:R-:W-:-:S03]  /*76d0*/  LOP3.LUT R6, R23, 0x60, RZ, 0x3c, !PT ;  /* 0x0000006017067812 */ /* 0x000fc600078e3cff */
.L_x_3:
[C---:B-----5:R-:W-:Y:S01]  /*76e0*/  ISETP.GT.AND P1, PT, R0.reuse, 0x2, PT ;  /* 0x000000020000780c */ /* 0x060fe20003f24270 */
[----:B0-----:R-:W-:Y:S01]  /*76f0*/  IMAD.MOV.U32 R6, RZ, RZ, c[0x0][0x188] ;  /* 0x00006200ff067624 */ /* 0x001fe200078e00ff */
[----:B------:R-:W-:Y:S01]  /*7700*/  ISETP.GT.AND P0, PT, R0, 0x1, PT ;  /* 0x000000010000780c */ /* 0x000fe20003f04270 */
[----:B0-----:R-:W-:Y:S01]  /*7710*/  IMAD.MOV.U32 R4, RZ, RZ, c[0x0][0x188] ;  /* 0x00006200ff047624 */ /* 0x001fe200078e00ff */
[----:B------:R-:W-:Y:S01]  /*7720*/  PRMT R8, RZ, 0x7610, R8 ;  /* 0x00007610ff087816 */ /* 0x000fe20000000008 */
[----:B------:R-:W-:Y:S01]  /*7730*/  IMAD.SHL.U32 R6, R6, 0x2, RZ ;  /* 0x0000000206067824 */ /* 0x000fe200078e00ff */
[----:B------:R-:W-:Y:S01]  /*7740*/  PRMT R9, RZ, 0x7610, R9 ;  /* 0x00007610ff097816 */ /* 0x000fe20000000009 */
[--C-:B------:R-:W-:Y:S01]  /*7750*/  IMAD.WIDE R4, R4, 0x2, R2.reuse ;  /* 0x0000000204047825 */ /* 0x100fe200078e0202 */
[----:B------:R-:W-:Y:S03]  /*7760*/  STL [R1+0x109c], R16 ;  /* 0x00109c1001007387 */ /* 0x000fe60000100800 */
[----:B------:R-:W-:Y:S01]  /*7770*/  IMAD.WIDE R6, R6, 0x2, R2 ;  /* 0x0000000206067825 */ /* 0x000fe200078e0202 */
[----:B------:R-:W-:Y:S04]  /*7780*/  STL [R1+0x1088], R17 ;  /* 0x0010881101007387 */ /* 0x000fe80000100800 */
[----:B------:R-:W2:Y:S04]  /*7790*/  @P1 LDG.E.U16 R8, [R6.64] ;  /* 0x0000000406081981 */ /* 0x000ea8000c1e1500 */
[----:B------:R-:W3:Y:S04]  /*77a0*/  @P0 LDG.E.U16 R9, [R4.64] ;  /* 0x0000000404090981 */ /* 0x000ee8000c1e1500 */
        /* <DEDUP_REMOVED lines=10> */
[----:B------:R0:W-:Y:S04]  /*7850*/  STL [R1+0x10a4], R26 ;  /* 0x0010a41a01007387 */ /* 0x0001e80000100800 */
        /* <DEDUP_REMOVED lines=22> */
[----:B------:R-:W-:-:S02]  /*79c0*/  ISETP.GT.AND P0, PT, R0, 0x3, PT ;  /* 0x000000030000780c */ /* 0x000fc40003f04270 */
[C---:B------:R-:W-:Y:S02]  /*79d0*/  ISETP.GT.AND P1, PT, R0.reuse, 0x4, PT ;  /* 0x000000040000780c */ /* 0x040fe40003f24270 */
[----:B------:R-:W-:Y:S02]  /*79e0*/  ISETP.GT.AND P2, PT, R0, 0x5, PT ;  /* 0x000000050000780c */ /* 0x000fe40003f44270 */
[----:B0-----:R-:W-:Y:S02]  /*79f0*/  PRMT R26, RZ, 0x7610, R26 ;  /* 0x00007610ff1a7816 */ /* 0x001fe4000000001a */
[----:B------:R-:W-:Y:S02]  /*7a00*/  PRMT R18, RZ, 0x7610, R18 ;  /* 0x00007610ff127816 */ /* 0x000fe40000000012 */
[----:B------:R-:W-:Y:S01]  /*7a10*/  PRMT R16, RZ, 0x7610, R16 ;  /* 0x00007610ff107816 */ /* 0x000fe20000000010 */
[----:B--2---:R0:W-:Y:S04]  /*7a20*/  STL [R1+0x1c], R8 ;  /* 0x00001c0801007387 */ /* 0x0041e80000100800 */
[----:B---3--:R1:W-:Y:S01]  /*7a30*/  STL [R1+0x14], R9 ;  /* 0x0000140901007387 */ /* 0x0083e20000100800 */
[----:B0-----:R-:W-:-:S04]  /*7a40*/  IMAD.MOV.U32 R8, RZ, RZ, c[0x0][0x188] ;  /* 0x00006200ff087624 */ /* 0x001fc800078e00ff */
[----:B------:R-:W-:Y:S02]  /*7a50*/  IMAD R8, R8, 0x3, RZ ;  /* 0x0000000308087824 */ /* 0x000fe400078e02ff */
[----:B-1----:R-:W-:Y:S02]  /*7a60*/  IMAD.MOV.U32 R9, RZ, RZ, c[0x0][0x188] ;  /* 0x00006200ff097624 */ /* 0x002fe400078e00ff */
[----:B------:R-:W-:-:S04]  /*7a70*/  IMAD.WIDE R4, R8, 0x2, R2 ;  /* 0x0000000208047825 */ /* 0x000fc800078e0202 */
[----:B------:R-:W-:Y:S01]  /*7a80*/  IMAD.MOV.U32 R8, RZ, RZ, c[0x0][0x188] ;  /* 0x00006200ff087624 */ /* 0x000fe200078e00ff */
[----:B------:R-:W2:Y:S01]  /*7a90*/  @P0 LDG.E.U16 R26, [R4.64] ;  /* 0x00000004041a0981 */ /* 0x000ea2000c1e1500 */
[----:B------:R-:W-:Y:S02]  /*7aa0*/  IMAD.SHL.U32 R9, R9, 0x4, RZ ;  /* 0x0000000409097824 */ /* 0x000fe400078e00ff */
[----:B------:R-:W-:Y:S02]  /*7ab0*/  IMAD R8, R8, 0x5, RZ ;  /* 0x0000000508087824 */ /* 0x000fe400078e02ff */
[----:B------:R-:W-:-:S04]  /*7ac0*/  IMAD.WIDE R6, R9, 0x2, R2 ;  /* 0x0000000209067825 */ /* 0x000fc800078e0202 */
[----:B------:R-:W-:Y:S01]  /*7ad0*/  IMAD.WIDE R8, R8, 0x2, R2 ;  /* 0x0000000208087825 */ /* 0x000fe200078e0202 */
[----:B------:R-:W3:Y:S04]  /*7ae0*/  @P1 LDG.E.U16 R18, [R6.64] ;  /* 0x0000000406121981 */ /* 0x000ee8000c1e1500 */
[----:B------:R-:W4:Y:S04]  /*7af0*/  @P2 LDG.E.U16 R16, [R8.64] ;  /* 0x0000000408102981 */ /* 0x000f28000c1e1500 */
[----:B--2---:R0:W-:Y:S04]  /*7b00*/  STL [R1+0x20], R26 ;  /* 0x0000201a01007387 */ /* 0x0041e80000100800 */
[----:B0-----:R-:W2:Y:S04]  /*7b10*/  LDL.LU R26, [R1+0x10a4] ;  /* 0x0010a400011a7983 */ /* 0x001ea80000300800 */
[----:B---3--:R0:W-:Y:S04]  /*7b20*/  STL [R1+0x110], R18 ;  /* 0x0001101201007387 */ /* 0x0081e80000100800 */
[----:B0-----:R-:W3:Y:S04]  /*7b30*/  LDL.LU R18, [R1+0x10a0] ;  /* 0x0010a00001127983 */ /* 0x001ee80000300800 */
[----:B----4-:R0:W-:Y:S04]  /*7b40*/  STL [R1+0x138], R16 ;  /* 0x0001381001007387 */ /* 0x0101e80000100800 */
[----:B0-----:R-:W4:Y:S01]  /*7b50*/  LDL.LU R16, [R1+0x109c] ;  /* 0x00109c0001107983 */ /* 0x001f220000300800 */
[C---:B------:R-:W-:Y:S01]  /*7b60*/  ISETP.GT.AND P3, PT, R0.reuse, 0x6, PT ;  /* 0x000000060000780c */ /* 0x040fe20003f64270 */
[----:B------:R-:W-:Y:S01]  /*7b70*/  IMAD.MOV.U32 R10, RZ, RZ, c[0x0][0x188] ;  /* 0x00006200ff0a7624 */ /* 0x000fe200078e00ff */
[C---:B------:R-:W-:Y:S01]  /*7b80*/  ISETP.GT.AND P4, PT, R0.reuse, 0x7, PT ;  /* 0x000000070000780c */ /* 0x040fe20003f84270 */
[----:B------:R-:W-:Y:S01]  /*7b90*/  IMAD.MOV.U32 R12, RZ, RZ, c[0x0][0x188] ;  /* 0x00006200ff0c7624 */ /* 0x000fe200078e00ff */
[----:B------:R-:W-:Y:S01]  /*7ba0*/  ISETP.GT.AND P0, PT, R0, 0x8, PT ;  /* 0x000000080000780c */ /* 0x000fe20003f04270 */
[----:B------:R-:W-:-:S02]  /*7bb0*/  IMAD R10, R10, 0x6, RZ ;  /* 0x000000060a0a7824 */ /* 0x000fc400078e02ff */
[----:B------:R-:W-:Y:S01]  /*7bc0*/  IMAD.MOV.U32 R5, RZ, RZ, c[0x0][0x188] ;  /* 0x00006200ff057624 */ /* 0x000fe200078e00ff */
[----:B------:R-:W-:Y:S01]  /*7bd0*/  PRMT R22, RZ, 0x7610, R22 ;  /* 0x00007610ff167816 */ /* 0x000fe20000000016 */
[----:B------:R-:W-:Y:S01]  /*7be0*/  IMAD R12, R12, 0x7, RZ ;  /* 0x000000070c0c7824 */ /* 0x000fe200078e02ff */
[----:B------:R-:W-:Y:S01]  /*7bf0*/  PRMT R17, RZ, 0x7610, R17 ;  /* 0x00007610ff117816 */ /* 0x000fe20000000011 */
[----:B------:R-:W-:Y:S01]  /*7c00*/  IMAD.WIDE R10, R10, 0x2, R2 ;  /* 0x000000020a0a7825 */ /* 0x000fe200078e0202 */
[----:B------:R-:W-:-:S03]  /*7c10*/  ISETP.GT.AND P1, PT, R0, 0x9, PT ;  /* 0x000000090000780c */ /* 0x000fc60003f24270 */
[----:B------:R-:W-:Y:S01]  /*7c20*/  IMAD.SHL.U32 R5, R5, 0x8, RZ ;  /* 0x0000000805057824 */ /* 0x000fe200078e00ff */
[----:B------:R-:W4:Y:S01]  /*7c30*/  @P3 LDG.E.U16 R22, [R10.64] ;  /* 0x000000040a163981 */ /* 0x000f22000c1e1500 */
[----:B------:R-:W-:Y:S01]  /*7c40*/  IMAD.WIDE R12, R12, 0x2, R2 ;  /* 0x000000020c0c7825 */ /* 0x000fe200078e0202 */
[----:B------:R-:W-:-:S03]  /*7c50*/  ISETP.GT.AND P2, PT, R0, 0xa, PT ;  /* 0x0000000a0000780c */ /* 0x000fc60003f44270 */
[----:B------:R-:W-:Y:S01]  /*7c60*/  IMAD.MOV.U32 R6, RZ, RZ, c[0x0][0x188] ;  /* 0x00006200ff067624 */ /* 0x000fe200078e00ff */
[----:B------:R-:W4:Y:S01]  /*7c70*/  @P4 LDG.E.U16 R17, [R12.64] ;  /* 0x000000040c114981 */ /* 0x000f22000c1e1500 */
[----:B------:R-:W-:-:S04]  /*7c80*/  IMAD.WIDE R4, R5, 0x2, R2 ;  /* 0x0000000205047825 */ /* 0x000fc800078e0202 */
[----:B------:R-:W-:Y:S02]  /*7c90*/  IMAD.MOV.U32 R8, RZ, RZ, c[0x0][0x188] ;  /* 0x00006200ff087624 */ /* 0x000fe400078e00ff */
[----:B------:R-:W-:Y:S02]  /*7ca0*/  IMAD R6, R6, 0x9, RZ ;  /* 0x0000000906067824 */ /* 0x000fe400078e02ff */
[----:B------:R-:W-:Y:S02]  /*7cb0*/  IMAD R8, R8, 0xa, RZ ;  /* 0x0000000a08087824 */ /* 0x000fe400078e02ff */
[----:B------:R-:W-:-:S04]  /*7cc0*/  IMAD.WIDE R6, R6, 0x2, R2 ;  /* 0x0000000206067825 */ /* 0x000fc800078e0202 */
[----:B------:R-:W-:Y:S01]  /*7cd0*/  IMAD.WIDE R8, R8, 0x2, R2 ;  /* 0x0000000208087825 */ /* 0x000fe200078e0202 */
[----:B--2---:R-:W-:-:S06]  /*7ce0*/  PRMT R26, RZ, 0x7610, R26 ;  /* 0x00007610ff1a7816 */ /* 0x004fcc000000001a */
[----:B------:R-:W2:Y:S01]  /*7cf0*/  @P1 LDG.E.U16 R26, [R6.64] ;  /* 0x00000004061a1981 */ /* 0x000ea2000c1e1500 */
[----:B---3--:R-:W-:-:S06]  /*7d00*/  PRMT R18, RZ, 0x7610, R18 ;  /* 0x00007610ff127816 */ /* 0x008fcc0000000012 */
[----:B------:R-:W3:Y:S01]  /*7d10*/  @P2 LDG.E.U16 R18, [R8.64] ;  /* 0x0000000408122981 */ /* 0x000ee2000c1e1500 */
[----:B----4-:R-:W-:-:S06]  /*7d20*/  PRMT R16, RZ, 0x7610, R16 ;  /* 0x00007610ff107816 */ /* 0x010fcc0000000010 */
[----:B------:R-:W4:Y:S04]  /*7d30*/  @P0 LDG.E.U16 R16, [R4.64] ;  /* 0x0000000404100981 */ /* 0x000f28000c1e1500 */
[----:B------:R0:W-:Y:S04]  /*7d40*/  STL [R1+0x184], R22 ;  /* 0x0001841601007387 */ /* 0x0001e80000100800 */
[----:B0-----:R-:W2:Y:S04]  /*7d50*/  LDL.LU R22, [R1+0x1098] ;  /* 0x0010980001167983 */ /* 0x001ea80000300800 */
[----:B------:R0:W-:Y:S04]  /*7d60*/  STL [R1+0x18c], R17 ;  /* 0x00018c1101007387 */ /* 0x0001e80000100800 */
[----:B0-----:R-:W3:Y:S04]  /*7d70*/  LDL.LU R17, [R1+0x1094] ;  /* 0x0010940001117983 */ /* 0x001ee80000300800 */
[----:B----4-:R-:W-:Y:S04]  /*7d80*/  STL [R1+0x1000], R16 ;  /* 0x0010001001007387 */ /* 0x010fe80000100800 */
[----:B------:R-:W-:Y:S04]  /*7d90*/  STL [R1+0x1004], R16 ;  /* 0x0010041001007387 */ /* 0x000fe80000100800 */
[----:B------:R-:W-:Y:S04]  /*7da0*/  STL [R1+0x1008], R16 ;  /* 0x0010081001007387 */ /* 0x000fe80000100800 */
[----:B------:R-:W-:Y:S04]  /*7db0*/  STL [R1+0x100c], R16 ;  /* 0x00100c1001007387 */ /* 0x000fe80000100800 */
[----:B------:R-:W-:Y:S04]  /*7dc0*/  STL [R1+0x1010], R16 ;  /* 0x0010101001007387 */ /* 0x000fe80000100800 */
[----:B------:R-:W-:Y:S04]  /*7dd0*/  STL [R1+0x1014], R16 ;  /* 0x0010141001007387 */ /* 0x000fe80000100800 */
[----:B------:R-:W-:Y:S04]  /*7de0*/  STL [R1+0x1018], R16 ;  /* 0x0010181001007387 */ /* 0x000fe80000100800 */
[----:B--2---:R0:W-:Y:S04]  /*7df0*/  STL [R1+0x8], R26 ;  /* 0x0000081a01007387 */ /* 0x0041e80000100800 */
[----:B0-----:R-:W2:Y:S04]  /*7e00*/  LDL.LU R26, [R1+0x1090] ;  /* 0x00109000011a7983 */ /* 0x001ea80000300800 */
[----:B---3--:R0:W-:Y:S04]  /*7e10*/  STL [R1+0x18], R18 ;  /* 0x0000181201007387 */ /* 0x0081e80000100800 */
[----:B0-----:R-:W3:Y:S01]  /*7e20*/  LDL.LU R18, [R1+0x108c] ;  /* 0x00108c0001127983 */ /* 0x001ee20000300800 */
[C---:B------:R-:W-:Y:S01]  /*7e30*/  ISETP.GT.AND P3, PT, R0.reuse, 0xb, PT ;  /* 0x0000000b0000780c */ /* 0x040fe20003f64270 */
[----:B------:R-:W-:Y:S01]  /*7e40*/  IMAD.MOV.U32 R11, RZ, RZ, c[0x0][0x188] ;  /* 0x00006200ff0b7624 */ /* 0x000fe200078e00ff */
[----:B------:R-:W-:Y:S01]  /*7e50*/  ISETP.GT.AND P4, PT, R0, 0xc, PT ;  /* 0x0000000c0000780c */ /* 0x000fe20003f84270 */
[----:B------:R-:W-:-:S02]  /*7e60*/  IMAD.MOV.U32 R13, RZ, RZ, c[0x0][0x188] ;  /* 0x00006200ff0d7624 */ /* 0x000fc400078e00ff */
[----:B------:R-:W-:Y:S01]  /*7e70*/  IMAD R11, R11, 0xb, RZ ;  /* 0x0000000b0b0b7824 */ /* 0x000fe200078e02ff */
[----:B------:R-:W-:Y:S01]  /*7e80*/  PRMT R17, RZ, 0x7610, R17 ;  /* 0x00007610ff117816 */ /* 0x000fe20000000011 */
[----:B------:R-:W-:Y:S01]  /*7e90*/  IMAD R13, R13, 0xc, RZ ;  /* 0x0000000c0d0d7824 */ /* 0x000fe200078e02ff */
[----:B------:R-:W-:Y:S01]  /*7ea0*/  ISETP.GT.AND P0, PT, R0, 0xd, PT ;  /* 0x0000000d0000780c */ /* 0x000fe20003f04270 */
[----:B------:R-:W-:Y:S01]  /*7eb0*/  IMAD.WIDE R10, R11, 0x2, R2 ;  /* 0x000000020b0a7825 */ /* 0x000fe200078e0202 */
[----:B------:R-:W-:-:S03]  /*7ec0*/  PRMT R22, RZ, 0x7610, R22 ;  /* 0x00007610ff167816 */ /* 0x000fc60000000016 */
[----:B------:R-:W-:Y:S01]  /*7ed0*/  IMAD.MOV.U32 R5, RZ, RZ, c[0x0][0x188] ;  /* 0x00006200ff057624 */ /* 0x000fe200078e00ff */
[C---:B------:R-:W-:Y:S01]  /*7ee0*/  ISETP.GT.AND P1, PT, R0.reuse, 0xe, PT ;  /* 0x0000000e0000780c */ /* 0x040fe20003f24270 */
[----:B------:R-:W-:Y:S01]  /*7ef0*/  IMAD.WIDE R12, R13, 0x2, R2 ;  /* 0x000000020d0c7825 */ /* 0x000fe200078e0202 */
[----:B------:R-:W-:Y:S01]  /*7f00*/  ISETP.GT.AND P2, PT, R0, 0xf, PT ;  /* 0x0000000f0000780c */ /* 0x000fe20003f44270 */
[----:B------:R-:W4:Y:S02]  /*7f10*/  @P3 LDG.E.U16 R17, [R10.64] ;  /* 0x000000040a113981 */ /* 0x000f24000c1e1500 */
[----:B------:R-:W-:Y:S02]  /*7f20*/  IMAD.MOV.U32 R6, RZ, RZ, c[0x0][0x188] ;  /* 0x00006200ff067624 */ /* 0x000fe400078e00ff */
[----:B------:R-:W-:Y:S01]  /*7f30*/  IMAD R5, R5, 0xd, RZ ;  /* 0x0000000d05057824 */ /* 0x000fe200078e02ff */
[----:B------:R-:W4:Y:S01]  /*7f40*/  @P4 LDG.E.U16 R22, [R12.64] ;  /* 0x000000040c164981 */ /* 0x000f22000c1e1500 */
[----:B------:R-:W-:Y:S01]  /*7f50*/  IMAD.MOV.U32 R8, RZ, RZ, c[0x0][0x188] ;  /* 0x00006200ff087624 */ /* 0x000fe200078e00ff */
[----:B------:R-:W-:Y:S01]  /*7f60*/  PRMT R19, RZ, 0x7610, R19 ;  /* 0x00007610ff137816 */ /* 0x000fe20000000013 */
[----:B------:R-:W-:-:S02]  /*7f70*/  IMAD R6, R6, 0xe, RZ ;  /* 0x0000000e06067824 */ /* 0x000fc400078e02ff */
[----:B------:R-:W-:-:S04]  /*7f80*/  IMAD.WIDE R4, R5, 0x2, R2 ;  /* 0x0000000205047825 */ /* 0x000fc800078e0202 */
[----:B------:R-:W-:Y:S01]  /*7f90*/  IMAD R8, R8, 0xf, RZ ;  /* 0x0000000f08087824 */ /* 0x000fe200078e02ff */
[----:B------:R-:W4:Y:S01]  /*7fa0*/  @P0 LDG.E.U16 R19, [R4.64] ;  /* 0x0000000404130981 */ /* 0x000f22000c1e1500 */
[----:B------:R-:W-:-:S04]  /*7fb0*/  IMAD.WIDE R6, R6, 0x2, R2 ;  /* 0x0000000206067825 */ /* 0x000fc800078e0202 */
[----:B------:R-:W-:Y:S01]  /*7fc0*/  IMAD.WIDE R8, R8, 0x2, R2 ;  /* 0x0000000208087825 */ /* 0x000fe200078e0202 */
[----:B--2---:R-:W-:-:S06]  /*7fd0*/  PRMT R26, RZ, 0x7610, R26 ;  /* 0x00007610ff1a7816 */ /* 0x004fcc000000001a */
[----:B------:R-:W2:Y:S01]  /*7fe0*/  @P1 LDG.E.U16 R26, [R6.64] ;  /* 0x00000004061a1981 */ /* 0x000ea2000c1e1500 */
[----:B---3--:R-:W-:-:S06]  /*7ff0*/  PRMT R18, RZ, 0x7610, R18 ;  /* 0x00007610ff127816 */ /* 0x008fcc0000000012 */
[----:B------:R-:W3:Y:S04]  /*8000*/  @P2 LDG.E.U16 R18, [R8.64] ;  /* 0x0000000408122981 */ /* 0x000ee8000c1e1500 */
[----:B----4-:R0:W-:Y:S04]  /*8010*/  STL [R1+0x30], R17 ;  /* 0x0000301101007387 */ /* 0x0101e80000100800 */
[----:B0-----:R-:W4:Y:S04]  /*8020*/  LDL.LU R17, [R1+0x1088] ;  /* 0x0010880001117983 */ /* 0x001f280000300800 */
[----:B------:R0:W-:Y:S04]  /*8030*/  STL [R1+0xf4], R22 ;  /* 0x0000f41601007387 */ /* 0x0001e80000100800 */
[----:B0-----:R-:W4:Y:S04]  /*8040*/  LDL.LU R22, [R1+0x1084] ;  /* 0x0010840001167983 */ /* 0x001f280000300800 */
[----:B------:R0:W-:Y:S04]  /*8050*/  STL [R1+0x118], R19 ;  /* 0x0001181301007387 */ /* 0x0001e80000100800 */
[----:B0-----:R-:W4:Y:S04]  /*8060*/  LDL.LU R19, [R1+0x1080] ;  /* 0x0010800001137983 */ /* 0x001f280000300800 */
        /* <DEDUP_REMOVED lines=8> */
[----:B------:R-:W-:Y:S02]  /*80f0*/  IMAD.SHL.U32 R11, R11, 0x10, RZ ;  /* 0x000000100b0b7824 */ /* 0x000fe400078e00ff */
[----:B------:R-:W-:Y:S01]  /*8100*/  IMAD R13, R13, 0x11, RZ ;  /* 0x000000110d0d7824 */ /* 0x000fe200078e02ff */
[----:B------:R-:W-:Y:S01]  /*8110*/  ISETP.GT.AND P0, PT, R0, 0x12, PT ;  /* 0x000000120000780c */ /* 0x000fe20003f04270 */
[----:B------:R-:W-:Y:S01]  /*8120*/  IMAD.WIDE R10, R11, 0x2, R2 ;  /* 0x000000020b0a7825 */ /* 0x000fe200078e0202 */
[----:B----4-:R-:W-:-:S03]  /*8130*/  PRMT R17, RZ, 0x7610, R17 ;  /* 0x00007610ff117816 */ /* 0x010fc60000000011 */
[----:B------:R-:W-:Y:S02]  /*8140*/  IMAD.MOV.U32 R4, RZ, RZ, c[0x0][0x188] ;  /* 0x00006200ff047624 */ /* 0x000fe400078e00ff */
[----:B------:R-:W-:Y:S01]  /*8150*/  IMAD.WIDE R12, R13, 0x2, R2 ;  /* 0x000000020d0c7825 */ /* 0x000fe200078e0202 */
[C---:B------:R-:W-:Y:S01]  /*8160*/  ISETP.GT.AND P1, PT, R0.reuse, 0x13, PT ;  /* 0x000000130000780c */ /* 0x040fe20003f24270 */
[----:B------:R0:W4:Y:S02]  /*8170*/  @P3 LDG.E.U16 R17, [R10.64] ;  /* 0x000000040a113981 */ /* 0x000124000c1e1500 */
[----:B------:R-:W-:Y:S01]  /*8180*/  IMAD.MOV.U32 R6, RZ, RZ, c[0x0][0x188] ;  /* 0x00006200ff067624 */ /* 0x000fe200078e00ff */
[----:B------:R-:W-:Y:S01]  /*8190*/  ISETP.GT.AND P2, PT, R0, 0x14, PT ;  /* 0x000000140000780c */ /* 0x000fe20003f44270 */
[----:B------:R-:W-:Y:S01]  /*81a0*/  IMAD R4, R4, 0x12, RZ ;  /* 0x0000001204047824 */ /* 0x000fe200078e02ff */
[----:B------:R-:W-:Y:S01]  /*81b0*/  PRMT R22, RZ, 0x7610, R22 ;  /* 0x00007610ff167816 */ /* 0x000fe20000000016 */
[----:B------:R-:W-:Y:S01]  /*81c0*/  IMAD.MOV.U32 R9, RZ, RZ, c[0x0][0x188] ;  /* 0x00006200ff097624 */ /* 0x000fe200078e00ff */
[----:B------:R-:W-:Y:S01]  /*81d0*/  ISETP.GT.AND P3, PT, R0, 0x15, PT ;  /* 0x000000150000780c */ /* 0x000fe20003f64270 */
[----:B0-----:R-:W-:-:S02]  /*81e0*/  IMAD.MOV.U32 R11, RZ, RZ, c[0x0][0x188] ;  /* 0x00006200ff0b7624 */ /* 0x001fc400078e00ff */
[----:B------:R-:W-:Y:S01]  /*81f0*/  IMAD R6, R6, 0x13, RZ ;  /* 0x0000001306067824 */ /* 0x000fe200078e02ff */
[----:B------:R-:W4:Y:S01]  /*8200*/  @P4 LDG.E.U16 R22, [R12.64] ;  /* 0x000000040c164981 */ /* 0x000f22000c1e1500 */
[----:B------:R-:W-:-:S04]  /*8210*/  IMAD.WIDE R4, R4, 0x2, R2 ;  /* 0x0000000204047825 */ /* 0x000fc800078e0202 */
[----:B------:R-:W-:Y:S01]  /*8220*/  IMAD R9, R9, 0x14, RZ ;  /* 0x0000001409097824 */ /* 0x000fe200078e02ff */
[----:B------:R-:W-:Y:S01]  /*8230*/  PRMT R19, RZ, 0x7610, R19 ;  /* 0x00007610ff137816 */ /* 0x000fe20000000013 */
[----:B------:R-:W-:Y:S02]  /*8240*/  IMAD R11, R11, 0x15, RZ ;  /* 0x000000150b0b7824 */ /* 0x000fe400078e02ff */
[----:B------:R-:W-:Y:S01]  /*8250*/  IMAD.WIDE R6, R6, 0x2, R2 ;  /* 0x0000000206067825 */ /* 0x000fe200078e0202 */
[----:B------:R-:W-:Y:S02]  /*8260*/  PRMT R27, RZ, 0x7610, R27 ;  /* 0x00007610ff1b7816 */ /* 0x000fe4000000001b */
[----:B------:R-:W4:Y:S01]  /*8270*/  @P0 LDG.E.U16 R19, [R4.64] ;  /* 0x0000000404130981 */ /* 0x000f22000c1e1500 */
[----:B------:R-:W-:-:S04]  /*8280*/  IMAD.WIDE R8, R9, 0x2, R2 ;  /* 0x0000000209087825 */ /* 0x000fc800078e0202 */
[----:B------:R-:W-:-:S05]  /*8290*/  IMAD.WIDE R10, R11, 0x2, R2 ;  /* 0x000000020b0a7825 */ /* 0x000fca00078e0202 */
[----:B------:R-:W4:Y:S01]  /*82a0*/  @P3 LDG.E.U16 R27, [R10.64] ;  /* 0x000000040a1b3981 */ /* 0x000f22000c1e1500 */
[----:B--2---:R-:W-:-:S06]  /*82b0*/  PRMT R26, RZ, 0x7610, R26 ;  /* 0x00007610ff1a7816 */ /* 0x004fcc000000001a */
[----:B------:R-:W2:Y:S01]  /*82c0*/  @P2 LDG.E.U16 R26, [R8.64] ;  /* 0x00000004081a2981 */ /* 0x000ea2000c1e1500 */
[----:B---3--:R-:W-:-:S06]  /*82d0*/  PRMT R18, RZ, 0x7610, R18 ;  /* 0x00007610ff127816 */ /* 0x008fcc0000000012 */
[----:B------:R-:W3:Y:S04]  /*82e0*/  @P1 LDG.E.U16 R18, [R6.64] ;  /* 0x0000000406121981 */ /* 0x000ee8000c1e1500 */
[----:B----4-:R-:W-:Y:S04]  /*82f0*/  STL [R1+0xffc], R17 ;  /* 0x000ffc1101007387 */ /* 0x010fe80000100800 */
        /* <DEDUP_REMOVED lines=8> */
[----:B0-----:R-:W4:Y:S04]  /*8380*/  LDL.LU R19, [R1+0x1074] ;  /* 0x0010740001137983 */ /* 0x001f280000300800 */
[----:B---3--:R0:W-:Y:S04]  /*8390*/  STL [R1+0x2c], R18 ;  /* 0x00002c1201007387 */ /* 0x0081e80000100800 */
[----:B0-----:R-:W3:Y:S04]  /*83a0*/  LDL.LU R18, [R1+0x1070] ;  /* 0x0010700001127983 */ /* 0x001ee80000300800 */
[----:B--2---:R0:W-:Y:S04]  /*83b0*/  STL [R1+0xe8], R26 ;  /* 0x0000e81a01007387 */ /* 0x0041e80000100800 */
[----:B0-----:R-:W2:Y:S04]  /*83c0*/  LDL.LU R26, [R1+0x106c] ;  /* 0x00106c00011a7983 */ /* 0x001ea80000300800 */
[----:B------:R0:W-:Y:S04]  /*83d0*/  STL [R1+0xfc], R27 ;  /* 0x0000fc1b01007387 */ /* 0x0001e80000100800 */
[----:B0-----:R-:W3:Y:S01]  /*83e0*/  LDL.LU R27, [R1+0x1068] ;  /* 0x00106800011b7983 */ /* 0x001ee20000300800 */
[----:B------:R-:W-:Y:S01]  /*83f0*/  ISETP.GT.AND P4, PT, R0, 0x16, PT ;  /* 0x000000160000780c */ /* 0x000fe20003f84270 */
[----:B------:R-:W-:Y:S01]  /*8400*/  IMAD.MOV.U32 R13, RZ, RZ, c[0x0][0x188] ;  /* 0x00006200ff0d7624 */ /* 0x000fe200078e00ff */
[----:B------:R-:W-:-:S03]  /*8410*/  PRMT R23, RZ, 0x7610, R23 ;  /* 0x00007610ff177816 */ /* 0x000fc60000000017 */
[----:B------:R-:W-:Y:S01]  /*8420*/  IMAD R13, R13, 0x16, RZ ;  /* 0x000000160d0d7824 */ /* 0x000fe200078e02ff */
[C---:B------:R-:W-:Y:S01]  /*8430*/  ISETP.GT.AND P1, PT, R0.reuse, 0x17, PT ;  /* 0x000000170000780c */ /* 0x040fe20003f24270 */
[----:B------:R-:W-:Y:S02]  /*8440*/  IMAD.MOV.U32 R4, RZ, RZ, c[0x0][0x188] ;  /* 0x00006200ff047624 */ /* 0x000fe400078e00ff */
[----:B------:R-:W-:Y:S01]  /*8450*/  IMAD.WIDE R12, R13, 0x2, R2 ;  /* 0x000000020d0c7825 */ /* 0x000fe200078e0202 */
[----:B------:R-:W-:-:S03]  /*8460*/  ISETP.GT.AND P3, PT, R0, 0x19, PT ;  /* 0x000000190000780c */ /* 0x000fc60003f64270 */
[----:B------:R-:W-:Y:S01]  /*8470*/  IMAD R4, R4, 0x17, RZ ;  /* 0x0000001704047824 */ /* 0x000fe200078e02ff */
[----:B------:R-:W3:Y:S01]  /*8480*/  @P4 LDG.E.U16 R23, [R12.64] ;  /* 0x000000040c174981 */ /* 0x000ee2000c1e1500 */
[----:B------:R-:W-:Y:S01]  /*8490*/  IMAD.MOV.U32 R9, RZ, RZ, c[0x0][0x188] ;  /* 0x00006200ff097624 */ /* 0x000fe200078e00ff */
[----:B------:R-:W-:Y:S01]  /*84a0*/  ISETP.GT.AND P4, PT, R0, 0x1a, PT ;  /* 0x0000001a0000780c */ /* 0x000fe20003f84270 */
[----:B------:R-:W-:Y:S02]  /*84b0*/  IMAD.MOV.U32 R11, RZ, RZ, c[0x0][0x188] ;  /* 0x00006200ff0b7624 */ /* 0x000fe400078e00ff */
[----:B------:R-:W-:Y:S01]  /*84c0*/  IMAD.WIDE R4, R4, 0x2, R2 ;  /* 0x0000000204047825 */ /* 0x000fe200078e0202 */
[----:B----4-:R-:W-:-:S03]  /*84d0*/  PRMT R19, RZ, 0x7610, R19 ;  /* 0x00007610ff137816 */ /* 0x010fc60000000013 */
[----:B------:R-:W-:Y:S02]  /*84e0*/  IMAD R9, R9, 0x19, RZ ;  /* 0x0000001909097824 */ /* 0x000fe400078e02ff */
[----:B------:R-:W-:Y:S02]  /*84f0*/  IMAD R11, R11, 0x1a, RZ ;  /* 0x0000001a0b0b7824 */ /* 0x000fe400078e02ff */
[--C-:B------:R-:W-:Y:S01]  /*8500*/  IMAD.WIDE R8, R9, 0x2, R2.reuse ;  /* 0x0000000209087825 */ /* 0x100fe200078e0202 */
[----:B------:R-:W4:Y:S03]  /*8510*/  @P1 LDG.E.U16 R19, [R4.64] ;  /* 0x0000000404131981 */ /* 0x000f26000c1e1500 */
[----:B------:R-:W-:Y:S01]  /*8520*/  IMAD.WIDE R10, R11, 0x2, R2 ;  /* 0x000000020b0a7825 */ /* 0x000fe200078e0202 */
[----:B--2---:R-:W-:-:S06]  /*8530*/  PRMT R26, RZ, 0x7610, R26 ;  /* 0x00007610ff1a7816 */ /* 0x004fcc000000001a */
[----:B------:R-:W2:Y:S01]  /*8540*/  @P3 LDG.E.U16 R26, [R8.64] ;  /* 0x00000004081a3981 */ /* 0x000ea2000c1e1500 */
[----:B---3--:R-:W-:-:S06]  /*8550*/  PRMT R27, RZ, 0x7610, R27 ;  /* 0x00007610ff1b7816 */ /* 0x008fcc000000001b */
[----:B------:R-:W3:Y:S04]  /*8560*/  @P4 LDG.E.U16 R27, [R10.64] ;  /* 0x000000040a1b4981 */ /* 0x000ee8000c1e1500 */
[----:B------:R0:W-:Y:S04]  /*8570*/  STL [R1+0x134], R23 ;  /* 0x0001341701007387 */ /* 0x0001e80000100800 */
[----:B0-----:R-:W3:Y:S04]  /*8580*/  LDL.LU R23, [R1+0x1064] ;  /* 0x0010640001177983 */ /* 0x001ee80000300800 */
[----:B----4-:R0:W-:Y:S04]  /*8590*/  STL [R1+0x180], R19 ;  /* 0x0001801301007387 */ /* 0x0101e80000100800 */
[----:B0-----:R-:W4:Y:S04]  /*85a0*/  LDL.LU R19, [R1+0x1060] ;  /* 0x0010600001137983 */ /* 0x001f280000300800 */
[----:B--2---:R-:W-:Y:S04]  /*85b0*/  STL [R1+0xfdc], R26 ;  /* 0x000fdc1a01007387 */ /* 0x004fe80000100800 */
[----:B---3--:R0:W-:Y:S04]  /*85c0*/  STL [R1+0x4], R27 ;  /* 0x0000041b01007387 */ /* 0x0081e80000100800 */
[----:B0-----:R-:W2:Y:S01]  /*85d0*/  LDL.LU R27, [R1+0x105c] ;  /* 0x00105c00011b7983 */ /* 0x001ea20000300800 */
[----:B------:R-:W-:Y:S01]  /*85e0*/  ISETP.GT.AND P2, PT, R0, 0x18, PT ;  /* 0x000000180000780c */ /* 0x000fe20003f44270 */
[----:B------:R-:W-:Y:S01]  /*85f0*/  IMAD.MOV.U32 R7, RZ, RZ, c[0x0][0x188] ;  /* 0x00006200ff077624 */ /* 0x000fe200078e00ff */
[----:B------:R-:W-:-:S03]  /*8600*/  PRMT R18, RZ, 0x7610, R18 ;  /* 0x00007610ff127816 */ /* 0x000fc60000000012 */
[----:B------:R-:W-:Y:S01]  /*8610*/  IMAD R7, R7, 0x18, RZ ;  /* 0x0000001807077824 */ /* 0x000fe200078e02ff */
[----:B------:R-:W-:Y:S01]  /*8620*/  ISETP.GT.AND P1, PT, R0, 0x1b, PT ;  /* 0x0000001b0000780c */ /* 0x000fe20003f24270 */
[----:B------:R-:W-:Y:S02]  /*8630*/  IMAD.MOV.U32 R5, RZ, RZ, c[0x0][0x188] ;  /* 0x00006200ff057624 */ /* 0x000fe400078e00ff */
[----:B------:R-:W-:Y:S01]  /*8640*/  IMAD.WIDE R6, R7, 0x2, R2 ;  /* 0x0000000207067825 */ /* 0x000fe200078e0202 */
[----:B------:R-:W-:-:S03]  /*8650*/  PRMT R14, RZ, 0x7610, R14 ;  /* 0x00007610ff0e7816 */ /* 0x000fc6000000000e */
[----:B------:R-:W-:Y:S01]  /*8660*/  IMAD R5, R5, 0x1b, RZ ;  /* 0x0000001b05057824 */ /* 0x000fe200078e02ff */
[----:B------:R0:W3:Y:S01]  /*8670*/  @P2 LDG.E.U16 R18, [R6.64] ;  /* 0x0000000406122981 */ /* 0x0000e2000c1e1500 */
[C---:B------:R-:W-:Y:S02]  /*8680*/  ISETP.GT.AND P2, PT, R0.reuse, 0x1c, PT ;  /* 0x0000001c0000780c */ /* 0x040fe40003f44270 */
[----:B------:R-:W-:Y:S01]  /*8690*/  IMAD.WIDE R4, R5, 0x2, R2 ;  /* 0x0000000205047825 */ /* 0x000fe200078e0202 */
[----:B------:R-:W-:-:S03]  /*86a0*/  ISETP.GT.AND P3, PT, R0, 0x1d, PT ;  /* 0x0000001d0000780c */ /* 0x000fc60003f64270 */
[----:B------:R-:W-:Y:S01]  /*86b0*/  IMAD.MOV.U32 R9, RZ, RZ, c[0x0][0x188] ;  /* 0x00006200ff097624 */ /* 0x000fe200078e00ff */
[----:B------:R-:W3:Y:S01]  /*86c0*/  @P1 LDG.E.U16 R14, [R4.64] ;  /* 0x00000004040e1981 */ /* 0x000ee2000c1e1500 */
[----:B0-----:R-:W-:Y:S01]  /*86d0*/  IMAD.MOV.U32 R7, RZ, RZ, c[0x0][0x188] ;  /* 0x00006200ff077624 */ /* 0x001fe200078e00ff */
[----:B------:R-:W-:-:S03]  /*86e0*/  ISETP.GT.AND P4, PT, R0, 0x1e, PT ;  /* 0x0000001e0000780c */ /* 0x000fc60003f84270 */
[----:B------:R-:W-:Y:S01]  /*86f0*/  IMAD R7, R7, 0x1c, RZ ;  /* 0x0000001c07077824 */ /* 0x000fe200078e02ff */
[----:B----4-:R-:W-:Y:S01]  /*8700*/  PRMT R19, RZ, 0x7610, R19 ;  /* 0x00007610ff137816 */ /* 0x010fe20000000013 */
[----:B------:R-:W-:Y:S02]  /*8710*/  IMAD.MOV.U32 R11, RZ, RZ, c[0x0][0x188] ;  /* 0x00006200ff0b7624 */ /* 0x000fe400078e00ff */
[----:B------:R-:W-:Y:S01]  /*8720*/  IMAD.WIDE R6, R7, 0x2, R2 ;  /* 0x0000000207067825 */ /* 0x000fe200078e0202 */
[----:B------:R-:W-:-:S03]  /*8730*/  PRMT R23, RZ, 0x7610, R23 ;  /* 0x00007610ff177816 */ /* 0x000fc60000000017 */
[----:B------:R-:W-:Y:S01]  /*8740*/  IMAD R9, R9, 0x1d, RZ ;  /* 0x0000001d09097824 */ /* 0x000fe200078e02ff */
[----:B------:R-:W4:Y:S01]  /*8750*/  @P2 LDG.E.U16 R19, [R6.64] ;  /* 0x0000000406132981 */ /* 0x000f22000c1e1500 */
[----:B------:R-:W-:Y:S02]  /*8760*/  IMAD R11, R11, 0x1e, RZ ;  /* 0x0000001e0b0b7824 */ /* 0x000fe400078e02ff */
[----:B------:R-:W-:-:S04]  /*8770*/  IMAD.WIDE R8, R9, 0x2, R2 ;  /* 0x0000000209087825 */ /* 0x000fc800078e0202 */
[----:B------:R-:W-:Y:S01]  /*8780*/  IMAD.WIDE R10, R11, 0x2, R2 ;  /* 0x000000020b0a7825 */ /* 0x000fe200078e0202 */
[----:B------:R-:W4:Y:S01]  /*8790*/  @P3 LDG.E.U16 R23, [R8.64] ;  /* 0x0000000408173981 */ /* 0x000f22000c1e1500 */
[----:B--2---:R-:W-:-:S06]  /*87a0*/  PRMT R27, RZ, 0x7610, R27 ;  /* 0x00007610ff1b7816 */ /* 0x004fcc000000001b */
[----:B------:R-:W2:Y:S04]  /*87b0*/  @P4 LDG.E.U16 R27, [R10.64] ;  /* 0x000000040a1b4981 */ /* 0x000ea8000c1e1500 */
[----:B---3--:R0:W-:Y:S04]  /*87c0*/  STL [R1+0x28], R14 ;  /* 0x0000280e01007387 */ /* 0x0081e80000100800 */
[----:B0-----:R-:W3:Y:S04]  /*87d0*/  LDL.LU R14, [R1+0x1058] ;  /* 0x00105800010e7983 */ /* 0x001ee80000300800 */
[----:B----4-:R0:W-:Y:S04]  /*87e0*/  STL [R1+0xd4], R19 ;  /* 0x0000d41301007387 */ /* 0x0101e80000100800 */
[----:B0-----:R-:W4:Y:S04]  /*87f0*/  LDL.LU R19, [R1+0x1054] ;  /* 0x0010540001137983 */ /* 0x001f280000300800 */
[----:B------:R0:W-:Y:S04]  /*8800*/  STL [R1+0xec], R23 ;  /* 0x0000ec1701007387 */ /* 0x0001e80000100800 */
[----:B0-----:R-:W4:Y:S04]  /*8810*/  LDL.LU R23, [R1+0x1050] ;  /* 0x0010500001177983 */ /* 0x001f280000300800 */
[----:B--2---:R0:W-:Y:S04]  /*8820*/  STL [R1+0x11c], R27 ;  /* 0x00011c1b01007387 */ /* 0x0041e80000100800 */
[----:B0-----:R-:W2:Y:S01]  /*8830*/  LDL.LU R27, [R1+0x104c] ;  /* 0x00104c00011b7983 */ /* 0x001ea20000300800 */
[C---:B------:R-:W-:Y:S01]  /*8840*/  ISETP.GT.AND P1, PT, R0.reuse, 0x1f, PT ;  /* 0x0000001f0000780c */ /* 0x040fe20003f24270 */
[----:B------:R-:W-:Y:S01]  /*8850*/  IMAD.MOV.U32 R5, RZ, RZ, c[0x0][0x188] ;  /* 0x00006200ff057624 */ /* 0x000fe200078e00ff */
[----:B------:R-:W-:-:S03]  /*8860*/  ISETP.GT.AND P0, PT, R0, RZ, PT ;  /* 0x000000ff0000720c */ /* 0x000fc60003f04270 */
[----:B------:R-:W-:Y:S01]  /*8870*/  IMAD R5, R5, 0x1f, RZ ;  /* 0x0000001f05057824 */ /* 0x000fe200078e02ff */
[C---:B------:R-:W-:Y:S01]  /*8880*/  ISETP.GT.AND P2, PT, R0.reuse, 0x20, PT ;  /* 0x000000200000780c */ /* 0x040fe20003f44270 */
[----:B------:R-:W-:Y:S02]  /*8890*/  IMAD.MOV.U32 R4, RZ, RZ, c[0x0][0x188] ;  /* 0x00006200ff047624 */ /* 0x000fe400078e00ff */
[----:B------:R-:W-:Y:S01]  /*88a0*/  IMAD.WIDE R8, R5, 0x2, R2 ;  /* 0x0000000205087825 */ /* 0x000fe200078e0202 */
[----:B------:R-:W-:Y:S02]  /*88b0*/  ISETP.GT.AND P3, PT, R0, 0x21, PT ;  /* 0x000000210000780c */ /* 0x000fe40003f64270 */
[----:B---3--:R-:W-:Y:S01]  /*88c0*/  PRMT R14, RZ, 0x7610, R14 ;  /* 0x00007610ff0e7816 */ /* 0x008fe2000000000e */
[----:B------:R-:W-:Y:S01]  /*88d0*/  IMAD.SHL.U32 R4, R4, 0x20, RZ ;  /* 0x0000002004047824 */ /* 0x000fe200078e00ff */
[----:B------:R-:W-:Y:S01]  /*88e0*/  PRMT R13, RZ, 0x7610, R13 ;  /* 0x00007610ff0d7816 */ /* 0x000fe2000000000d */
[----:B------:R-:W-:Y:S01]  /*88f0*/  IMAD.MOV.U32 R5, RZ, RZ, c[0x0][0x188] ;  /* 0x00006200ff057624 */ /* 0x000fe200078e00ff */
[----:B------:R-:W-:-:S02]  /*8900*/  ISETP.GT.AND P4, PT, R0, 0x22, PT ;  /* 0x000000220000780c */ /* 0x000fc40003f84270 */
[----:B------:R0:W3:Y:S01]  /*8910*/  @P1 LDG.E.U16 R14, [R8.64] ;  /* 0x00000004080e1981 */ /* 0x0000e2000c1e1500 */
[----:B------:R-:W-:-:S03]  /*8920*/  IMAD.WIDE R6, R4, 0x2, R2 ;  /* 0x0000000204067825 */ /* 0x000fc600078e0202 */
[----:B------:R1:W3:Y:S01]  /*8930*/  @P0 LDG.E.U16 R13, [R2.64] ;  /* 0x00000004020d0981 */ /* 0x0002e2000c1e1500 */
[----:B------:R-:W-:Y:S01]  /*8940*/  IMAD R5, R5, 0x21, RZ ;  /* 0x0000002105057824 */ /* 0x000fe200078e02ff */
[----:B----4-:R-:W-:Y:S01]  /*8950*/  PRMT R19, RZ, 0x7610, R19 ;  /* 0x00007610ff137816 */ /* 0x010fe20000000013 */
[----:B0-----:R-:W-:Y:S01]  /*8960*/  IMAD.MOV.U32 R9, RZ, RZ, c[0x0][0x188] ;  /* 0x00006200ff097624 */ /* 0x001fe200078e00ff */
[----:B------:R-:W-:-:S03]  /*8970*/  ISETP.GT.AND P0, PT, R0, 0x23, PT ;  /* 0x000000230000780c */ /* 0x000fc60003f04270 */
[----:B------:R-:W-:Y:S01]  /*8980*/  IMAD R9, R9, 0x22, RZ ;  /* 0x0000002209097824 */ /* 0x000fe200078e02ff */
[----:B------:R0:W4:Y:S01]  /*8990*/  @P2 LDG.E.U16 R19, [R6.64] ;  /* 0x0000000406132981 */ /* 0x000122000c1e1500 */
[----:B------:R-:W-:-:S04]  /*89a0*/  IMAD.WIDE R4, R5, 0x2, R2 ;  /* 0x0000000205047825 */ /* 0x000fc800078e0202 */
[----:B------:R-:W-:Y:S01]  /*89b0*/  IMAD.WIDE R8, R9, 0x2, R2 ;  /* 0x0000000209087825 */ /* 0x000fe200078e0202 */
[----:B------:R-:W-:-:S03]  /*89c0*/  PRMT R23, RZ, 0x7610, R23 ;  /* 0x00007610ff177816 */ /* 0x000fc60000000017 */
[----:B0-----:R-:W-:Y:S01]  /*89d0*/  IMAD.MOV.U32 R6, RZ, RZ, c[0x0][0x188] ;  /* 0x00006200ff067624 */ /* 0x001fe200078e00ff */
[----:B------:R-:W-:-:S03]  /*89e0*/  PRMT R7, RZ, 0x7610, R7 ;  /* 0x00007610ff077816 */ /* 0x000fc60000000007 */
[----:B------:R-:W-:Y:S01]  /*89f0*/  IMAD R6, R6, 0x23, RZ ;  /* 0x0000002306067824 */ /* 0x000fe200078e02ff */
[----:B------:R0:W4:Y:S03]  /*8a00*/  @P3 LDG.E.U16 R23, [R4.64] ;  /* 0x0000000404173981 */ /* 0x000126000c1e1500 */
[----:B0-----:R-:W-:-:S05]  /*8a10*/  IMAD.WIDE R4, R6, 0x2, R2 ;  /* 0x0000000206047825 */ /* 0x001fca00078e0202 */
[----:B------:R-:W4:Y:S01]  /*8a20*/  @P0 LDG.E.U16 R7, [R4.64] ;  /* 0x0000000404070981 */ /* 0x000f22000c1e1500 */
[----:B--2---:R-:W-:-:S06]  /*8a30*/  PRMT R27, RZ, 0x7610, R27 ;  /* 0x00007610ff1b7816 */ /* 0x004fcc000000001b */
[----:B------:R0:W2:Y:S01]  /*8a40*/  @P4 LDG.E.U16 R27, [R8.64] ;  /* 0x00000004081b4981 */ /* 0x0000a2000c1e1500 */
[----:B------:R-:W-:-:S03]  /*8a50*/  ISETP.GT.AND P1, PT, R0, 0x24, PT ;  /* 0x000000240000780c */ /* 0x000fc60003f24270 */
[----:B---3--:R3:W-:Y:S04]  /*8a60*/  STL [R1+0x130], R14 ;  /* 0x0001300e01007387 */ /* 0x0087e80000100800 */
[----:B---3--:R-:W3:Y:S01]  /*8a70*/  LDL.LU R14, [R1+0x1048] ;  /* 0x00104800010e7983 */ /* 0x008ee20000300800 */
[----:B------:R-:W-:-:S03]  /*8a80*/  PRMT R21, RZ, 0x7610, R21 ;  /* 0x00007610ff157816 */ /* 0x000fc60000000015 */
[----:B----4-:R-:W-:Y:S01]  /*8a90*/  STL [R1+0xfd8], R23 ;  /* 0x000fd81701007387 */ /* 0x010fe20000100800 */
[C---:B------:R-:W-:Y:S01]  /*8aa0*/  ISETP.GT.AND P2, PT, R0.reuse, 0x25, PT ;  /* 0x000000250000780c */ /* 0x040fe20003f44270 */
[----:B------:R-:W-:Y:S01]  /*8ab0*/  IMAD.MOV.U32 R6, RZ, RZ, c[0x0][0x188] ;  /* 0x00006200ff067624 */ /* 0x000fe200078e00ff */
[----:B------:R-:W-:Y:S01]  /*8ac0*/  ISETP.GT.AND P3, PT, R0, 0x26, PT ;  /* 0x000000260000780c */ /* 0x000fe20003f64270 */
[----:B0-----:R-:W-:Y:S02]  /*8ad0*/  IMAD.MOV.U32 R9, RZ, RZ, c[0x0][0x188] ;  /* 0x00006200ff097624 */ /* 0x001fe400078e00ff */
[----:B------:R-:W-:Y:S01]  /*8ae0*/  IMAD R6, R6, 0x25, RZ ;  /* 0x0000002506067824 */ /* 0x000fe200078e02ff */
[----:B------:R-:W-:Y:S01]  /*8af0*/  PRMT R20, RZ, 0x7610, R20 ;  /* 0x00007610ff147816 */ /* 0x000fe20000000014 */
[----:B------:R-:W-:Y:S01]  /*8b00*/  IMAD R9, R9, 0x26, RZ ;  /* 0x0000002609097824 */ /* 0x000fe200078e02ff */
[----:B------:R-:W-:-:S03]  /*8b10*/  PRMT R29, RZ, 0x7610, R29 ;  /* 0x00007610ff1d7816 */ /* 0x000fc6000000001d */
[----:B------:R-:W-:-:S05]  /*8b20*/  IMAD.WIDE R8, R9, 0x2, R2 ;  /* 0x0000000209087825 */ /* 0x000fca00078e0202 */
[----:B------:R-:W4:Y:S04]  /*8b30*/  @P3 LDG.E.U16 R29, [R8.64] ;  /* 0x00000004081d3981 */ /* 0x000f28000c1e1500 */
[----:B--2---:R-:W-:Y:S04]  /*8b40*/  STL [R1+0xfbc], R27 ;  /* 0x000fbc1b01007387 */ /* 0x004fe80000100800 */
[----:B------:R-:W-:Y:S04]  /*8b50*/  STL [R1+0xfc0], R27 ;  /* 0x000fc01b01007387 */ /* 0x000fe80000100800 */
[----:B------:R-:W-:Y:S04]  /*8b60*/  STL [R1+0xfc4], R27 ;  /* 0x000fc41b01007387 */ /* 0x000fe80000100800 */
[----:B------:R-:W-:Y:S04]  /*8b70*/  STL [R1+0xfc8], R27 ;  /* 0x000fc81b01007387 */ /* 0x000fe80000100800 */
[----:B------:R-:W-:Y:S04]  /*8b80*/  STL [R1+0xfcc], R27 ;  /* 0x000fcc1b01007387 */ /* 0x000fe80000100800 */
[----:B------:R-:W-:Y:S04]  /*8b90*/  STL [R1+0xfd0], R27 ;  /* 0x000fd01b01007387 */ /* 0x000fe80000100800 */
[----:B------:R-:W-:Y:S04]  /*8ba0*/  STL [R1+0xfd4], R27 ;  /* 0x000fd41b01007387 */ /* 0x000fe80000100800 */
[----:B------:R0:W-:Y:S02]  /*8bb0*/  STL [R1+0xc], R7 ;  /* 0x00000c0701007387 */ /* 0x0001e40000100800 */
[----:B0-----:R-:W-:-:S04]  /*8bc0*/  IMAD.MOV.U32 R7, RZ, RZ, c[0x0][0x188] ;  /* 0x00006200ff077624 */ /* 0x001fc800078e00ff */
[----:B------:R-:W-:-:S04]  /*8bd0*/  IMAD R7, R7, 0x24, RZ ;  /* 0x0000002407077824 */ /* 0x000fc800078e02ff */
[----:B------:R-:W-:-:S05]  /*8be0*/  IMAD.WIDE R4, R7, 0x2, R2 ;  /* 0x0000000207047825 */ /* 0x000fca00078e0202 */
[----:B------:R0:W2:Y:S01]  /*8bf0*/  @P1 LDG.E.U16 R21, [R4.64] ;  /* 0x0000000404151981 */ /* 0x0000a2000c1e1500 */
[----:B------:R-:W-:-:S05]  /*8c00*/  IMAD.WIDE R6, R6, 0x2, R2 ;  /* 0x0000000206067825 */ /* 0x000fca00078e0202 */
[----:B------:R-:W4:Y:S01]  /*8c10*/  @P2 LDG.E.U16 R20, [R6.64] ;  /* 0x0000000406142981 */ /* 0x000f22000c1e1500 */
[----:B------:R-:W-:Y:S01]  /*8c20*/  ISETP.GT.AND P0, PT, R0, 0x27, PT ;  /* 0x000000270000780c */ /* 0x000fe20003f04270 */
[----:B0-----:R-:W-:Y:S01]  /*8c30*/  IMAD.MOV.U32 R5, RZ, RZ, c[0x0][0x188] ;  /* 0x00006200ff057624 */ /* 0x001fe200078e00ff */
[----:B---3--:R-:W-:-:S03]  /*8c40*/  PRMT R14, RZ, 0x7610, R14 ;  /* 0x00007610ff0e7816 */ /* 0x008fc6000000000e */
[----:B------:R-:W-:-:S04]  /*8c50*/  IMAD R5, R5, 0x27, RZ ;  /* 0x0000002705057824 */ /* 0x000fc800078e02ff */
[----:B------:R-:W-:-:S05]  /*8c60*/  IMAD.WIDE R4, R5, 0x2, R2 ;  /* 0x0000000205047825 */ /* 0x000fca00078e0202 */
[----:B------:R-:W3:Y:S04]  /*8c70*/  @P0 LDG.E.U16 R14, [R4.64] ;  /* 0x00000004040e0981 */ /* 0x000ee8000c1e1500 */
[----:B--2---:R0:W-:Y:S04]  /*8c80*/  STL [R1+0xa0], R21 ;  /* 0x0000a01501007387 */ /* 0x0041e80000100800 */
[----:B0-----:R-:W2:Y:S04]  /*8c90*/  LDL.LU R21, [R1+0x1044] ;  /* 0x0010440001157983 */ /* 0x001ea80000300800 */
[----:B----4-:R0:W-:Y:S04]  /*8ca0*/  STL [R1+0xe0], R20 ;  /* 0x0000e01401007387 */ /* 0x0101e80000100800 */
[----:B0-----:R-:W4:Y:S04]  /*8cb0*/  LDL.LU R20, [R1+0x1040] ;  /* 0x0010400001147983 */ /* 0x001f280000300800 */
[----:B------:R0:W-:Y:S04]  /*8cc0*/  STL [R1+0xf8], R29 ;  /* 0x0000f81d01007387 */ /* 0x0001e80000100800 */
[----:B0-----:R-:W4:Y:S01]  /*8cd0*/  LDL.LU R29, [R1+0x103c] ;  /* 0x00103c00011d7983 */ /* 0x001f220000300800 */
[----:B------:R-:W-:Y:S01]  /*8ce0*/  ISETP.GT.AND P4, PT, R0, 0x28, PT ;  /* 0x000000280000780c */ /* 0x000fe20003f84270 */
[----:B------:R-:W-:-:S02]  /*8cf0*/  IMAD.MOV.U32 R7, RZ, RZ, c[0x0][0x188] ;  /* 0x00006200ff077624 */ /* 0x000fc400078e00ff */
[----:B---3--:R0:W-:Y:S02]  /*8d00*/  STL [R1+0x114], R14 ;  /* 0x0001140e01007387 */ /* 0x0081e40000100800 */
[----:B------:R-:W-:Y:S01]  /*8d10*/  IMAD R7, R7, 0x28, RZ ;  /* 0x0000002807077824 */ /* 0x000fe200078e02ff */
[----:B------:R-:W-:Y:S01]  /*8d20*/  PRMT R12, RZ, 0x7610, R12 ;  /* 0x00007610ff0c7816 */ /* 0x000fe2000000000c */
[----:B------:R-:W-:Y:S01]  /*8d30*/  IMAD.MOV.U32 R5, RZ, RZ, c[0x0][0x188] ;  /* 0x00006200ff057624 */ /* 0x000fe200078e00ff */
[----:B------:R-:W-:Y:S01]  /*8d40*/  ISETP.GT.AND P1, PT, R0, 0x29, PT ;  /* 0x000000290000780c */ /* 0x000fe20003f24270 */
[----:B------:R-:W-:-:S04]  /*8d50*/  IMAD.WIDE R6, R7, 0x2, R2 ;  /* 0x0000000207067825 */ /* 0x000fc800078e0202 */
[----:B0-----:R-:W-:Y:S01]  /*8d60*/  IMAD.MOV.U32 R14, RZ, RZ, c[0x0][0x188] ;  /* 0x00006200ff0e7624 */ /* 0x001fe200078e00ff */
[----:B------:R0:W3:Y:S03]  /*8d70*/  @P4 LDG.E.U16 R12, [R6.64] ;  /* 0x00000004060c4981 */ /* 0x0000e6000c1e1500 */
[----:B------:R-:W-:Y:S02]  /*8d80*/  IMAD R14, R14, 0x2a, RZ ;  /* 0x0000002a0e0e7824 */ /* 0x000fe400078e02ff */
[----:B------:R-:W-:Y:S01]  /*8d90*/  IMAD R5, R5, 0x29, RZ ;  /* 0x0000002905057824 */ /* 0x000fe200078e02ff */
[----:B------:R-:W-:Y:S01]  /*8da0*/  ISETP.GT.AND P0, PT, R0, 0x30, PT ;  /* 0x000000300000780c */ /* 0x000fe20003f04270 */
[----:B0-----:R-:W-:-:S04]  /*8db0*/  IMAD.WIDE R6, R14, 0x2, R2 ;  /* 0x000000020e067825 */ /* 0x001fc800078e0202 */
[----:B------:R-:W-:Y:S02]  /*8dc0*/  IMAD.MOV.U32 R14, RZ, RZ, c[0x0][0x188] ;  /* 0x00006200ff0e7624 */ /* 0x000fe400078e00ff */
[----:B------:R-:W-:-:S04]  /*8dd0*/  IMAD.WIDE R4, R5, 0x2, R2 ;  /* 0x0000000205047825 */ /* 0x000fc800078e0202 */
[----:B------:R-:W-:Y:S01]  /*8de0*/  IMAD R14, R14, 0x30, RZ ;  /* 0x000000300e0e7824 */ /* 0x000fe200078e02ff */
[----:B------:R-:W-:Y:S02]  /*8df0*/  PRMT R11, RZ, 0x7610, R11 ;  /* 0x00007610ff0b7816 */ /* 0x000fe4000000000b */
[----:B------:R-:W-:Y:S02]  /*8e00*/  ISETP.GT.AND P2, PT, R0, 0x2a, PT ;  /* 0x0000002a0000780c */ /* 0x000fe40003f44270 */
[----:B------:R-:W-:Y:S02]  /*8e10*/  PRMT R10, RZ, 0x7610, R10 ;  /* 0x00007610ff0a7816 */ /* 0x000fe4000000000a */
[----:B------:R-:W-:Y:S02]  /*8e20*/  PRMT R15, RZ, 0x7610, R15 ;  /* 0x00007610ff0f7816 */ /* 0x000fe4000000000f */
[----:B--2---:R-:W-:-:S06]  /*8e30*/  PRMT R21, RZ, 0x7610, R21 ;  /* 0x00007610ff157816 */ /* 0x004fcc0000000015 */
[----:B------:R0:W2:Y:S01]  /*8e40*/  @P1 LDG.E.U16 R21, [R4.64] ;  /* 0x0000000404151981 */ /* 0x0000a2000c1e1500 */
[----:B------:R-:W-:Y:S01]  /*8e50*/  ISETP.GT.AND P1, PT, R0, 0x38, PT ;  /* 0x000000380000780c */ /* 0x000fe20003f24270 */
[----:B0-----:R-:W-:-:S04]  /*8e60*/  IMAD.WIDE R4, R14, 0x2, R2 ;  /* 0x000000020e047825 */ /* 0x001fc800078e0202 */
[----:B------:R-:W-:Y:S01]  /*8e70*/  IMAD.MOV.U32 R14, RZ, RZ, c[0x0][0x188] ;  /* 0x00006200ff0e7624 */ /* 0x000fe200078e00ff */
[----:B------:R0:W2:Y:S03]  /*8e80*/  @P0 LDG.E.U16 R11, [R4.64] ;  /* 0x00000004040b0981 */ /* 0x0000a6000c1e1500 */
[----:B------:R-:W-:Y:S01]  /*8e90*/  IMAD R14, R14, 0x38, RZ ;  /* 0x000000380e0e7824 */ /* 0x000fe200078e02ff */
[----:B------:R-:W-:-:S03]  /*8ea0*/  ISETP.GT.AND P0, PT, R0, 0x2b, PT ;  /* 0x0000002b0000780c */ /* 0x000fc60003f04270 */
[----:B0-----:R-:W-:-:S04]  /*8eb0*/  IMAD.WIDE R4, R14, 0x2, R2 ;  /* 0x000000020e047825 */ /* 0x001fc800078e0202 */
[----:B------:R-:W-:Y:S01]  /*8ec0*/  IMAD.MOV.U32 R14, RZ, RZ, c[0x0][0x188] ;  /* 0x00006200ff0e7624 */ /* 0x000fe200078e00ff */
[----:B------:R0:W2:Y:S03]  /*8ed0*/  @P1 LDG.E.U16 R10, [R4.64] ;  /* 0x00000004040a1981 */ /* 0x0000a6000c1e1500 */
[----:B------:R-:W-:Y:S01]  /*8ee0*/  IMAD R14, R14, 0x2b, RZ ;  /* 0x0000002b0e0e7824 */ /* 0x000fe200078e02ff */
[----:B----4-:R-:W-:Y:S02]  /*8ef0*/  PRMT R20, RZ, 0x7610, R20 ;  /* 0x00007610ff147816 */ /* 0x010fe40000000014 */
[----:B------:R-:W-:Y:S02]  /*8f00*/  ISETP.GT.AND P1, PT, R0, 0x2c, PT ;  /* 0x0000002c0000780c */ /* 0x000fe40003f24270 */
[----:B------:R-:W-:Y:S01]  /*8f10*/  PRMT R29, RZ, 0x7610, R29 ;  /* 0x00007610ff1d7816 */ /* 0x000fe2000000001d */
[----:B0-----:R-:W-:Y:S01]  /*8f20*/  IMAD.WIDE R4, R14, 0x2, R2 ;  /* 0x000000020e047825 */ /* 0x001fe200078e0202 */
[----:B------:R-:W4:Y:S03]  /*8f30*/  @P2 LDG.E.U16 R20, [R6.64] ;  /* 0x0000000406142981 */ /* 0x000f26000c1e1500 */
[----:B------:R-:W-:Y:S01]  /*8f40*/  IMAD.MOV.U32 R14, RZ, RZ, c[0x0][0x188] ;  /* 0x00006200ff0e7624 */ /* 0x000fe200078e00ff */
[----:B------:R0:W2:Y:S03]  /*8f50*/  @P0 LDG.E.U16 R29, [R4.64] ;  /* 0x00000004041d0981 */ /* 0x0000a6000c1e1500 */
[----:B------:R-:W-:-:S04]  /*8f60*/  IMAD R14, R14, 0x2c, RZ ;  /* 0x0000002c0e0e7824 */ /* 0x000fc800078e02ff */
[----:B0-----:R-:W-:-:S05]  /*8f70*/  IMAD.WIDE R4, R14, 0x2, R2 ;  /* 0x000000020e047825 */ /* 0x001fca00078e0202 */
[----:B------:R-:W3:Y:S04]  /*8f80*/  @P1 LDG.E.U16 R15, [R4.64] ;  /* 0x00000004040f1981 */ /* 0x000ee8000c1e1500 */
[----:B----4-:R-:W-:Y:S04]  /*8f90*/  STL [R1+0xfb8], R20 ;  /* 0x000fb81401007387 */ /* 0x010fe80000100800 */
[----:B--2---:R-:W-:Y:S04]  /*8fa0*/  STL [R1+0xf98], R29 ;  /* 0x000f981d01007387 */ /* 0x004fe80000100800 */
[----:B------:R-:W-:Y:S04]  /*8fb0*/  STL [R1+0xf9c], R29 ;  /* 0x000f9c1d01007387 */ /* 0x000fe80000100800 */
[----:B------:R-:W-:Y:S04]  /*8fc0*/  STL [R1+0xfa0], R29 ;  /* 0x000fa01d01007387 */ /* 0x000fe80000100800 */
[----:B------:R-:W-:Y:S04]  /*8fd0*/  STL [R1+0xfa4], R29 ;  /* 0x000fa41d01007387 */ /* 0x000fe80000100800 */
[----:B------:R-:W-:Y:S04]  /*8fe0*/  STL [R1+0xfa8], R29 ;  /* 0x000fa81d01007387 */ /* 0x000fe80000100800 */
[----:B------:R-:W-:Y:S04]  /*8ff0*/  STL [R1+0xfac], R29 ;  /* 0x000fac1d01007387 */ /* 0x000fe80000100800 */
[----:B------:R-:W-:Y:S04]  /*9000*/  STL [R1+0xfb0], R29 ;  /* 0x000fb01d01007387 */ /* 0x000fe80000100800 */
[----:B---3--:R0:W-:Y:S04]  /*9010*/  STL [R1+0x80], R15 ;  /* 0x0000800f01007387 */ /* 0x0081e80000100800 */
[----:B0-----:R-:W2:Y:S01]  /*9020*/  LDL.LU R15, [R1+0x1038] ;  /* 0x00103800010f7983 */ /* 0x001ea20000300800 */
[----:B------:R-:W-:Y:S01]  /*9030*/  ISETP.GT.AND P0, PT, R0, 0x2d, PT ;  /* 0x0000002d0000780c */ /* 0x000fe20003f04270 */
[----:B------:R-:W-:-:S04]  /*9040*/  IMAD.MOV.U32 R14, RZ, RZ, c[0x0][0x188] ;  /* 0x00006200ff0e7624 */ /* 0x000fc800078e00ff */
[----:B------:R-:W-:-:S04]  /*9050*/  IMAD R14, R14, 0x2d, RZ ;  /* 0x0000002d0e0e7824 */ /* 0x000fc800078e02ff */
[----:B------:R-:W-:Y:S01]  /*9060*/  IMAD.WIDE R4, R14, 0x2, R2 ;  /* 0x000000020e047825 */ /* 0x000fe200078e0202 */
[----:B--2---:R-:W-:-:S06]  /*9070*/  PRMT R15, RZ, 0x7610, R15 ;  /* 0x00007610ff0f7816 */ /* 0x004fcc000000000f */
[----:B------:R0:W2:Y:S01]  /*9080*/  @P0 LDG.E.U16 R15, [R4.64] ;  /* 0x00000004040f0981 */ /* 0x0000a2000c1e1500 */
[----:B------:R-:W-:Y:S01]  /*9090*/  IMAD.MOV.U32 R14, RZ, RZ, c[0x0][0x188] ;  /* 0x00006200ff0e7624 */ /* 0x000fe200078e00ff */
[----:B------:R-:W-:-:S03]  /*90a0*/  ISETP.GT.AND P1, PT, R0, 0x2e, PT ;  /* 0x0000002e0000780c */ /* 0x000fc60003f24270 */
[----:B------:R-:W-:Y:S01]  /*90b0*/  IMAD R14, R14, 0x2e, RZ ;  /* 0x0000002e0e0e7824 */ /* 0x000fe200078e02ff */
[----:B------:R-:W-:-:S03]  /*90c0*/  PRMT R29, RZ, 0x7610, R29 ;  /* 0x00007610ff1d7816 */ /* 0x000fc6000000001d */
[----:B0-----:R-:W-:Y:S01]  /*90d0*/  IMAD.WIDE R4, R14, 0x2, R2 ;  /* 0x000000020e047825 */ /* 0x001fe200078e0202 */
[----:B--2---:R0:W-:Y:S03]  /*90e0*/  STL [R1+0xc0], R15 ;  /* 0x0000c00f01007387 */ /* 0x0041e60000100800 */
[----:B------:R-:W-:Y:S01]  /*90f0*/  IMAD.MOV.U32 R14, RZ, RZ, c[0x0][0x188] ;  /* 0x00006200ff0e7624 */ /* 0x000fe200078e00ff */
[----:B------:R-:W-:Y:S01]  /*9100*/  ISETP.GT.AND P0, PT, R0, 0x2f, PT ;  /* 0x0000002f0000780c */ /* 0x000fe20003f04270 */
[----:B------:R2:W3:Y:S04]  /*9110*/  @P1 LDG.E.U16 R29, [R4.64] ;  /* 0x00000004041d1981 */ /* 0x0004e8000c1e1500 */
[----:B0-----:R-:W4:Y:S01]  /*9120*/  LDL.LU R15, [R1+0x1034] ;  /* 0x00103400010f7983 */ /* 0x001f220000300800 */
[----:B------:R-:W-:-:S04]  /*9130*/  IMAD R14, R14, 0x2f, RZ ;  /* 0x0000002f0e0e7824 */ /* 0x000fc800078e02ff */
[----:B--2---:R-:W-:Y:S01]  /*9140*/  IMAD.WIDE R4, R14, 0x2, R2 ;  /* 0x000000020e047825 */ /* 0x004fe200078e0202 */
[----:B------:R-:W-:-:S03]  /*9150*/  ISETP.GT.AND P1, PT, R0, 0x31, PT ;  /* 0x000000310000780c */ /* 0x000fc60003f24270 */
[----:B------:R-:W-:-:S04]  /*9160*/  IMAD.MOV.U32 R14, RZ, RZ, c[0x0][0x188] ;  /* 0x00006200ff0e7624 */ /* 0x000fc800078e00ff */
[----:B------:R-:W-:Y:S01]  /*9170*/  IMAD R14, R14, 0x31, RZ ;  /* 0x000000310e0e7824 */ /* 0x000fe200078e02ff */
[----:B------:R-:W-:Y:S02]  /*9180*/  PRMT R9, RZ, 0x7610, R9 ;  /* 0x00007610ff097816 */ /* 0x000fe40000000009 */
[----:B------:R-:W-:Y:S02]  /*9190*/  PRMT R7, RZ, 0x7610, R7 ;  /* 0x00007610ff077816 */ /* 0x000fe40000000007 */
[----:B----4-:R-:W-:-:S06]  /*91a0*/  PRMT R15, RZ, 0x7610, R15 ;  /* 0x00007610ff0f7816 */ /* 0x010fcc000000000f */
[----:B------:R0:W2:Y:S01]  /*91b0*/  @P0 LDG.E.U16 R15, [R4.64] ;  /* 0x00000004040f0981 */ /* 0x0000a2000c1e1500 */
[----:B------:R-:W-:Y:S01]  /*91c0*/  ISETP.GT.AND P0, PT, R0, 0x32, PT ;  /* 0x000000320000780c */ /* 0x000fe20003f04270 */
[----:B0-----:R-:W-:-:S04]  /*91d0*/  IMAD.WIDE R4, R14, 0x2, R2 ;  /* 0x000000020e047825 */ /* 0x001fc800078e0202 */
[----:B------:R-:W-:Y:S01]  /*91e0*/  IMAD.MOV.U32 R14, RZ, RZ, c[0x0][0x188] ;  /* 0x00006200ff0e7624 */ /* 0x000fe200078e00ff */
[----:B------:R0:W4:Y:S03]  /*91f0*/  @P1 LDG.E.U16 R9, [R4.64] ;  /* 0x0000000404091981 */ /* 0x000126000c1e1500 */
[----:B------:R-:W-:-:S04]  /*9200*/  IMAD R14, R14, 0x32, RZ ;  /* 0x000000320e0e7824 */ /* 0x000fc800078e02ff */
[----:B0-----:R-:W-:-:S05]  /*9210*/  IMAD.WIDE R4, R14, 0x2, R2 ;  /* 0x000000020e047825 */ /* 0x001fca00078e0202 */
[----:B------:R0:W2:Y:S01]  /*9220*/  @P0 LDG.E.U16 R7, [R4.64] ;  /* 0x0000000404070981 */ /* 0x0000a2000c1e1500 */
[C---:B------:R-:W-:Y:S01]  /*9230*/  ISETP.GT.AND P1, PT, R0.reuse, 0x33, PT ;  /* 0x000000330000780c */ /* 0x040fe20003f24270 */
[----:B------:R-:W-:Y:S01]  /*9240*/  IMAD.MOV.U32 R14, RZ, RZ, c[0x0][0x188] ;  /* 0x00006200ff0e7624 */ /* 0x000fe200078e00ff */
[----:B------:R-:W-:-:S03]  /*9250*/  ISETP.GT.AND P0, PT, R0, 0x34, PT ;  /* 0x000000340000780c */ /* 0x000fc60003f04270 */
[----:B------:R-:W-:Y:S01]  /*9260*/  IMAD R14, R14, 0x33, RZ ;  /* 0x000000330e0e7824 */ /* 0x000fe200078e02ff */
[----:B0-----:R-:W-:Y:S02]  /*9270*/  PRMT R5, RZ, 0x7610, R5 ;  /* 0x00007610ff057816 */ /* 0x001fe40000000005 */
[----:B------:R-:W-:Y:S01]  /*9280*/  PRMT R28, RZ, 0x7610, R28 ;  /* 0x00007610ff1c7816 */ /* 0x000fe2000000001c */
[----:B--2---:R-:W-:Y:S04]  /*9290*/  STL [R1+0xfb4], R7 ;  /* 0x000fb40701007387 */ /* 0x004fe80000100800 */
[----:B------:R0:W-:Y:S04]  /*92a0*/  STL [R1+0xf0], R15 ;  /* 0x0000f00f01007387 */ /* 0x0001e80000100800 */
[----:B---3--:R2:W-:Y:S01]  /*92b0*/  STL [R1+0xe4], R29 ;  /* 0x0000e41d01007387 */ /* 0x0085e20000100800 */
[----:B0-----:R-:W-:-:S04]  /*92c0*/  IMAD.WIDE R14, R14, 0x2, R2 ;  /* 0x000000020e0e7825 */ /* 0x001fc800078e0202 */
[----:B--2---:R-:W-:Y:S01]  /*92d0*/  IMAD.MOV.U32 R29, RZ, RZ, c[0x0][0x188] ;  /* 0x00006200ff1d7624 */ /* 0x004fe200078e00ff */
[----:B------:R0:W2:Y:S03]  /*92e0*/  @P1 LDG.E.U16 R5, [R14.64] ;  /* 0x000000040e051981 */ /* 0x0000a6000c1e1500 */
[----:B------:R-:W-:-:S04]  /*92f0*/  IMAD R29, R29, 0x34, RZ ;  /* 0x000000341d1d7824 */ /* 0x000fc800078e02ff */
[----:B0-----:R-:W-:-:S05]  /*9300*/  IMAD.WIDE R14, R29, 0x2, R2 ;  /* 0x000000021d0e7825 */ /* 0x001fca00078e0202 */
[----:B------:R-:W3:Y:S04]  /*9310*/  @P0 LDG.E.U16 R28, [R14.64] ;  /* 0x000000040e1c0981 */ /* 0x000ee8000c1e1500 */
[----:B--2---:R-:W-:Y:S04]  /*9320*/  STL [R1+0xf94], R5 ;  /* 0x000f940501007387 */ /* 0x004fe80000100800 */
[----:B---3--:R0:W-:Y:S04]  /*9330*/  STL [R1], R28 ;  /* 0x0000001c01007387 */ /* 0x0081e80000100800 */
[----:B0-----:R-:W2:Y:S01]  /*9340*/  LDL.LU R28, [R1+0x1030] ;  /* 0x00103000011c7983 */ /* 0x001ea20000300800 */
[----:B------:R-:W-:Y:S01]  /*9350*/  ISETP.GT.AND P1, PT, R0, 0x35, PT ;  /* 0x000000350000780c */ /* 0x000fe20003f24270 */
[----:B------:R-:W-:-:S04]  /*9360*/  IMAD.MOV.U32 R29, RZ, RZ, c[0x0][0x188] ;  /* 0x00006200ff1d7624 */ /* 0x000fc800078e00ff */
[----:B------:R-:W-:-:S04]  /*9370*/  IMAD R29, R29, 0x35, RZ ;  /* 0x000000351d1d7824 */ /* 0x000fc800078e02ff */
[----:B------:R-:W-:Y:S01]  /*9380*/  IMAD.WIDE R14, R29, 0x2, R2 ;  /* 0x000000021d0e7825 */ /* 0x000fe200078e0202 */
[----:B--2---:R-:W-:-:S06]  /*9390*/  PRMT R28, RZ, 0x7610, R28 ;  /* 0x00007610ff1c7816 */ /* 0x004fcc000000001c */
[----:B------:R-:W2:Y:S01]  /*93a0*/  @P1 LDG.E.U16 R28, [R14.64] ;  /* 0x000000040e1c1981 */ /* 0x000ea2000c1e1500 */
[----:B------:R-:W-:Y:S01]  /*93b0*/  ISETP.GT.AND P0, PT, R0, 0x36, PT ;  /* 0x000000360000780c */ /* 0x000fe20003f04270 */
[----:B------:R-:W-:Y:S02]  /*93c0*/  IMAD.MOV.U32 R29, RZ, RZ, c[0x0][0x188] ;  /* 0x00006200ff1d7624 */ /* 0x000fe400078e00ff */
[----:B--2---:R0:W-:Y:S04]  /*93d0*/  STL [R1+0x94], R28 ;  /* 0x0000941c01007387 */ /* 0x0041e80000100800 */
[----:B0-----:R-:W2:Y:S01]  /*93e0*/  LDL.LU R28, [R1+0x102c] ;  /* 0x00102c00011c7983 */ /* 0x001ea20000300800 */
[----:B------:R-:W-:-:S04]  /*93f0*/  IMAD R29, R29, 0x36, RZ ;  /* 0x000000361d1d7824 */ /* 0x000fc800078e02ff */
[----:B------:R-:W-:Y:S01]  /*9400*/  IMAD.WIDE R14, R29, 0x2, R2 ;  /* 0x000000021d0e7825 */ /* 0x000fe200078e0202 */
[----:B--2---:R-:W-:-:S06]  /*9410*/  PRMT R28, RZ, 0x7610, R28 ;  /* 0x00007610ff1c7816 */ /* 0x004fcc000000001c */
[----:B------:R-:W2:Y:S01]  /*9420*/  @P0 LDG.E.U16 R28, [R14.64] ;  /* 0x000000040e1c0981 */ /* 0x000ea2000c1e1500 */
[----:B------:R-:W-:Y:S01]  /*9430*/  IMAD.MOV.U32 R29, RZ, RZ, c[0x0][0x188] ;  /* 0x00006200ff1d7624 */ /* 0x000fe200078e00ff */
[----:B------:R-:W-:-:S03]  /*9440*/  ISETP.GT.AND P1, PT, R0, 0x39, PT ;  /* 0x000000390000780c */ /* 0x000fc60003f24270 */
[----:B------:R-:W-:Y:S01]  /*9450*/  IMAD R29, R29, 0x39, RZ ;  /* 0x000000391d1d7824 */ /* 0x000fe200078e02ff */
[----:B------:R-:W-:Y:S01]  /*9460*/  ISETP.GT.AND P0, PT, R0, 0x37, PT ;  /* 0x000000370000780c */ /* 0x000fe20003f04270 */
[----:B--2---:R0:W-:Y:S04]  /*9470*/  STL [R1+0xd8], R28 ;  /* 0x0000d81c01007387 */ /* 0x0041e80000100800 */
[----:B0-----:R-:W2:Y:S01]  /*9480*/  LDL.LU R28, [R1+0x1028] ;  /* 0x00102800011c7983 */ /* 0x001ea20000300800 */
[----:B------:R-:W-:Y:S01]  /*9490*/  IMAD.WIDE R14, R29, 0x2, R2 ;  /* 0x000000021d0e7825 */ /* 0x000fe200078e0202 */
[----:B------:R-:W-:-:S03]  /*94a0*/  PRMT R8, RZ, 0x7610, R8 ;  /* 0x00007610ff087816 */ /* 0x000fc60000000008 */
[----:B------:R-:W-:-:S03]  /*94b0*/  IMAD.MOV.U32 R29, RZ, RZ, c[0x0][0x188] ;  /* 0x00006200ff1d7624 */ /* 0x000fc600078e00ff */
[----:B------:R0:W3:Y:S01]  /*94c0*/  @P1 LDG.E.U16 R8, [R14.64] ;  /* 0x000000040e081981 */ /* 0x0000e2000c1e1500 */
[----:B------:R-:W-:-:S04]  /*94d0*/  IMAD R29, R29, 0x37, RZ ;  /* 0x000000371d1d7824 */ /* 0x000fc800078e02ff */
[----:B0-----:R-:W-:Y:S01]  /*94e0*/  IMAD.WIDE R14, R29, 0x2, R2 ;  /* 0x000000021d0e7825 */ /* 0x001fe200078e0202 */
[----:B--2---:R-:W-:-:S06]  /*94f0*/  PRMT R28, RZ, 0x7610, R28 ;  /* 0x00007610ff1c7816 */ /* 0x004fcc000000001c */
[----:B------:R0:W2:Y:S01]  /*9500*/  @P0 LDG.E.U16 R28, [R14.64] ;  /* 0x000000040e1c0981 */ /* 0x0000a2000c1e1500 */
[----:B------:R-:W-:Y:S01]  /*9510*/  IMAD.MOV.U32 R29, RZ, RZ, c[0x0][0x188] ;  /* 0x00006200ff1d7624 */ /* 0x000fe200078e00ff */
[----:B------:R-:W-:-:S03]  /*9520*/  ISETP.GT.AND P1, PT, R0, 0x3a, PT ;  /* 0x0000003a0000780c */ /* 0x000fc60003f24270 */
[----:B------:R-:W-:Y:S01]  /*9530*/  IMAD R29, R29, 0x3a, RZ ;  /* 0x0000003a1d1d7824 */ /* 0x000fe200078e02ff */
[----:B------:R-:W-:-:S03]  /*9540*/  PRMT R6, RZ, 0x7610, R6 ;  /* 0x00007610ff067816 */ /* 0x000fc60000000006 */
[----:B0-----:R-:W-:Y:S01]  /*9550*/  IMAD.WIDE R14, R29, 0x2, R2 ;  /* 0x000000021d0e7825 */ /* 0x001fe200078e0202 */
[----:B------:R-:W-:-:S03]  /*9560*/  ISETP.GT.AND P0, PT, R0, 0x3b, PT ;  /* 0x0000003b0000780c */ /* 0x000fc60003f04270 */
[----:B------:R-:W-:Y:S02]  /*9570*/  IMAD.MOV.U32 R29, RZ, RZ, c[0x0][0x188] ;  /* 0x00006200ff1d7624 */ /* 0x000fe400078e00ff */
[----:B------:R0:W3:Y:S04]  /*9580*/  @P1 LDG.E.U16 R6, [R14.64] ;  /* 0x000000040e061981 */ /* 0x0000e8000c1e1500 */
[----:B--2---:R2:W-:Y:S04]  /*9590*/  STL [R1+0xdc], R28 ;  /* 0x0000dc1c01007387 */ /* 0x0045e80000100800 */
[----:B--2---:R-:W2:Y:S01]  /*95a0*/  LDL.LU R28, [R1+0x1024] ;  /* 0x00102400011c7983 */ /* 0x004ea20000300800 */
[----:B------:R-:W-:Y:S01]  /*95b0*/  IMAD R29, R29, 0x3b, RZ ;  /* 0x0000003b1d1d7824 */ /* 0x000fe200078e02ff */
[----:B------:R-:W-:-:S03]  /*95c0*/  ISETP.GT.AND P1, PT, R0, 0x3c, PT ;  /* 0x0000003c0000780c */ /* 0x000fc60003f24270 */
[----:B0-----:R-:W-:Y:S01]  /*95d0*/  IMAD.WIDE R14, R29, 0x2, R2 ;  /* 0x000000021d0e7825 */ /* 0x001fe200078e0202 */
[----:B------:R-:W-:-:S03]  /*95e0*/  PRMT R4, RZ, 0x7610, R4 ;  /* 0x00007610ff047816 */ /* 0x000fc60000000004 */
[----:B------:R-:W-:-:S03]  /*95f0*/  IMAD.MOV.U32 R29, RZ, RZ, c[0x0][0x188] ;  /* 0x00006200ff1d7624 */ /* 0x000fc600078e00ff */
[----:B------:R0:W3:Y:S01]  /*9600*/  @P0 LDG.E.U16 R4, [R14.64] ;  /* 0x000000040e040981 */ /* 0x0000e2000c1e1500 */
[----:B------:R-:W-:-:S04]  /*9610*/  IMAD R29, R29, 0x3c, RZ ;  /* 0x0000003c1d1d7824 */ /* 0x000fc800078e02ff */
[----:B0-----:R-:W-:Y:S01]  /*9620*/  IMAD.WIDE R14, R29, 0x2, R2 ;  /* 0x000000021d0e7825 */ /* 0x001fe200078e0202 */
[----:B--2---:R-:W-:-:S06]  /*9630*/  PRMT R28, RZ, 0x7610, R28 ;  /* 0x00007610ff1c7816 */ /* 0x004fcc000000001c */
[----:B------:R0:W2:Y:S01]  /*9640*/  @P1 LDG.E.U16 R28, [R14.64] ;  /* 0x000000040e1c1981 */ /* 0x0000a2000c1e1500 */
[----:B------:R-:W-:-:S03]  /*9650*/  ISETP.GT.AND P0, PT, R0, 0x3d, PT ;  /* 0x0000003d0000780c */ /* 0x000fc60003f04270 */
[----:B---3--:R-:W-:Y:S01]  /*9660*/  STL [R1+0xf90], R4 ;  /* 0x000f900401007387 */ /* 0x008fe20000100800 */
[----:B0-----:R-:W-:-:S03]  /*9670*/  IMAD.MOV.U32 R15, RZ, RZ, c[0x0][0x188] ;  /* 0x00006200ff0f7624 */ /* 0x001fc600078e00ff */
[----:B------:R-:W3:Y:S01]  /*9680*/  LDL R29, [R1+0x418] ;  /* 0x00041800011d7983 */ /* 0x000ee20000100800 */
[----:B------:R-:W-:-:S04]  /*9690*/  IMAD R15, R15, 0x3d, RZ ;  /* 0x0000003d0f0f7824 */ /* 0x000fc800078e02ff */
[----:B------:R-:W-:Y:S01]  /*96a0*/  IMAD.WIDE R14, R15, 0x2, R2 ;  /* 0x000000020f0e7825 */ /* 0x000fe200078e0202 */
[----:B--2---:R0:W-:Y:S02]  /*96b0*/  STL [R1+0xf84], R28 ;  /* 0x000f841c01007387 */ /* 0x0041e40000100800 */
[----:B0-----:R-:W-:-:S06]  /*96c0*/  PRMT R28, RZ, 0x7610, R28 ;  /* 0x00007610ff1c7816 */ /* 0x001fcc000000001c */
[----:B------:R0:W2:Y:S01]  /*96d0*/  @P0 LDG.E.U16 R28, [R14.64] ;  /* 0x000000040e1c0981 */ /* 0x0000a2000c1e1500 */
[----:B------:R-:W-:Y:S02]  /*96e0*/  ISETP.GT.AND P1, PT, R0, 0x3e, PT ;  /* 0x0000003e0000780c */ /* 0x000fe40003f24270 */
[----:B------:R-:W-:Y:S01]  /*96f0*/  PRMT R25, RZ, 0x7610, R25 ;  /* 0x00007610ff197816 */ /* 0x000fe20000000019 */
[----:B0-----:R-:W-:-:S04]  /*9700*/  IMAD.MOV.U32 R15, RZ, RZ, c[0x0][0x188] ;  /* 0x00006200ff0f7624 */ /* 0x001fc800078e00ff */
[----:B------:R-:W-:Y:S01]  /*9710*/  IMAD R15, R15, 0x3e, RZ ;  /* 0x0000003e0f0f7824 */ /* 0x000fe200078e02ff */
[----:B------:R-:W-:-:S03]  /*9720*/  ISETP.GT.AND P0, PT, R0, 0x3f, PT ;  /* 0x0000003f0000780c */ /* 0x000fc60003f04270 */
[----:B------:R-:W-:Y:S01]  /*9730*/  IMAD.WIDE R14, R15, 0x2, R2 ;  /* 0x000000020f0e7825 */ /* 0x000fe200078e0202 */
[----:B------:R-:W-:-:S04]  /*9740*/  PRMT R24, RZ, 0x7610, R24 ;  /* 0x00007610ff187816 */ /* 0x000fc80000000018 */
[----:B------:R0:W3:Y:S04]  /*9750*/  @P1 LDG.E.U16 R25, [R14.64] ;  /* 0x000000040e191981 */ /* 0x0000e8000c1e1500 */
[----:B--2---:R2:W-:Y:S02]  /*9760*/  STL [R1+0x7c], R28 ;  /* 0x00007c1c01007387 */ /* 0x0045e40000100800 */
[----:B--2---:R-:W-:-:S04]  /*9770*/  IMAD.MOV.U32 R28, RZ, RZ, c[0x0][0x188] ;  /* 0x00006200ff1c7624 */ /* 0x004fc800078e00ff */
[----:B------:R-:W-:-:S04]  /*9780*/  IMAD R28, R28, 0x3f, RZ ;  /* 0x0000003f1c1c7824 */ /* 0x000fc800078e02ff */
[----:B0-----:R-:W-:-:S05]  /*9790*/  IMAD.WIDE R14, R28, 0x2, R2 ;  /* 0x000000021c0e7825 */ /* 0x001fca00078e0202 */
[----:B------:R0:W2:Y:S04]  /*97a0*/  @P0 LDG.E.U16 R24, [R14.64] ;  /* 0x000000040e180981 */ /* 0x0000a8000c1e1500 */
[----:B---3--:R3:W-:Y:S04]  /*97b0*/  STL [R1+0xac], R25 ;  /* 0x0000ac1901007387 */ /* 0x0087e80000100800 */
[----:B---3--:R-:W3:Y:S04]  /*97c0*/  LDL.LU R25, [R1+0x1020] ;  /* 0x0010200001197983 */ /* 0x008ee80000300800 */
[----:B------:R-:W3:Y:S04]  /*97d0*/  LDL R28, [R1+0x56c] ;  /* 0x00056c00011c7983 */ /* 0x000ee80000100800 */
[----:B------:R1:W-:Y:S04]  /*97e0*/  STL [R1+0x60c], R2 ;  /* 0x00060c0201007387 */ /* 0x0003e80000100800 */
[----:B-1----:R-:W3:Y:S04]  /*97f0*/  LDL R2, [R1+0x4d8] ;  /* 0x0004d80001027983 */ /* 0x002ee80000100800 */
[----:B------:R-:W-:Y:S04]  /*9800*/  STL [R1+0x608], R3 ;  /* 0x0006080301007387 */ /* 0x000fe80000100800 */
[----:B0-----:R-:W0:Y:S01]  /*9810*/  S2R R15, SR_TID.X ;  /* 0x00000000000f7919 */ /* 0x001e220000002100 */
[----:B------:R-:W-:-:S03]  /*9820*/  PRMT R16, RZ, 0x7610, R16 ;  /* 0x00007610ff107816 */ /* 0x000fc60000000010 */
[----:B------:R-:W-:Y:S06]  /*9830*/  BAR.SYNC.DEFER_BLOCKING 0x0 ;  /* 0x0000000000007b1d */ /* 0x000fec0000010000 */
[----:B--2---:R1:W-:Y:S04]  /*9840*/  STL [R1+0xd0], R24 ;  /* 0x0000d01801007387 */ /* 0x0043e80000100800 */
[----:B-1----:R-:W2:Y:S01]  /*9850*/  LDL.LU R24, [R1+0x101c] ;  /* 0x00101c0001187983 */ /* 0x002ea20000300800 */
[----:B0-----:R-:W-:-:S04]  /*9860*/  LOP3.LUT R15, R15, 0x3f, RZ, 0xc0, !PT ;  /* 0x0000003f0f0f7812 */ /* 0x001fc800078ec0ff */
[----:B------:R-:W-:Y:S02]  /*9870*/  ISETP.GE.AND P0, PT, R15, R0, PT ;  /* 0x000000000f00720c */ /* 0x000fe40003f06270 */
[----:B---3--:R-:W-:-:S05]  /*9880*/  IADD3 R14, P1, R2, R25, RZ ;  /* 0x00000019020e7210 */ /* 0x008fca0007f3e0ff */
[----:B--2---:R-:W-:-:S06]  /*9890*/  IMAD.X R15, R29, 0x1, R24, P1 ;  /* 0x000000011d0f7824 */ /* 0x004fcc00008e0618 */
[----:B------:R-:W2:Y:S04]  /*98a0*/  @!P0 LDG.E.U16 R16, [R14.64] ;  /* 0x000000040e108981 */ /* 0x000ea8000c1e1500 */
[----:B------:R0:W-:Y:S04]  /*98b0*/  STL [R1+0x5e4], R0 ;  /* 0x0005e40001007387 */ /* 0x0001e80000100800 */
[----:B0-----:R-:W3:Y:S04]  /*98c0*/  LDL.LU R0, [R1+0x5ac] ;  /* 0x0005ac0001007983 */ /* 0x001ee80000300800 */
[----:B------:R-:W4:Y:S04]  /*98d0*/  LDL R29, [R1+0x5a4] ;  /* 0x0005a400011d7983 */ /* 0x000f280000100800 */
[----:B------:R-:W4:Y:S04]  /*98e0*/  LDL R2, [R1+0x554] ;  /* 0x0005540001027983 */ /* 0x000f280000100800 */
[----:B--2---:R0:W-:Y:S04]  /*98f0*/  STL [R1+0xcc], R16 ;  /* 0x0000cc1001007387 */ /* 0x0041e80000100800 */
[----:B0-----:R-:W2:Y:S01]  /*9900*/  LDL.LU R16, [R1+0x1018] ;  /* 0x0010180001107983 */ /* 0x001ea20000300800 */
[----:B---3--:R-:W-:-:S05]  /*9910*/  IADD3 R14, P1, R0, R25, RZ ;  /* 0x00000019000e7210 */ /* 0x008fca0007f3e0ff */
[----:B------:R-:W-:Y:S01]  /*9920*/  IMAD.X R15, R28, 0x1, R24, P1 ;  /* 0x000000011c0f7824 */ /* 0x000fe200008e0618 */
[----:B--2---:R-:W-:-:S06]  /*9930*/  PRMT R16, RZ, 0x7610, R16 ;  /* 0x00007610ff107816 */ /* 0x004fcc0000000010 */
[----:B------:R-:W2:Y:S04]  /*9940*/  @!P0 LDG.E.U16 R16, [R14.64] ;  /* 0x000000040e108981 */ /* 0x000ea8000c1e1500 */
[----:B------:R-:W-:Y:S04]  /*9950*/  STL [R1+0x610], R0 ;  /* 0x0006100001007387 */ /* 0x000fe80000100800 */
[----:B------:R0:W-:Y:S04]  /*9960*/  STL [R1+0xf8c], R0 ;  /* 0x000f8c0001007387 */ /* 0x0001e80000100800 */
[----:B------:R-:W3:Y:S04]  /*9970*/  LDL R28, [R1+0x4a8] ;  /* 0x0004a800011c7983 */ /* 0x000ee80000100800 */
[----:B0-----:R-:W3:Y:S04]  /*9980*/  LDL R0, [R1+0x4b4] ;  /* 0x0004b40001007983 */ /* 0x001ee80000100800 */
[----:B--2---:R0:W-:Y:S04]  /*9990*/  STL [R1+0xc8], R16 ;  /* 0x0000c81001007387 */ /* 0x0041e80000100800 */
[----:B0-----:R-:W2:Y:S04]  /*99a0*/  LDL.LU R16, [R1+0x1014] ;  /* 0x0010140001107983 */ /* 0x001ea80000300800 */
[----:B------:R-:W2:Y:S02]  /*99b0*/  LDL R15, [R1+0x4c8] ;  /* 0x0004c800010f7983 */ /* 0x000ea40000100800 */
[----:B--2---:R-:W-:-:S02]  /*99c0*/  IADD3 R14, P1, R15, R25, RZ ;  /* 0x000000190f0e7210 */ /* 0x004fc40007f3e0ff */
[----:B------:R-:W2:Y:S01]  /*99d0*/  LDL R15, [R1+0x414] ;  /* 0x00041400010f7983 */ /* 0x000ea20000100800 */
[----:B------:R-:W-:Y:S02]  /*99e0*/  PRMT R16, RZ, 0x7610, R16 ;  /* 0x00007610ff107816 */ /* 0x000fe40000000010 */
[----:B--2---:R-:W-:-:S05]  /*99f0*/  IMAD.X R15, R15, 0x1, R24, P1 ;  /* 0x000000010f0f7824 */ /* 0x004fca00008e0618 */
[----:B------:R-:W2:Y:S04]  /*9a00*/  @!P0 LDG.E.U16 R16, [R14.64] ;  /* 0x000000040e108981 */ /* 0x000ea8000c1e1500 */
[----:B--2---:R0:W-:Y:S04]  /*9a10*/  STL [R1+0xc4], R16 ;  /* 0x0000c41001007387 */ /* 0x0041e80000100800 */
[----:B0-----:R-:W2:Y:S01]  /*9a20*/  LDL.LU R16, [R1+0x1010] ;  /* 0x0010100001107983 */ /* 0x001ea20000300800 */
[----:B----4-:R-:W-:-:S05]  /*9a30*/  IADD3 R14, P1, R29, R25, RZ ;  /* 0x000000191d0e7210 */ /* 0x010fca0007f3e0ff */
[----:B------:R-:W-:Y:S02]  /*9a40*/  IMAD.X R15, R2, 0x1, R24, P1 ;  /* 0x00000001020f7824 */ /* 0x000fe400008e0618 */
[----:B------:R-:W4:Y:S01]  /*9a50*/  LDL R2, [R1+0x534] ;  /* 0x0005340001027983 */ /* 0x000f220000100800 */
[----:B--2---:R-:W-:-:S06]  /*9a60*/  PRMT R16, RZ, 0x7610, R16 ;  /* 0x00007610ff107816 */ /* 0x004fcc0000000010 */
[----:B------:R-:W2:Y:S04]  /*9a70*/  @!P0 LDG.E.U16 R16, [R14.64] ;  /* 0x000000040e108981 */ /* 0x000ea8000c1e1500 */
[----:B--2---:R0:W-:Y:S04]  /*9a80*/  STL [R1+0xa8], R16 ;  /* 0x0000a81001007387 */ /* 0x0041e80000100800 */
[----:B0-----:R-:W2:Y:S04]  /*9a90*/  LDL.LU R16, [R1+0x100c] ;  /* 0x00100c0001107983 */ /* 0x001ea80000300800 */
[----:B------:R-:W3:Y:S01]  /*9aa0*/  LDL R15, [R1+0x548] ;  /* 0x00054800010f7983 */ /* 0x000ee20000100800 */
[----:B--2---:R-:W-:-:S02]  /*9ab0*/  PRMT R16, RZ, 0x7610, R16 ;  /* 0x00007610ff107816 */ /* 0x004fc40000000010 */
[----:B---3--:R-:W-:-:S05]  /*9ac0*/  IADD3 R14, P1, R15, R25, RZ ;  /* 0x000000190f0e7210 */ /* 0x008fca0007f3e0ff */
[----:B------:R-:W-:-:S05]  /*9ad0*/  IMAD.X R15, R0, 0x1, R24, P1 ;  /* 0x00000001000f7824 */ /* 0x000fca00008e0618 */
[----:B------:R-:W2:Y:S04]  /*9ae0*/  @!P0 LDG.E.U16 R16, [R14.64] ;  /* 0x000000040e108981 */ /* 0x000ea8000c1e1500 */
[----:B--2---:R0:W-:Y:S04]  /*9af0*/  STL [R1+0xa4], R16 ;  /* 0x0000a41001007387 */ /* 0x0041e80000100800 */
[----:B0-----:R-:W2:Y:S04]  /*9b00*/  LDL.LU R16, [R1+0x1008] ;  /* 0x0010080001107983 */ /* 0x001ea80000300800 */
[----:B------:R-:W3:Y:S01]  /*9b10*/  LDL R15, [R1+0x404] ;  /* 0x00040400010f7983 */ /* 0x000ee20000100800 */
[----:B------:R-:W-:-:S02]  /*9b20*/  IADD3 R14, P1, R28, R25, RZ ;  /* 0x000000191c0e7210 */ /* 0x000fc40007f3e0ff */
[----:B--2---:R-:W-:-:S03]  /*9b30*/  PRMT R16, RZ, 0x7610, R16 ;  /* 0x00007610ff107816 */ /* 0x004fc60000000010 */
[----:B---3--:R-:W-:-:S05]  /*9b40*/  IMAD.X R15, R15, 0x1, R24, P1 ;  /* 0x000000010f0f7824 */ /* 0x008fca00008e0618 */
[----:B------:R-:W2:Y:S04]  /*9b50*/  @!P0 LDG.E.U16 R16, [R14.64] ;  /* 0x000000040e108981 */ /* 0x000ea8000c1e1500 */
[----:B--2---:R0:W-:Y:S04]  /*9b60*/  STL [R1+0x9c], R16 ;  /* 0x00009c1001007387 */ /* 0x0041e80000100800 */
[----:B0-----:R-:W2:Y:S04]  /*9b70*/  LDL.LU R16, [R1+0x1004] ;  /* 0x0010040001107983 */ /* 0x001ea80000300800 */
[----:B------:R-:W3:Y:S04]  /*9b80*/  LDL R15, [R1+0x594] ;  /* 0x00059400010f7983 */ /* 0x000ee80000100800 */
[----:B------:R-:W0:Y:S01]  /*9b90*/  S2R R29, SR_TID.X ;  /* 0x00000000001d7919 */ /* 0x000e220000002100 */
[----:B--2---:R-:W-:-:S02]  /*9ba0*/  PRMT R16, RZ, 0x7610, R16 ;  /* 0x00007610ff107816 */ /* 0x004fc40000000010 */
[----:B---3--:R-:W-:-:S05]  /*9bb0*/  IADD3 R14, P1, R15, R25, RZ ;  /* 0x000000190f0e7210 */ /* 0x008fca0007f3e0ff */
[----:B----4-:R-:W-:Y:S01]  /*9bc0*/  IMAD.X R15, R2, 0x1, R24, P1 ;  /* 0x00000001020f7824 */ /* 0x010fe200008e0618 */
[----:B0-----:R-:W-:Y:S01]  /*9bd0*/  LOP3.LUT R0, R29, 0x7f, RZ, 0xc0, !PT ;  /* 0x0000007f1d007812 */ /* 0x001fe200078ec0ff */
[----:B------:R-:W2:Y:S04]  /*9be0*/  LDL R2, [R1+0x51c] ;  /* 0x00051c0001027983 */ /* 0x000ea80000100800 */
[----:B------:R-:W3:Y:S01]  /*9bf0*/  @!P0 LDG.E.U16 R16, [R14.64] ;  /* 0x000000040e108981 */ /* 0x000ee2000c1e1500 */
[----:B------:R-:W-:-:S05]  /*9c00*/  IMAD.SHL.U32 R28, R0, 0x2, RZ ;  /* 0x00000002001c7824 */ /* 0x000fca00078e00ff */
[----:B------:R0:W-:Y:S04]  /*9c10*/  STS.U16 [R28], R13 ;  /* 0x0000000d1c007388 */ /* 0x0001e80000000400 */
[----:B0-----:R-:W4:Y:S04]  /*9c20*/  LDL R13, [R1+0x484] ;  /* 0x00048400010d7983 */ /* 0x001f280000100800 */
[----:B---3--:R0:W-:Y:S04]  /*9c30*/  STL [R1+0x98], R16 ;  /* 0x0000981001007387 */ /* 0x0081e80000100800 */
[----:B0-----:R-:W3:Y:S04]  /*9c40*/  LDL.LU R16, [R1+0x1000] ;  /* 0x0010000001107983 */ /* 0x001ee80000300800 */
[----:B------:R-:W2:Y:S04]  /*9c50*/  LDL R15, [R1+0x528] ;  /* 0x00052800010f7983 */ /* 0x000ea80000100800 */
[----:B---3--:R-:W-:Y:S01]  /*9c60*/  STL [R1+0xf88], R16 ;  /* 0x000f881001007387 */ /* 0x008fe20000100800 */
[----:B--2---:R-:W-:-:S03]  /*9c70*/  IADD3 R14, P1, R15, R25, RZ ;  /* 0x000000190f0e7210 */ /* 0x004fc60007f3e0ff */
[----:B------:R-:W2:Y:S01]  /*9c80*/  LDL R15, [R1+0x494] ;  /* 0x00049400010f7983 */ /* 0x000ea20000100800 */
[----:B------:R-:W-:Y:S01]  /*9c90*/  PRMT R17, RZ, 0x7610, R17 ;  /* 0x00007610ff117816 */ /* 0x000fe20000000011 */
[----:B--2---:R-:W-:-:S05]  /*9ca0*/  IMAD.X R15, R15, 0x1, R24, P1 ;  /* 0x000000010f0f7824 */ /* 0x004fca00008e0618 */
[----:B------:R-:W2:Y:S04]  /*9cb0*/  @!P0 LDG.E.U16 R17, [R14.64] ;  /* 0x000000040e118981 */ /* 0x000ea8000c1e1500 */
[----:B--2---:R0:W-:Y:S04]  /*9cc0*/  STL [R1+0x90], R17 ;  /* 0x0000901101007387 */ /* 0x0041e80000100800 */
[----:B0-----:R-:W2:Y:S04]  /*9cd0*/  LDL.LU R17, [R1+0xffc] ;  /* 0x000ffc0001117983 */ /* 0x001ea80000300800 */
[----:B------:R-:W3:Y:S01]  /*9ce0*/  LDL R15, [R1+0x3f0] ;  /* 0x0003f000010f7983 */ /* 0x000ee20000100800 */
[----:B----4-:R-:W-:-:S02]  /*9cf0*/  IADD3 R14, P1, R13, R25, RZ ;  /* 0x000000190d0e7210 */ /* 0x010fc40007f3e0ff */
[----:B------:R-:W-:Y:S01]  /*9d00*/  PRMT R22, RZ, 0x7610, R22 ;  /* 0x00007610ff167816 */ /* 0x000fe20000000016 */
[----:B------:R-:W4:Y:S02]  /*9d10*/  LDL R13, [R1+0x460] ;  /* 0x00046000010d7983 */ /* 0x000f240000100800 */
[----:B---3--:R-:W-:-:S05]  /*9d20*/  IMAD.X R15, R15, 0x1, R24, P1 ;  /* 0x000000010f0f7824 */ /* 0x008fca00008e0618 */
[----:B------:R-:W3:Y:S04]  /*9d30*/  @!P0 LDG.E.U16 R22, [R14.64] ;  /* 0x000000040e168981 */ /* 0x000ee8000c1e1500 */
[----:B---3--:R0:W-:Y:S04]  /*9d40*/  STL [R1+0x8c], R22 ;  /* 0x00008c1601007387 */ /* 0x0081e80000100800 */
[----:B0-----:R-:W3:Y:S04]  /*9d50*/  LDL.LU R22, [R1+0xff8] ;  /* 0x000ff80001167983 */ /* 0x001ee80000300800 */
[----:B------:R-:W2:Y:S01]  /*9d60*/  LDL R15, [R1+0x588] ;  /* 0x00058800010f7983 */ /* 0x000ea20000100800 */
[----:B---3--:R-:W-:-:S02]  /*9d70*/  PRMT R22, RZ, 0x7610, R22 ;  /* 0x00007610ff167816 */ /* 0x008fc40000000016 */
[----:B--2---:R-:W-:-:S05]  /*9d80*/  IADD3 R14, P1, R15, R25, RZ ;  /* 0x000000190f0e7210 */ /* 0x004fca0007f3e0ff */
[----:B------:R-:W-:Y:S02]  /*9d90*/  IMAD.X R15, R2, 0x1, R24, P1 ;  /* 0x00000001020f7824 */ /* 0x000fe400008e0618 */
[----:B------:R-:W2:Y:S04]  /*9da0*/  LDL.LU R2, [R1+0x8] ;  /* 0x0000080001027983 */ /* 0x000ea80000300800 */
[----:B------:R-:W3:Y:S04]  /*9db0*/  @!P0 LDG.E.U16 R22, [R14.64] ;  /* 0x000000040e168981 */ /* 0x000ee8000c1e1500 */
[----:B---3--:R0:W-:Y:S04]  /*9dc0*/  STL [R1+0x88], R22 ;  /* 0x0000881601007387 */ /* 0x0081e80000100800 */
[----:B0-----:R-:W3:Y:S04]  /*9dd0*/  LDL.LU R22, [R1+0xff4] ;  /* 0x000ff40001167983 */ /* 0x001ee80000300800 */
[----:B------:R-:W2:Y:S02]  /*9de0*/  LDL R15, [R1+0x510] ;  /* 0x00051000010f7983 */ /* 0x000ea40000100800 */
[----:B--2---:R-:W-:-:S02]  /*9df0*/  IADD3 R14, P1, R15, R25, RZ ;  /* 0x000000190f0e7210 */ /* 0x004fc40007f3e0ff */
[----:B------:R-:W2:Y:S01]  /*9e00*/  LDL R15, [R1+0x46c] ;  /* 0x00046c00010f7983 */ /* 0x000ea20000100800 */
[----:B---3--:R-:W-:Y:S02]  /*9e10*/  PRMT R22, RZ, 0x7610, R22 ;  /* 0x00007610ff167816 */ /* 0x008fe40000000016 */
[----:B--2---:R-:W-:-:S05]  /*9e20*/  IMAD.X R15, R15, 0x1, R24, P1 ;  /* 0x000000010f0f7824 */ /* 0x004fca00008e0618 */
[----:B------:R-:W2:Y:S04]  /*9e30*/  @!P0 LDG.E.U16 R22, [R14.64] ;  /* 0x000000040e168981 */ /* 0x000ea8000c1e1500 */
[----:B------:R-:W-:Y:S04]  /*9e40*/  STS.U16 [R28+0x800], R16 ;  /* 0x000800101c007388 */ /* 0x000fe80000000400 */
[----:B------:R-:W-:Y:S04]  /*9e50*/  STS.U16 [R28+0x1000], R17 ;  /* 0x001000111c007388 */ /* 0x000fe80000000400 */
[----:B------:R-:W-:Y:S04]  /*9e60*/  STS.U16 [R28+0x1800], R18 ;  /* 0x001800121c007388 */ /* 0x000fe80000000400 */
[----:B------:R-:W-:Y:S04]  /*9e70*/  STS.U16 [R28+0x2000], R19 ;  /* 0x002000131c007388 */ /* 0x000fe80000000400 */
[----:B------:R4:W-:Y:S02]  /*9e80*/  STS.U16 [R28+0x2800], R12 ;  /* 0x0028000c1c007388 */ /* 0x0009e40000000400 */
[----:B----4-:R-:W-:-:S02]  /*9e90*/  IADD3 R12, P1, R13, R25, RZ ;  /* 0x000000190d0c7210 */ /* 0x010fc40007f3e0ff */
[----:B--2---:R0:W-:Y:S04]  /*9ea0*/  STL [R1+0x84], R22 ;  /* 0x0000841601007387 */ /* 0x0041e80000100800 */
[----:B0-----:R-:W2:Y:S04]  /*9eb0*/  LDL.LU R22, [R1+0xff0] ;  /* 0x000ff00001167983 */ /* 0x001ea80000300800 */
[----:B------:R-:W3:Y:S04]  /*9ec0*/  LDL.LU R14, [R1+0x14] ;  /* 0x00001400010e7983 */ /* 0x000ee80000300800 */
[----:B------:R-:W4:Y:S01]  /*9ed0*/  LDL R13, [R1+0x3dc] ;  /* 0x0003dc00010d7983 */ /* 0x000f220000100800 */
[----:B------:R-:W-:Y:S01]  /*9ee0*/  PRMT R15, RZ, 0x7610, R15 ;  /* 0x00007610ff0f7816 */ /* 0x000fe2000000000f */
[----:B----4-:R-:W-:-:S05]  /*9ef0*/  IMAD.X R13, R13, 0x1, R24, P1 ;  /* 0x000000010d0d7824 */ /* 0x010fca00008e0618 */
[----:B------:R0:W4:Y:S04]  /*9f00*/  @!P0 LDG.E.U16 R15, [R12.64] ;  /* 0x000000040c0f8981 */ /* 0x000128000c1e1500 */
[----:B0-----:R-:W2:Y:S04]  /*9f10*/  LDL R13, [R1+0x580] ;  /* 0x00058000010d7983 */ /* 0x001ea80000100800 */
[----:B----4-:R-:W-:Y:S01]  /*9f20*/  STL [R1+0x78], R15 ;  /* 0x0000780f01007387 */ /* 0x010fe20000100800 */
[----:B--2---:R-:W-:-:S03]  /*9f30*/  IADD3 R12, P1, R13, R25, RZ ;  /* 0x000000190d0c7210 */ /* 0x004fc60007f3e0ff */
[----:B------:R-:W2:Y:S01]  /*9f40*/  LDL R13, [R1+0x500] ;  /* 0x00050000010d7983 */ /* 0x000ea20000100800 */
[----:B------:R-:W-:-:S03]  /*9f50*/  PRMT R22, RZ, 0x7610, R22 ;  /* 0x00007610ff167816 */ /* 0x000fc60000000016 */
[----:B------:R0:W-:Y:S04]  /*9f60*/  STS.U16 [R28+0x3000], R11 ;  /* 0x0030000b1c007388 */ /* 0x0001e80000000400 */
[----:B0-----:R-:W4:Y:S01]  /*9f70*/  LDL R11, [R1+0x4f8] ;  /* 0x0004f800010b7983 */ /* 0x001f220000100800 */
[----:B--2---:R-:W-:-:S05]  /*9f80*/  IMAD.X R13, R13, 0x1, R24, P1 ;  /* 0x000000010d0d7824 */ /* 0x004fca00008e0618 */
[----:B------:R0:W2:Y:S02]  /*9f90*/  @!P0 LDG.E.U16 R22, [R12.64] ;  /* 0x000000040c168981 */ /* 0x0000a4000c1e1500 */
[----:B0-----:R-:W-:-:S05]  /*9fa0*/  IMAD.SHL.U32 R13, R0, 0x2, RZ ;  /* 0x00000002000d7824 */ /* 0x001fca00078e00ff */
[----:B------:R4:W-:Y:S02]  /*9fb0*/  STS.U16 [R13+0x3800], R10 ;  /* 0x0038000a0d007388 */ /* 0x0009e40000000400 */
[----:B----4-:R-:W-:Y:S02]  /*9fc0*/  IADD3 R10, P1, R11, R25, RZ ;  /* 0x000000190b0a7210 */ /* 0x010fe40007f3e0ff */
[----:B--2---:R0:W-:Y:S04]  /*9fd0*/  STL [R1+0x74], R22 ;  /* 0x0000741601007387 */ /* 0x0041e80000100800 */
[----:B0-----:R-:W2:Y:S04]  /*9fe0*/  LDL.LU R22, [R1+0xfec] ;  /* 0x000fec0001167983 */ /* 0x001ea80000300800 */
[----:B------:R-:W4:Y:S01]  /*9ff0*/  LDL R11, [R1+0x448] ;  /* 0x00044800010b7983 */ /* 0x000f220000100800 */
[----:B--2---:R-:W-:Y:S01]  /*a000*/  PRMT R22, RZ, 0x7610, R22 ;  /* 0x00007610ff167816 */ /* 0x004fe20000000016 */
[----:B----4-:R-:W-:-:S05]  /*a010*/  IMAD.X R11, R11, 0x1, R24, P1 ;  /* 0x000000010b0b7824 */ /* 0x010fca00008e0618 */
[----:B------:R-:W2:Y:S04]  /*a020*/  @!P0 LDG.E.U16 R22, [R10.64] ;  /* 0x000000040a168981 */ /* 0x000ea8000c1e1500 */
[----:B--2---:R0:W-:Y:S04]  /*a030*/  STL [R1+0x70], R22 ;  /* 0x0000701601007387 */ /* 0x0041e80000100800 */
[----:B0-----:R-:W2:Y:S04]  /*a040*/  LDL.LU R22, [R1+0xfe8] ;  /* 0x000fe80001167983 */ /* 0x001ea80000300800 */
[----:B------:R-:W4:Y:S02]  /*a050*/  LDL R11, [R1+0x438] ;  /* 0x00043800010b7983 */ /* 0x000f240000100800 */
[----:B----4-:R-:W-:-:S02]  /*a060*/  IADD3 R10, P1, R11, R25, RZ ;  /* 0x000000190b0a7210 */ /* 0x010fc40007f3e0ff */
[----:B------:R-:W4:Y:S01]  /*a070*/  LDL R11, [R1+0x3c4] ;  /* 0x0003c400010b7983 */ /* 0x000f220000100800 */
[----:B--2---:R-:W-:-:S03]  /*a080*/  PRMT R22, RZ, 0x7610, R22 ;  /* 0x00007610ff167816 */ /* 0x004fc60000000016 */
[----:B------:R-:W0:Y:S01]  /*a090*/  S2R R15, SR_TID.X ;  /* 0x00000000000f7919 */ /* 0x000e220000002100 */
[----:B----4-:R-:W-:-:S05]  /*a0a0*/  IMAD.X R11, R11, 0x1, R24, P1 ;  /* 0x000000010b0b7824 */ /* 0x010fca00008e0618 */
[----:B------:R-:W2:Y:S01]  /*a0b0*/  @!P0 LDG.E.U16 R22, [R10.64] ;  /* 0x000000040a168981 */ /* 0x000ea2000c1e1500 */
[----:B0-----:R-:W-:-:S05]  /*a0c0*/  LOP3.LUT R15, R15, 0x7f, RZ, 0xc0, !PT ;  /* 0x0000007f0f0f7812 */ /* 0x001fca00078ec0ff */
[----:B------:R-:W-:-:S05]  /*a0d0*/  IMAD.SHL.U32 R15, R15, 0x2, RZ ;  /* 0x000000020f0f7824 */ /* 0x000fca00078e00ff */
[----:B------:R-:W-:-:S05]  /*a0e0*/  LOP3.LUT R15, R15, 0x10, RZ, 0x3c, !PT ;  /* 0x000000100f0f7812 */ /* 0x000fca00078e3cff */
[----:B---3--:R0:W-:Y:S04]  /*a0f0*/  STS.U16 [R15+0x100], R14 ;  /* 0x0001000e0f007388 */ /* 0x0081e80000000400 */
[----:B0-----:R-:W3:Y:S04]  /*a100*/  LDL R14, [R1+0x568] ;  /* 0x00056800010e7983 */ /* 0x001ee80000100800 */
[----:B--2---:R0:W-:Y:S04]  /*a110*/  STL [R1+0x6c], R22 ;  /* 0x00006c1601007387 */ /* 0x0041e80000100800 */
[----:B0-----:R-:W2:Y:S04]  /*a120*/  LDL.LU R22, [R1+0xfe4] ;  /* 0x000fe40001167983 */ /* 0x001ea80000300800 */
[----:B------:R-:W4:Y:S02]  /*a130*/  LDL R11, [R1+0x4e4] ;  /* 0x0004e400010b7983 */ /* 0x000f240000100800 */
[----:B----4-:R-:W-:-:S02]  /*a140*/  IADD3 R10, P1, R11, R25, RZ ;  /* 0x000000190b0a7210 */ /* 0x010fc40007f3e0ff */
[----:B------:R-:W4:Y:S01]  /*a150*/  LDL R11, [R1+0x42c] ;  /* 0x00042c00010b7983 */ /* 0x000f220000100800 */
[----:B--2---:R-:W-:Y:S02]  /*a160*/  PRMT R22, RZ, 0x7610, R22 ;  /* 0x00007610ff167816 */ /* 0x004fe40000000016 */
[----:B----4-:R-:W-:-:S05]  /*a170*/  IMAD.X R11, R11, 0x1, R24, P1 ;  /* 0x000000010b0b7824 */ /* 0x010fca00008e0618 */
[----:B------:R-:W2:Y:S04]  /*a180*/  @!P0 LDG.E.U16 R22, [R10.64] ;  /* 0x000000040a168981 */ /* 0x000ea8000c1e1500 */
[----:B------:R0:W-:Y:S04]  /*a190*/  STS.U16 [R15+0x900], R2 ;  /* 0x000900020f007388 */ /* 0x0001e80000000400 */
[----:B0-----:R-:W4:Y:S04]  /*a1a0*/  LDL R2, [R1+0x5a8] ;  /* 0x0005a80001027983 */ /* 0x001f280000100800 */
        /* <DEDUP_REMOVED lines=9> */
[----:B0-----:R-:W2:Y:S04]  /*a240*/  LDL.LU R26, [R1+0xfdc] ;  /* 0x000fdc00011a7983 */ /* 0x001ea80000300800 */
[----:B------:R-:W2:Y:S01]  /*a250*/  LDL R11, [R1+0x4d4] ;  /* 0x0004d400010b7983 */ /* 0x000ea20000100800 */
[----:B---3--:R-:W-:-:S02]  /*a260*/  IADD3 R10, P1, R14, R25, RZ ;  /* 0x000000190e0a7210 */ /* 0x008fc40007f3e0ff */
[----:B------:R-:W-:Y:S01]  /*a270*/  PRMT R23, RZ, 0x7610, R23 ;  /* 0x00007610ff177816 */ /* 0x000fe20000000017 */
[----:B------:R-:W3:Y:S02]  /*a280*/  LDL R14, [R1+0x408] ;  /* 0x00040800010e7983 */ /* 0x000ee40000100800 */
[----:B--2---:R-:W-:-:S05]  /*a290*/  IMAD.X R11, R11, 0x1, R24, P1 ;  /* 0x000000010b0b7824 */ /* 0x004fca00008e0618 */
[----:B------:R-:W2:Y:S04]  /*a2a0*/  @!P0 LDG.E.U16 R23, [R10.64] ;  /* 0x000000040a178981 */ /* 0x000ea8000c1e1500 */
[----:B--2---:R0:W-:Y:S04]  /*a2b0*/  STL [R1+0x60], R23 ;  /* 0x0000601701007387 */ /* 0x0041e80000100800 */
[----:B0-----:R-:W2:Y:S04]  /*a2c0*/  LDL.LU R23, [R1+0xfd8] ;  /* 0x000fd80001177983 */ /* 0x001ea80000300800 */
[----:B------:R-:W2:Y:S01]  /*a2d0*/  LDL R11, [R1+0x55c] ;  /* 0x00055c00010b7983 */ /* 0x000ea20000100800 */
[----:B----4-:R-:W-:-:S02]  /*a2e0*/  IADD3 R10, P1, R2, R25, RZ ;  /* 0x00000019020a7210 */ /* 0x010fc40007f3e0ff */
[----:B------:R-:W-:Y:S01]  /*a2f0*/  PRMT R27, RZ, 0x7610, R27 ;  /* 0x00007610ff1b7816 */ /* 0x000fe2000000001b */
[----:B------:R-:W4:Y:S02]  /*a300*/  LDL R2, [R1+0x598] ;  /* 0x0005980001027983 */ /* 0x000f240000100800 */
[----:B--2---:R-:W-:-:S05]  /*a310*/  IMAD.X R11, R11, 0x1, R24, P1 ;  /* 0x000000010b0b7824 */ /* 0x004fca00008e0618 */
[----:B------:R-:W2:Y:S04]  /*a320*/  @!P0 LDG.E.U16 R27, [R10.64] ;  /* 0x000000040a1b8981 */ /* 0x000ea8000c1e1500 */
        /* <DEDUP_REMOVED lines=10> */
[----:B------:R-:W2:Y:S04]  /*a3d0*/  LDL R11, [R1+0x4b0] ;  /* 0x0004b000010b7983 */ /* 0x000ea80000100800 */
[----:B------:R-:W-:Y:S04]  /*a3e0*/  STS.U16 [R15+0x1100], R22 ;  /* 0x001100160f007388 */ /* 0x000fe80000000400 */
[----:B------:R-:W-:Y:S04]  /*a3f0*/  STS.U16 [R15+0x1900], R26 ;  /* 0x0019001a0f007388 */ /* 0x000fe80000000400 */
[----:B------:R-:W-:Y:S04]  /*a400*/  STS.U16 [R15+0x2100], R23 ;  /* 0x002100170f007388 */ /* 0x000fe80000000400 */
[----:B------:R-:W-:Y:S04]  /*a410*/  STS.U16 [R15+0x2900], R21 ;  /* 0x002900150f007388 */ /* 0x000fe80000000400 */
[----:B------:R0:W-:Y:S02]  /*a420*/  STS.U16 [R15+0x3100], R9 ;  /* 0x003100090f007388 */ /* 0x0001e40000000400 */
[----:B0-----:R-:W-:-:S02]  /*a430*/  PRMT R9, RZ, 0x7610, R9 ;  /* 0x00007610ff097816 */ /* 0x001fc40000000009 */
[----:B--2---:R-:W-:-:S05]  /*a440*/  IADD3 R10, P1, R11, R25, RZ ;  /* 0x000000190b0a7210 */ /* 0x004fca0007f3e0ff */
[----:B---3--:R-:W-:Y:S02]  /*a450*/  IMAD.X R11, R14, 0x1, R24, P1 ;  /* 0x000000010e0b7824 */ /* 0x008fe400008e0618 */
[----:B------:R-:W2:Y:S04]  /*a460*/  LDL R14, [R1+0x490] ;  /* 0x00049000010e7983 */ /* 0x000ea80000100800 */
[----:B------:R-:W3:Y:S04]  /*a470*/  @!P0 LDG.E.U16 R9, [R10.64] ;  /* 0x000000040a098981 */ /* 0x000ee8000c1e1500 */
[----:B------:R4:W-:Y:S04]  /*a480*/  STS.U16 [R15+0x3900], R8 ;  /* 0x003900080f007388 */ /* 0x0009e80000000400 */
[----:B---3--:R0:W-:Y:S01]  /*a490*/  STL [R1+0x54], R9 ;  /* 0x0000540901007387 */ /* 0x0081e20000100800 */
[----:B----4-:R-:W-:-:S02]  /*a4a0*/  IADD3 R8, P1, R2, R25, RZ ;  /* 0x0000001902087210 */ /* 0x010fc40007f3e0ff */
[----:B------:R-:W-:Y:S01]  /*a4b0*/  PRMT R27, RZ, 0x7610, R27 ;  /* 0x00007610ff1b7816 */ /* 0x000fe2000000001b */
[----:B------:R-:W3:Y:S04]  /*a4c0*/  LDL R15, [R1+0x58c] ;  /* 0x00058c00010f7983 */ /* 0x000ee80000100800 */
[----:B------:R-:W4:Y:S04]  /*a4d0*/  LDL R2, [R1+0x520] ;  /* 0x0005200001027983 */ /* 0x000f280000100800 */
[----:B0-----:R-:W2:Y:S02]  /*a4e0*/  LDL R9, [R1+0x53c] ;  /* 0x00053c0001097983 */ /* 0x001ea40000100800 */
[----:B--2---:R-:W-:-:S05]  /*a4f0*/  IMAD.X R9, R9, 0x1, R24, P1 ;  /* 0x0000000109097824 */ /* 0x004fca00008e0618 */
[----:B------:R-:W2:Y:S01]  /*a500*/  @!P0 LDG.E.U16 R27, [R8.64] ;  /* 0x00000004081b8981 */ /* 0x000ea2000c1e1500 */
[----:B------:R-:W-:-:S05]  /*a510*/  LOP3.LUT R29, R29, 0x7f, RZ, 0xc0, !PT ;  /* 0x0000007f1d1d7812 */ /* 0x000fca00078ec0ff */
[----:B------:R-:W-:Y:S01]  /*a520*/  IMAD.SHL.U32 R29, R29, 0x2, RZ ;  /* 0x000000021d1d7824 */ /* 0x000fe200078e00ff */
[----:B--2---:R0:W-:Y:S04]  /*a530*/  STL [R1+0x50], R27 ;  /* 0x0000501b01007387 */ /* 0x0041e80000100800 */
[----:B0-----:R-:W2:Y:S04]  /*a540*/  LDL.LU R27, [R1+0xfcc] ;  /* 0x000fcc00011b7983 */ /* 0x001ea80000300800 */
[----:B------:R-:W2:Y:S04]  /*a550*/  LDL.LU R8, [R1+0x1c] ;  /* 0x00001c0001087983 */ /* 0x000ea80000300800 */
[----:B------:R-:W3:Y:S01]  /*a560*/  LDL R9, [R1+0x530] ;  /* 0x0005300001097983 */ /* 0x000ee20000100800 */
[----:B------:R-:W-:-:S05]  /*a570*/  LOP3.LUT R29, R29, 0x20, RZ, 0x3c, !PT ;  /* 0x000000201d1d7812 */ /* 0x000fca00078e3cff */
[----:B--2---:R3:W-:Y:S02]  /*a580*/  STS.U16 [R29+0x200], R8 ;  /* 0x000200081d007388 */ /* 0x0047e40000000400 */
[----:B---3--:R-:W-:Y:S02]  /*a590*/  IADD3 R8, P1, R9, R25, RZ ;  /* 0x0000001909087210 */ /* 0x008fe40007f3e0ff */
[----:B------:R-:W2:Y:S01]  /*a5a0*/  LDL R9, [R1+0x49c] ;  /* 0x00049c0001097983 */ /* 0x000ea20000100800 */
[----:B------:R-:W-:Y:S02]  /*a5b0*/  PRMT R27, RZ, 0x7610, R27 ;  /* 0x00007610ff1b7816 */ /* 0x000fe4000000001b */
[----:B--2---:R-:W-:-:S05]  /*a5c0*/  IMAD.X R9, R9, 0x1, R24, P1 ;  /* 0x0000000109097824 */ /* 0x004fca00008e0618 */
[----:B------:R-:W2:Y:S04]  /*a5d0*/  @!P0 LDG.E.U16 R27, [R8.64] ;  /* 0x00000004081b8981 */ /* 0x000ea8000c1e1500 */
[----:B--2---:R0:W-:Y:S04]  /*a5e0*/  STL [R1+0x4c], R27 ;  /* 0x00004c1b01007387 */ /* 0x0041e80000100800 */
[----:B0-----:R-:W2:Y:S04]  /*a5f0*/  LDL.LU R27, [R1+0xfc8] ;  /* 0x000fc800011b7983 */ /* 0x001ea80000300800 */
[----:B------:R-:W3:Y:S01]  /*a600*/  LDL.LU R9, [R1+0x18] ;  /* 0x0000180001097983 */ /* 0x000ee20000300800 */
[----:B------:R-:W-:-:S03]  /*a610*/  IADD3 R8, P1, R14, R25, RZ ;  /* 0x000000190e087210 */ /* 0x000fc60007f3e0ff */
[----:B------:R-:W2:Y:S04]  /*a620*/  LDL R14, [R1+0x468] ;  /* 0x00046800010e7983 */ /* 0x000ea80000100800 */
[----:B---3--:R0:W-:Y:S04]  /*a630*/  STS.U16 [R29+0xa00], R9 ;  /* 0x000a00091d007388 */ /* 0x0081e80000000400 */
[----:B0-----:R-:W3:Y:S01]  /*a640*/  LDL R9, [R1+0x3f8] ;  /* 0x0003f80001097983 */ /* 0x001ee20000100800 */
[----:B--2---:R-:W-:Y:S01]  /*a650*/  PRMT R27, RZ, 0x7610, R27 ;  /* 0x00007610ff1b7816 */ /* 0x004fe2000000001b */
[----:B---3--:R-:W-:-:S05]  /*a660*/  IMAD.X R9, R9, 0x1, R24, P1 ;  /* 0x0000000109097824 */ /* 0x008fca00008e0618 */
[----:B------:R-:W2:Y:S04]  /*a670*/  @!P0 LDG.E.U16 R27, [R8.64] ;  /* 0x00000004081b8981 */ /* 0x000ea8000c1e1500 */
[----:B--2---:R0:W-:Y:S04]  /*a680*/  STL [R1+0x48], R27 ;  /* 0x0000481b01007387 */ /* 0x0041e80000100800 */
[----:B0-----:R-:W2:Y:S04]  /*a690*/  LDL.LU R27, [R1+0xfc4] ;  /* 0x000fc400011b7983 */ /* 0x001ea80000300800 */
[----:B------:R-:W3:Y:S01]  /*a6a0*/  LDL.LU R9, [R1+0x10] ;  /* 0x0000100001097983 */ /* 0x000ee20000300800 */
[----:B------:R-:W-:-:S03]  /*a6b0*/  IADD3 R8, P1, R15, R25, RZ ;  /* 0x000000190f087210 */ /* 0x000fc60007f3e0ff */
[----:B------:R-:W4:Y:S01]  /*a6c0*/  LDL R15, [R1+0x45c] ;  /* 0x00045c00010f7983 */ /* 0x000f220000100800 */
[----:B--2---:R-:W-:-:S03]  /*a6d0*/  PRMT R27, RZ, 0x7610, R27 ;  /* 0x00007610ff1b7816 */ /* 0x004fc6000000001b */
[----:B---3--:R4:W-:Y:S02]  /*a6e0*/  STS.U16 [R29+0x1200], R9 ;  /* 0x001200091d007388 */ /* 0x0089e40000000400 */
[----:B----4-:R-:W-:Y:S02]  /*a6f0*/  IMAD.X R9, R2, 0x1, R24, P1 ;  /* 0x0000000102097824 */ /* 0x010fe400008e0618 */
[----:B------:R-:W2:Y:S04]  /*a700*/  LDL.LU R2, [R1+0x20] ;  /* 0x0000200001027983 */ /* 0x000ea80000300800 */
[----:B------:R-:W3:Y:S04]  /*a710*/  @!P0 LDG.E.U16 R27, [R8.64] ;  /* 0x00000004081b8981 */ /* 0x000ee8000c1e1500 */
[----:B---3--:R0:W-:Y:S04]  /*a720*/  STL [R1+0x44], R27 ;  /* 0x0000441b01007387 */ /* 0x0081e80000100800 */
[----:B0-----:R-:W3:Y:S04]  /*a730*/  LDL.LU R27, [R1+0xfc0] ;  /* 0x000fc000011b7983 */ /* 0x001ee80000300800 */
[----:B------:R-:W4:Y:S04]  /*a740*/  LDL.LU R8, [R1+0x4] ;  /* 0x0000040001087983 */ /* 0x000f280000300800 */
[----:B------:R-:W2:Y:S04]  /*a750*/  LDL R9, [R1+0x518] ;  /* 0x0005180001097983 */ /* 0x000ea80000100800 */
[----:B----4-:R2:W-:Y:S02]  /*a760*/  STS.U16 [R29+0x1a00], R8 ;  /* 0x001a00081d007388 */ /* 0x0105e40000000400 */
[----:B--2---:R-:W-:-:S02]  /*a770*/  IADD3 R8, P1, R9, R25, RZ ;  /* 0x0000001909087210 */ /* 0x004fc40007f3e0ff */
[----:B------:R-:W2:Y:S01]  /*a780*/  LDL R9, [R1+0x478] ;  /* 0x0004780001097983 */ /* 0x000ea20000100800 */
[----:B---3--:R-:W-:Y:S02]  /*a790*/  PRMT R27, RZ, 0x7610, R27 ;  /* 0x00007610ff1b7816 */ /* 0x008fe4000000001b */
[----:B--2---:R-:W-:-:S05]  /*a7a0*/  IMAD.X R9, R9, 0x1, R24, P1 ;  /* 0x0000000109097824 */ /* 0x004fca00008e0618 */
[----:B------:R-:W2:Y:S04]  /*a7b0*/  @!P0 LDG.E.U16 R27, [R8.64] ;  /* 0x00000004081b8981 */ /* 0x000ea8000c1e1500 */
[----:B--2---:R0:W-:Y:S04]  /*a7c0*/  STL [R1+0x40], R27 ;  /* 0x0000401b01007387 */ /* 0x0041e80000100800 */
[----:B0-----:R-:W2:Y:S04]  /*a7d0*/  LDL.LU R27, [R1+0xfbc] ;  /* 0x000fbc00011b7983 */ /* 0x001ea80000300800 */
[----:B------:R-:W3:Y:S01]  /*a7e0*/  LDL R9, [R1+0x3e0] ;  /* 0x0003e00001097983 */ /* 0x000ee20000100800 */
[----:B------:R-:W-:-:S02]  /*a7f0*/  IADD3 R8, P1, R14, R25, RZ ;  /* 0x000000190e087210 */ /* 0x000fc40007f3e0ff */
[----:B------:R-:W-:Y:S01]  /*a800*/  PRMT R20, RZ, 0x7610, R20 ;  /* 0x00007610ff147816 */ /* 0x000fe20000000014 */
[----:B------:R-:W4:Y:S02]  /*a810*/  LDL R14, [R1+0x444] ;  /* 0x00044400010e7983 */ /* 0x000f240000100800 */
[----:B---3--:R-:W-:-:S05]  /*a820*/  IMAD.X R9, R9, 0x1, R24, P1 ;  /* 0x0000000109097824 */ /* 0x008fca00008e0618 */
[----:B------:R-:W3:Y:S04]  /*a830*/  @!P0 LDG.E.U16 R20, [R8.64] ;  /* 0x0000000408148981 */ /* 0x000ee8000c1e1500 */
[----:B---3--:R0:W-:Y:S04]  /*a840*/  STL [R1+0x3c], R20 ;  /* 0x00003c1401007387 */ /* 0x0081e80000100800 */
[----:B0-----:R-:W3:Y:S04]  /*a850*/  LDL.LU R20, [R1+0xfb8] ;  /* 0x000fb80001147983 */ /* 0x001ee80000300800 */
[----:B------:R-:W2:Y:S01]  /*a860*/  LDL R9, [R1+0x504] ;  /* 0x0005040001097983 */ /* 0x000ea20000100800 */
[----:B------:R-:W-:-:S02]  /*a870*/  PRMT R7, RZ, 0x7610, R7 ;  /* 0x00007610ff077816 */ /* 0x000fc40000000007 */
[----:B--2---:R-:W-:-:S05]  /*a880*/  IADD3 R8, P1, R9, R25, RZ ;  /* 0x0000001909087210 */ /* 0x004fca0007f3e0ff */
[----:B------:R-:W-:Y:S02]  /*a890*/  IMAD.X R9, R15, 0x1, R24, P1 ;  /* 0x000000010f097824 */ /* 0x000fe400008e0618 */
[----:B------:R-:W2:Y:S04]  /*a8a0*/  LDL.LU R15, [R1+0x28] ;  /* 0x00002800010f7983 */ /* 0x000ea80000300800 */
[----:B------:R0:W2:Y:S04]  /*a8b0*/  @!P0 LDG.E.U16 R7, [R8.64] ;  /* 0x0000000408078981 */ /* 0x0000a8000c1e1500 */
[----:B0-----:R-:W0:Y:S02]  /*a8c0*/  S2R R9, SR_TID.X ;  /* 0x0000000000097919 */ /* 0x001e240000002100 */
[----:B0-----:R-:W-:-:S02]  /*a8d0*/  LOP3.LUT R8, R9, 0x7f, RZ, 0xc0, !PT ;  /* 0x0000007f09087812 */ /* 0x001fc400078ec0ff */
[----:B--2---:R0:W-:Y:S04]  /*a8e0*/  STL [R1+0x38], R7 ;  /* 0x0000380701007387 */ /* 0x0041e80000100800 */
[----:B0-----:R-:W2:Y:S04]  /*a8f0*/  LDL.LU R7, [R1+0xfb4] ;  /* 0x000fb40001077983 */ /* 0x001ea80000300800 */
[----:B------:R-:W4:Y:S04]  /*a900*/  LDL R9, [R1+0x450] ;  /* 0x0004500001097983 */ /* 0x000f280000100800 */
[----:B------:R-:W-:Y:S04]  /*a910*/  STS.U16 [R29+0x2200], R27 ;  /* 0x0022001b1d007388 */ /* 0x000fe80000000400 */
[----:B---3--:R-:W-:Y:S04]  /*a920*/  STS.U16 [R29+0x2a00], R20 ;  /* 0x002a00141d007388 */ /* 0x008fe80000000400 */
[----:B--2---:R0:W-:Y:S02]  /*a930*/  STS.U16 [R29+0x3200], R7 ;  /* 0x003200071d007388 */ /* 0x0041e40000000400 */
[----:B0-----:R-:W-:-:S02]  /*a940*/  IMAD.SHL.U32 R7, R8, 0x2, RZ ;  /* 0x0000000208077824 */ /* 0x001fc400078e00ff */
[----:B------:R-:W2:Y:S01]  /*a950*/  LDL.LU R29, [R1+0xfb0] ;  /* 0x000fb000011d7983 */ /* 0x000ea20000300800 */
[----:B----4-:R-:W-:-:S03]  /*a960*/  IADD3 R8, P1, R9, R25, RZ ;  /* 0x0000001909087210 */ /* 0x010fc60007f3e0ff */
[----:B------:R-:W3:Y:S01]  /*a970*/  LDL R9, [R1+0x3d0] ;  /* 0x0003d00001097983 */ /* 0x000ee20000100800 */
[----:B--2---:R-:W-:Y:S01]  /*a980*/  PRMT R29, RZ, 0x7610, R29 ;  /* 0x00007610ff1d7816 */ /* 0x004fe2000000001d */
[----:B---3--:R-:W-:-:S05]  /*a990*/  IMAD.X R9, R9, 0x1, R24, P1 ;  /* 0x0000000109097824 */ /* 0x008fca00008e0618 */
[----:B------:R-:W2:Y:S01]  /*a9a0*/  @!P0 LDG.E.U16 R29, [R8.64] ;  /* 0x00000004081d8981 */ /* 0x000ea2000c1e1500 */
[----:B------:R-:W-:-:S05]  /*a9b0*/  LOP3.LUT R7, R7, 0x20, RZ, 0x3c, !PT ;  /* 0x0000002007077812 */ /* 0x000fca00078e3cff */
[----:B------:R-:W-:Y:S04]  /*a9c0*/  STS.U16 [R7+0x3a00], R6 ;  /* 0x003a000607007388 */ /* 0x000fe80000000400 */
[----:B--2---:R0:W-:Y:S04]  /*a9d0*/  STL [R1+0x34], R29 ;  /* 0x0000341d01007387 */ /* 0x0041e80000100800 */
[----:B0-----:R-:W2:Y:S04]  /*a9e0*/  LDL.LU R29, [R1+0xfac] ;  /* 0x000fac00011d7983 */ /* 0x001ea80000300800 */
[----:B------:R-:W3:Y:S01]  /*a9f0*/  LDL R7, [R1+0x3c8] ;  /* 0x0003c80001077983 */ /* 0x000ee20000100800 */
[----:B------:R-:W-:-:S02]  /*aa00*/  IADD3 R6, P1, R14, R25, RZ ;  /* 0x000000190e067210 */ /* 0x000fc40007f3e0ff */
[----:B------:R-:W-:Y:S01]  /*aa10*/  PRMT R3, RZ, 0x7610, R3 ;  /* 0x00007610ff037816 */ /* 0x000fe20000000003 */
[----:B------:R-:W4:Y:S01]  /*aa20*/  LDL.LU R14, [R1+0xc] ;  /* 0x00000c00010e7983 */ /* 0x000f220000300800 */
[----:B------:R-:W-:Y:S02]  /*aa30*/  IMAD.SHL.U32 R0, R0, 0x2, RZ ;  /* 0x0000000200007824 */ /* 0x000fe400078e00ff */
[----:B---3--:R-:W-:-:S05]  /*aa40*/  IMAD.X R7, R7, 0x1, R24, P1 ;  /* 0x0000000107077824 */ /* 0x008fca00008e0618 */
[----:B------:R0:W3:Y:S04]  /*aa50*/  @!P0 LDG.E.U16 R3, [R6.64] ;  /* 0x0000000406038981 */ /* 0x0000e8000c1e1500 */
[----:B0-----:R-:W2:Y:S01]  /*aa60*/  LDL R7, [R1+0x578] ;  /* 0x0005780001077983 */ /* 0x001ea20000100800 */
[----:B------:R-:W-:-:S05]  /*aa70*/  LOP3.LUT R0, R0, 0x30, RZ, 0x3c, !PT ;  /* 0x0000003000007812 */ /* 0x000fca00078e3cff */
[----:B------:R0:W-:Y:S04]  /*aa80*/  STS.U16 [R0+0x300], R2 ;  /* 0x0003000200007388 */ /* 0x0001e80000000400 */
[----:B0-----:R-:W4:Y:S04]  /*aa90*/  LDL.LU R2, [R1+0x4d0] ;  /* 0x0004d00001027983 */ /* 0x001f280000300800 */
[----:B---3--:R0:W-:Y:S04]  /*aaa0*/  STL [R1+0x24], R3 ;  /* 0x0000240301007387 */ /* 0x0081e80000100800 */
[----:B0-----:R-:W3:Y:S01]  /*aab0*/  LDL.LU R3, [R1+0x564] ;  /* 0x0005640001037983 */ /* 0x001ee20000300800 */
[----:B--2---:R-:W-:-:S03]  /*aac0*/  IADD3 R6, P1, R7, R25, RZ ;  /* 0x0000001907067210 */ /* 0x004fc60007f3e0ff */
[----:B------:R-:W2:Y:S01]  /*aad0*/  LDL R7, [R1+0x4ec] ;  /* 0x0004ec0001077983 */ /* 0x000ea20000100800 */
[----:B------:R-:W-:Y:S01]  /*aae0*/  PRMT R29, RZ, 0x7610, R29 ;  /* 0x00007610ff1d7816 */ /* 0x000fe2000000001d */
[----:B--2---:R-:W-:-:S05]  /*aaf0*/  IMAD.X R7, R7, 0x1, R24, P1 ;  /* 0x0000000107077824 */ /* 0x004fca00008e0618 */
[----:B------:R-:W2:Y:S04]  /*ab00*/  @!P0 LDG.E.U16 R29, [R6.64] ;  /* 0x00000004061d8981 */ /* 0x000ea8000c1e1500 */
[----:B--2---:R0:W-:Y:S04]  /*ab10*/  STL [R1+0x20], R29 ;  /* 0x0000201d01007387 */ /* 0x0041e80000100800 */
[----:B0-----:R-:W2:Y:S04]  /*ab20*/  LDL.LU R29, [R1+0xfa8] ;  /* 0x000fa800011d7983 */ /* 0x001ea80000300800 */
[----:B------:R-:W2:Y:S04]  /*ab30*/  LDL.LU R6, [R1+0x30] ;  /* 0x0000300001067983 */ /* 0x000ea80000300800 */
[----:B------:R-:W3:Y:S04]  /*ab40*/  LDL R7, [R1+0x428] ;  /* 0x0004280001077983 */ /* 0x000ee80000100800 */
[----:B--2---:R3:W-:Y:S02]  /*ab50*/  STS.U16 [R0+0xb00], R6 ;  /* 0x000b000600007388 */ /* 0x0047e40000000400 */
[----:B---3--:R-:W-:-:S02]  /*ab60*/  IADD3 R6, P1, R7, R25, RZ ;  /* 0x0000001907067210 */ /* 0x008fc40007f3e0ff */
[----:B------:R-:W2:Y:S01]  /*ab70*/  LDL R7, [R1+0x3bc] ;  /* 0x0003bc0001077983 */ /* 0x000ea20000100800 */
[----:B------:R-:W-:Y:S02]  /*ab80*/  PRMT R29, RZ, 0x7610, R29 ;  /* 0x00007610ff1d7816 */ /* 0x000fe4000000001d */
[----:B--2---:R-:W-:-:S05]  /*ab90*/  IMAD.X R7, R7, 0x1, R24, P1 ;  /* 0x0000000107077824 */ /* 0x004fca00008e0618 */
[----:B------:R-:W2:Y:S04]  /*aba0*/  @!P0 LDG.E.U16 R29, [R6.64] ;  /* 0x00000004061d8981 */ /* 0x000ea8000c1e1500 */
[----:B--2---:R0:W-:Y:S04]  /*abb0*/  STL [R1+0x1c], R29 ;  /* 0x00001c1d01007387 */ /* 0x0041e80000100800 */
[----:B0-----:R-:W2:Y:S04]  /*abc0*/  LDL.LU R29, [R1+0xfa4] ;  /* 0x000fa400011d7983 */ /* 0x001ea80000300800 */
[----:B------:R-:W3:Y:S04]  /*abd0*/  LDL.LU R6, [R1+0x2c] ;  /* 0x00002c0001067983 */ /* 0x000ee80000300800 */
[----:B------:R-:W2:Y:S04]  /*abe0*/  LDL R7, [R1+0x41c] ;  /* 0x00041c0001077983 */ /* 0x000ea80000100800 */
[----:B---3--:R2:W-:Y:S02]  /*abf0*/  STS.U16 [R0+0x1300], R6 ;  /* 0x0013000600007388 */ /* 0x0085e40000000400 */
[----:B--2---:R-:W-:-:S02]  /*ac00*/  IADD3 R6, P1, R7, R25, RZ ;  /* 0x0000001907067210 */ /* 0x004fc40007f3e0ff */
[----:B------:R-:W2:Y:S01]  /*ac10*/  LDL R7, [R1+0x3b0] ;  /* 0x0003b00001077983 */ /* 0x000ea20000100800 */
[----:B------:R-:W-:Y:S02]  /*ac20*/  PRMT R29, RZ, 0x7610, R29 ;  /* 0x00007610ff1d7816 */ /* 0x000fe4000000001d */
[----:B--2---:R-:W-:-:S05]  /*ac30*/  IMAD.X R7, R7, 0x1, R24, P1 ;  /* 0x0000000107077824 */ /* 0x004fca00008e0618 */
[----:B------:R-:W2:Y:S04]  /*ac40*/  @!P0 LDG.E.U16 R29, [R6.64] ;  /* 0x00000004061d8981 */ /* 0x000ea8000c1e1500 */
[----:B--2---:R0:W-:Y:S04]  /*ac50*/  STL [R1+0x18], R29 ;  /* 0x0000181d01007387 */ /* 0x0041e80000100800 */
[----:B0-----:R-:W2:Y:S01]  /*ac60*/  LDL.LU R29, [R1+0xfa0] ;  /* 0x000fa000011d7983 */ /* 0x001ea20000300800 */
[----:B------:R-:W-:-:S05]  /*ac70*/  IADD3 R6, P1, R3, R25, RZ ;  /* 0x0000001903067210 */ /* 0x000fca0007f3e0ff */
[----:B----4-:R-:W-:Y:S01]  /*ac80*/  IMAD.X R7, R2, 0x1, R24, P1 ;  /* 0x0000000102077824 */ /* 0x010fe200008e0618 */
[----:B------:R0:W-:Y:S04]  /*ac90*/  STS.U16 [R0+0x1b00], R15 ;  /* 0x001b000f00007388 */ /* 0x0001e80000000400 */
[----:B0-----:R-:W3:Y:S04]  /*aca0*/  LDL R15, [R1+0x40c] ;  /* 0x00040c00010f7983 */ /* 0x001ee80000100800 */
[----:B------:R0:W-:Y:S04]  /*acb0*/  STL [R1+0x638], R3 ;  /* 0x0006380301007387 */ /* 0x0001e80000100800 */
[----:B0-----:R-:W4:Y:S04]  /*acc0*/  LDL.LU R3, [R1+0x558] ;  /* 0x0005580001037983 */ /* 0x001f280000300800 */
[----:B------:R0:W-:Y:S04]  /*acd0*/  STL [R1+0x63c], R2 ;  /* 0x00063c0201007387 */ /* 0x0001e80000100800 */
[----:B0-----:R-:W3:Y:S01]  /*ace0*/  LDL.LU R2, [R1+0x4c4] ;  /* 0x0004c40001027983 */ /* 0x001ee20000300800 */
[----:B--2---:R-:W-:-:S06]  /*acf0*/  PRMT R29, RZ, 0x7610, R29 ;  /* 0x00007610ff1d7816 */ /* 0x004fcc000000001d */
[----:B------:R4:W2:Y:S04]  /*ad00*/  @!P0 LDG.E.U16 R29, [R6.64] ;  /* 0x00000004061d8981 */ /* 0x0008a8000c1e1500 */
[----:B------:R-:W-:Y:S01]  /*ad10*/  STS.U16 [R0+0x2300], R14 ;  /* 0x0023000e00007388 */ /* 0x000fe20000000400 */
[----:B----4-:R-:W-:-:S05]  /*ad20*/  IADD3 R6, P1, R3, R25, RZ ;  /* 0x0000001903067210 */ /* 0x010fca0007f3e0ff */
[----:B---3--:R-:W-:Y:S01]  /*ad30*/  IMAD.X R7, R2, 0x1, R24, P1 ;  /* 0x0000000102077824 */ /* 0x008fe200008e0618 */
[----:B--2---:R0:W-:Y:S04]  /*ad40*/  STL [R1+0x30], R29 ;  /* 0x0000301d01007387 */ /* 0x0041e80000100800 */
[----:B0-----:R-:W2:Y:S04]  /*ad50*/  LDL.LU R29, [R1+0xf9c] ;  /* 0x000f9c00011d7983 */ /* 0x001ea80000300800 */
[----:B------:R-:W3:Y:S04]  /*ad60*/  LDL.LU R14, [R1+0xf4] ;  /* 0x0000f400010e7983 */ /* 0x000ee80000300800 */
[----:B------:R0:W-:Y:S04]  /*ad70*/  STL [R1+0x660], R3 ;  /* 0x0006600301007387 */ /* 0x0001e80000100800 */
[----:B0-----:R-:W4:Y:S04]  /*ad80*/  LDL R3, [R1+0x59c] ;  /* 0x00059c0001037983 */ /* 0x001f280000100800 */
[----:B------:R0:W-:Y:S04]  /*ad90*/  STL [R1+0x664], R2 ;  /* 0x0006640201007387 */ /* 0x0001e80000100800 */
[----:B0-----:R-:W3:Y:S01]  /*ada0*/  LDL R2, [R1+0x4b8] ;  /* 0x0004b80001027983 */ /* 0x001ee20000100800 */
[----:B------:R-:W-:-:S02]  /*adb0*/  PRMT R5, RZ, 0x7610, R5 ;  /* 0x00007610ff057816 */ /* 0x000fc40000000005 */
[----:B--2---:R-:W-:-:S06]  /*adc0*/  PRMT R29, RZ, 0x7610, R29 ;  /* 0x00007610ff1d7816 */ /* 0x004fcc000000001d */
[----:B------:R3:W2:Y:S02]  /*add0*/  @!P0 LDG.E.U16 R29, [R6.64] ;  /* 0x00000004061d8981 */ /* 0x0006a4000c1e1500 */
[----:B---3--:R-:W-:-:S05]  /*ade0*/  IADD3 R6, P1, R2, R25, RZ ;  /* 0x0000001902067210 */ /* 0x008fca0007f3e0ff */
[----:B------:R-:W-:-:S05]  /*adf0*/  IMAD.X R7, R15, 0x1, R24, P1 ;  /* 0x000000010f077824 */ /* 0x000fca00008e0618 */
[----:B------:R-:W3:Y:S04]  /*ae00*/  @!P0 LDG.E.U16 R5, [R6.64] ;  /* 0x0000000406058981 */ /* 0x000ee8000c1e1500 */
[----:B--2---:R0:W-:Y:S04]  /*ae10*/  STL [R1+0x2c], R29 ;  /* 0x00002c1d01007387 */ /* 0x0041e80000100800 */
[----:B0-----:R-:W2:Y:S04]  /*ae20*/  LDL.LU R29, [R1+0xf98] ;  /* 0x000f9800011d7983 */ /* 0x001ea80000300800 */
[----:B------:R-:W2:Y:S04]  /*ae30*/  LDL R15, [R1+0x498] ;  /* 0x00049800010f7983 */ /* 0x000ea80000100800 */
[----:B------:R-:W2:Y:S04]  /*ae40*/  LDL.LU R2, [R1+0x524] ;  /* 0x0005240001027983 */ /* 0x000ea80000300800 */
[----:B---3--:R0:W-:Y:S04]  /*ae50*/  STL [R1+0x28], R5 ;  /* 0x0000280501007387 */ /* 0x0081e80000100800 */
[----:B0-----:R-:W3:Y:S04]  /*ae60*/  LDL.LU R5, [R1+0xf94] ;  /* 0x000f940001057983 */ /* 0x001ee80000300800 */
[----:B------:R-:W2:Y:S01]  /*ae70*/  LDL R7, [R1+0x544] ;  /* 0x0005440001077983 */ /* 0x000ea20000100800 */
[----:B----4-:R-:W-:-:S02]  /*ae80*/  IADD3 R6, P1, R3, R25, RZ ;  /* 0x0000001903067210 */ /* 0x010fc40007f3e0ff */
[----:B------:R-:W-:-:S03]  /*ae90*/  PRMT R4, RZ, 0x7610, R4 ;  /* 0x00007610ff047816 */ /* 0x000fc60000000004 */
[----:B--2---:R-:W-:-:S05]  /*aea0*/  IMAD.X R7, R7, 0x1, R24, P1 ;  /* 0x0000000107077824 */ /* 0x004fca00008e0618 */
[----:B------:R-:W2:Y:S04]  /*aeb0*/  @!P0 LDG.E.U16 R4, [R6.64] ;  /* 0x0000000406048981 */ /* 0x000ea8000c1e1500 */
[----:B------:R-:W-:Y:S04]  /*aec0*/  STS.U16 [R0+0x2b00], R29 ;  /* 0x002b001d00007388 */ /* 0x000fe80000000400 */
[----:B---3--:R0:W-:Y:S04]  /*aed0*/  STS.U16 [R0+0x3300], R5 ;  /* 0x0033000500007388 */ /* 0x0081e80000000400 */
[----:B0-----:R-:W3:Y:S04]  /*aee0*/  LDL R5, [R1+0x538] ;  /* 0x0005380001057983 */ /* 0x001ee80000100800 */
[----:B------:R-:W4:Y:S04]  /*aef0*/  LDL.LU R3, [R1+0x48c] ;  /* 0x00048c0001037983 */ /* 0x000f280000300800 */
[----:B--2---:R0:W-:Y:S04]  /*af00*/  STL [R1+0x14], R4 ;  /* 0x0000140401007387 */ /* 0x0041e80000100800 */
[----:B0-----:R-:W2:Y:S04]  /*af10*/  LDL.LU R4, [R1+0xf90] ;  /* 0x000f900001047983 */ /* 0x001ea80000300800 */
[----:B--2---:R0:W-:Y:S04]  /*af20*/  STS.U16 [R0+0x3b00], R4 ;  /* 0x003b000400007388 */ /* 0x0041e80000000400 */
[----:B0-----:R-:W2:Y:S01]  /*af30*/  LDL.LU R0, [R1+0xf8c] ;  /* 0x000f8c0001007983 */ /* 0x001ea20000300800 */
[----:B---3--:R-:W-:-:S03]  /*af40*/  IADD3 R4, P1, R5, R25, RZ ;  /* 0x0000001905047210 */ /* 0x008fc60007f3e0ff */
[----:B------:R-:W3:Y:S01]  /*af50*/  LDL R5, [R1+0x4a4] ;  /* 0x0004a40001057983 */ /* 0x000ee20000100800 */
[----:B--2---:R-:W-:Y:S01]  /*af60*/  PRMT R0, RZ, 0x7610, R0 ;  /* 0x00007610ff007816 */ /* 0x004fe20000000000 */
[----:B---3--:R-:W-:-:S05]  /*af70*/  IMAD.X R5, R5, 0x1, R24, P1 ;  /* 0x0000000105057824 */ /* 0x008fca00008e0618 */
[----:B------:R0:W2:Y:S04]  /*af80*/  @!P0 LDG.E.U16 R0, [R4.64] ;  /* 0x0000000404008981 */ /* 0x0000a8000c1e1500 */
[----:B0-----:R-:W3:Y:S01]  /*af90*/  LDL.LU R5, [R1+0x110] ;  /* 0x0001100001057983 */ /* 0x001ee20000300800 */
[----:B------:R-:W-:-:S03]  /*afa0*/  LOP3.LUT R28, R28, 0x40, RZ, 0x3c, !PT ;  /* 0x000000401c1c7812 */ /* 0x000fc600078e3cff */
[----:B--2---:R0:W-:Y:S04]  /*afb0*/  STL [R1+0x10], R0 ;  /* 0x0000100001007387 */ /* 0x0041e80000100800 */
[----:B0-----:R-:W2:Y:S04]  /*afc0*/  LDL.LU R0, [R1+0xa0] ;  /* 0x0000a00001007983 */ /* 0x001ea80000300800 */
[----:B---3--:R0:W-:Y:S04]  /*afd0*/  STS.U16 [R28+0x400], R5 ;  /* 0x000400051c007388 */ /* 0x0081e80000000400 */
[----:B0-----:R-:W3:Y:S01]  /*afe0*/  LDL R5, [R1+0x3fc] ;  /* 0x0003fc0001057983 */ /* 0x001ee20000100800 */
[----:B------:R-:W-:-:S02]  /*aff0*/  IADD3 R4, P1, R15, R25, RZ ;  /* 0x000000190f047210 */ /* 0x000fc40007f3e0ff */
[----:B------:R-:W-:Y:S02]  /*b000*/  PRMT R12, RZ, 0x7610, R12 ;  /* 0x00007610ff0c7816 */ /* 0x000fe4000000000c */
[----:B------:R-:W-:Y:S01]  /*b010*/  PRMT R16, RZ, 0x7610, R16 ;  /* 0x00007610ff107816 */ /* 0x000fe20000000010 */
[----:B------:R0:W-:Y:S04]  /*b020*/  STS.U16 [R28+0xc00], R14 ;  /* 0x000c000e1c007388 */ /* 0x0001e80000000400 */
[----:B------:R-:W2:Y:S04]  /*b030*/  LDL R15, [R1+0x3ec] ;  /* 0x0003ec00010f7983 */ /* 0x000ea80000100800 */
[----:B0-----:R-:W2:Y:S01]  /*b040*/  LDL R14, [R1+0x474] ;  /* 0x00047400010e7983 */ /* 0x001ea20000100800 */
[----:B---3--:R-:W-:-:S05]  /*b050*/  IMAD.X R5, R5, 0x1, R24, P1 ;  /* 0x0000000105057824 */ /* 0x008fca00008e0618 */
[----:B------:R0:W3:Y:S02]  /*b060*/  @!P0 LDG.E.U16 R12, [R4.64] ;  /* 0x00000004040c8981 */ /* 0x0000e4000c1e1500 */
[----:B0-----:R-:W-:-:S05]  /*b070*/  IADD3 R4, P1, R2, R25, RZ ;  /* 0x0000001902047210 */ /* 0x001fca0007f3e0ff */
[----:B----4-:R-:W-:-:S05]  /*b080*/  IMAD.X R5, R3, 0x1, R24, P1 ;  /* 0x0000000103057824 */ /* 0x010fca00008e0618 */
[----:B------:R-:W4:Y:S04]  /*b090*/  @!P0 LDG.E.U16 R16, [R4.64] ;  /* 0x0000000404108981 */ /* 0x000f28000c1e1500 */
[----:B---3--:R0:W-:Y:S04]  /*b0a0*/  STL [R1+0xc], R12 ;  /* 0x00000c0c01007387 */ /* 0x0081e80000100800 */
[----:B0-----:R-:W3:Y:S04]  /*b0b0*/  LDL R12, [R1+0x3e4] ;  /* 0x0003e400010c7983 */ /* 0x001ee80000100800 */
[----:B------:R0:W-:Y:S04]  /*b0c0*/  STL [R1+0x6f0], R2 ;  /* 0x0006f00201007387 */ /* 0x0001e80000100800 */
[----:B0-----:R-:W2:Y:S04]  /*b0d0*/  LDL.LU R2, [R1+0x584] ;  /* 0x0005840001027983 */ /* 0x001ea80000300800 */
[----:B------:R0:W-:Y:S04]  /*b0e0*/  STL [R1+0x6f4], R3 ;  /* 0x0006f40301007387 */ /* 0x0001e80000100800 */
[----:B0-----:R-:W2:Y:S04]  /*b0f0*/  LDL.LU R3, [R1+0x50c] ;  /* 0x00050c0001037983 */ /* 0x001ea80000300800 */
[----:B----4-:R0:W-:Y:S04]  /*b100*/  STL [R1+0x8], R16 ;  /* 0x0000081001007387 */ /* 0x0101e80000100800 */
[----:B0-----:R-:W4:Y:S04]  /*b110*/  LDL.LU R16, [R1+0xf88] ;  /* 0x000f880001107983 */ /* 0x001f280000300800 */
[----:B------:R-:W2:Y:S04]  /*b120*/  LDL.LU R4, [R1+0xe8] ;  /* 0x0000e80001047983 */ /* 0x000ea80000300800 */
[----:B------:R-:W3:Y:S04]  /*b130*/  LDL R5, [R1+0x480] ;  /* 0x0004800001057983 */ /* 0x000ee80000100800 */
[----:B--2---:R3:W-:Y:S01]  /*b140*/  STS.U16 [R28+0x1400], R4 ;  /* 0x001400041c007388 */ /* 0x0047e20000000400 */
[----:B----4-:R-:W-:-:S02]  /*b150*/  PRMT R16, RZ, 0x7610, R16 ;  /* 0x00007610ff107816 */ /* 0x010fc40000000010 */
[----:B---3--:R-:W-:Y:S01]  /*b160*/  IADD3 R4, P1, R5, R25, RZ ;  /* 0x0000001905047210 */ /* 0x008fe20007f3e0ff */
[----:B------:R-:W2:Y:S04]  /*b170*/  LDL.LU R28, [R1+0xf84] ;  /* 0x000f8400011c7983 */ /* 0x000ea80000300800 */
[----:B------:R-:W-:Y:S02]  /*b180*/  IMAD.X R5, R15, 0x1, R24, P1 ;  /* 0x000000010f057824 */ /* 0x000fe400008e0618 */
[----:B------:R-:W3:Y:S04]  /*b190*/  LDL.LU R15, [R1] ;  /* 0x00000000010f7983 */ /* 0x000ee80000300800 */
[----:B------:R0:W4:Y:S04]  /*b1a0*/  @!P0 LDG.E.U16 R16, [R4.64] ;  /* 0x0000000404108981 */ /* 0x000128000c1e1500 */
[----:B0-----:R-:W0:Y:S02]  /*b1b0*/  S2R R5, SR_TID.X ;  /* 0x0000000000057919 */ /* 0x001e240000002100 */
[----:B0-----:R-:W-:-:S05]  /*b1c0*/  LOP3.LUT R5, R5, 0x7f, RZ, 0xc0, !PT ;  /* 0x0000007f05057812 */ /* 0x001fca00078ec0ff */
[----:B------:R-:W-:-:S05]  /*b1d0*/  IMAD.SHL.U32 R5, R5, 0x2, RZ ;  /* 0x0000000205057824 */ /* 0x000fca00078e00ff */
[----:B------:R-:W-:Y:S02]  /*b1e0*/  LOP3.LUT R4, R5, 0x40, RZ, 0x3c, !PT ;  /* 0x0000004005047812 */ /* 0x000fe400078e3cff */
[----:B------:R-:W2:Y:S01]  /*b1f0*/  LDL.LU R5, [R1+0xd4] ;  /* 0x0000d40001057983 */ /* 0x000ea20000300800 */
[----:B------:R-:W-:-:S03]  /*b200*/  PRMT R11, RZ, 0x7610, R11 ;  /* 0x00007610ff0b7816 */ /* 0x000fc6000000000b */
[----:B--2---:R0:W-:Y:S02]  /*b210*/  STS.U16 [R4+0x1c00], R5 ;  /* 0x001c000504007388 */ /* 0x0041e40000000400 */
[----:B0-----:R-:W-:-:S05]  /*b220*/  IADD3 R4, P1, R14, R25, RZ ;  /* 0x000000190e047210 */ /* 0x001fca0007f3e0ff */
[----:B------:R-:W-:-:S05]  /*b230*/  IMAD.X R5, R12, 0x1, R24, P1 ;  /* 0x000000010c057824 */ /* 0x000fca00008e0618 */
[----:B------:R0:W2:Y:S01]  /*b240*/  @!P0 LDG.E.U16 R11, [R4.64] ;  /* 0x00000004040b8981 */ /* 0x0000a2000c1e1500 */
[----:B------:R-:W-:-:S03]  /*b250*/  PRMT R10, RZ, 0x7610, R10 ;  /* 0x00007610ff0a7816 */ /* 0x000fc6000000000a */
[----:B----4-:R1:W-:Y:S04]  /*b260*/  STL [R1+0xf3c], R16 ;  /* 0x000f3c1001007387 */ /* 0x0103e80000100800 */
[----:B------:R-:W4:Y:S01]  /*b270*/  LDL R14, [R1+0x3d8] ;  /* 0x0003d800010e7983 */ /* 0x000f220000100800 */
[----:B0-----:R-:W-:-:S03]  /*b280*/  IADD3 R4, P1, R2, R25, RZ ;  /* 0x0000001902047210 */ /* 0x001fc60007f3e0ff */
[----:B-1----:R-:W3:Y:S02]  /*b290*/  LDL R16, [R1+0x458] ;  /* 0x0004580001107983 */ /* 0x002ee40000100800 */
[----:B------:R-:W-:-:S05]  /*b2a0*/  IMAD.X R5, R3, 0x1, R24, P1 ;  /* 0x0000000103057824 */ /* 0x000fca00008e0618 */
[----:B------:R3:W3:Y:S04]  /*b2b0*/  @!P0 LDG.E.U16 R10, [R4.64] ;  /* 0x00000004040a8981 */ /* 0x0006e8000c1e1500 */
[----:B--2---:R0:W-:Y:S04]  /*b2c0*/  STL [R1+0xf40], R11 ;  /* 0x000f400b01007387 */ /* 0x0041e80000100800 */
[----:B------:R-:W2:Y:S01]  /*b2d0*/  LDL R12, [R1+0x3cc] ;  /* 0x0003cc00010c7983 */ /* 0x000ea20000100800 */
[----:B0-----:R-:W-:-:S03]  /*b2e0*/  LOP3.LUT R11, R13, 0x40, RZ, 0x3c, !PT ;  /* 0x000000400d0b7812 */ /* 0x001fc600078e3cff */
[----:B------:R-:W2:Y:S04]  /*b2f0*/  LDL R13, [R1+0x44c] ;  /* 0x00044c00010d7983 */ /* 0x000ea80000100800 */
[----:B------:R0:W-:Y:S04]  /*b300*/  STS.U16 [R11+0x2400], R0 ;  /* 0x002400000b007388 */ /* 0x0001e80000000400 */
[----:B0-----:R-:W2:Y:S04]  /*b310*/  LDL.LU R0, [R1+0x138] ;  /* 0x0001380001007983 */ /* 0x001ea80000300800 */
[----:B------:R-:W-:Y:S04]  /*b320*/  STL [R1+0x778], R2 ;  /* 0x0007780201007387 */ /* 0x000fe80000100800 */
[----:B------:R0:W-:Y:S04]  /*b330*/  STL [R1+0x77c], R3 ;  /* 0x00077c0301007387 */ /* 0x0001e80000100800 */
[----:B0-----:R-:W2:Y:S01]  /*b340*/  LDL.LU R3, [R1+0x80] ;  /* 0x0000800001037983 */ /* 0x001ea20000300800 */
[----:B---3--:R-:W-:-:S03]  /*b350*/  IADD3 R4, P1, R16, R25, RZ ;  /* 0x0000001910047210 */ /* 0x008fc60007f3e0ff */
[----:B------:R0:W-:Y:S01]  /*b360*/  STL [R1+0xf44], R10 ;  /* 0x000f440a01007387 */ /* 0x0001e20000100800 */
[----:B------:R-:W-:Y:S01]  /*b370*/  PRMT R9, RZ, 0x7610, R9 ;  /* 0x00007610ff097816 */ /* 0x000fe20000000009 */
[----:B----4-:R-:W-:-:S05]  /*b380*/  IMAD.X R5, R14, 0x1, R24, P1 ;  /* 0x000000010e057824 */ /* 0x010fca00008e0618 */
[----:B------:R1:W3:Y:S04]  /*b390*/  @!P0 LDG.E.U16 R9, [R4.64] ;  /* 0x0000000404098981 */ /* 0x0002e8000c1e1500 */
[----:B0-----:R-:W4:Y:S04]  /*b3a0*/  LDL R10, [R1+0x4f4] ;  /* 0x0004f400010a7983 */ /* 0x001f280000100800 */
[----:B--2---:R0:W-:Y:S04]  /*b3b0*/  STS.U16 [R11+0x2c00], R3 ;  /* 0x002c00030b007388 */ /* 0x0041e80000000400 */
[----:B0-----:R-:W2:Y:S01]  /*b3c0*/  LDL R3, [R1+0x440] ;  /* 0x0004400001037983 */ /* 0x001ea20000100800 */
[----:B-1----:R-:W-:-:S02]  /*b3d0*/  IADD3 R4, P1, R13, R25, RZ ;  /* 0x000000190d047210 */ /* 0x002fc40007f3e0ff */
[----:B------:R-:W-:Y:S01]  /*b3e0*/  PRMT R8, RZ, 0x7610, R8 ;  /* 0x00007610ff087816 */ /* 0x000fe20000000008 */
[----:B------:R-:W2:Y:S02]  /*b3f0*/  LDL.LU R14, [R1+0x118] ;  /* 0x00011800010e7983 */ /* 0x000ea40000300800 */
[----:B------:R-:W-:-:S05]  /*b400*/  IMAD.X R5, R12, 0x1, R24, P1 ;  /* 0x000000010c057824 */ /* 0x000fca00008e0618 */
[----:B------:R4:W2:Y:S01]  /*b410*/  @!P0 LDG.E.U16 R8, [R4.64] ;  /* 0x0000000404088981 */ /* 0x0008a2000c1e1500 */
[----:B------:R-:W-:Y:S02]  /*b420*/  PRMT R7, RZ, 0x7610, R7 ;  /* 0x00007610ff077816 */ /* 0x000fe40000000007 */
[----:B----4-:R-:W-:Y:S01]  /*b430*/  IADD3 R4, P1, R10, R25, RZ ;  /* 0x000000190a047210 */ /* 0x010fe20007f3e0ff */
[----:B---3--:R-:W-:Y:S04]  /*b440*/  STL [R1+0xf48], R9 ;  /* 0x000f480901007387 */ /* 0x008fe80000100800 */
[----:B------:R0:W-:Y:S04]  /*b450*/  STS.U16 [R11+0x3400], R15 ;  /* 0x0034000f0b007388 */ /* 0x0001e80000000400 */
[----:B0-----:R-:W3:Y:S04]  /*b460*/  LDL.LU R15, [R1+0xfc] ;  /* 0x0000fc00010f7983 */ /* 0x001ee80000300800 */
[----:B------:R-:W4:Y:S04]  /*b470*/  LDL R13, [R1+0x4e8] ;  /* 0x0004e800010d7983 */ /* 0x000f280000100800 */
[----:B------:R-:W3:Y:S01]  /*b480*/  LDL R12, [R1+0x434] ;  /* 0x00043400010c7983 */ /* 0x000ee20000100800 */
[----:B--2---:R-:W-:-:S05]  /*b490*/  IMAD.X R5, R3, 0x1, R24, P1 ;  /* 0x0000000103057824 */ /* 0x004fca00008e0618 */
[----:B------:R4:W2:Y:S04]  /*b4a0*/  @!P0 LDG.E.U16 R7, [R4.64] ;  /* 0x0000000404078981 */ /* 0x0008a8000c1e1500 */
[----:B------:R0:W-:Y:S04]  /*b4b0*/  STS.U16 [R11+0x3c00], R28 ;  /* 0x003c001c0b007388 */ /* 0x0001e80000000400 */
[----:B------:R1:W-:Y:S04]  /*b4c0*/  STL [R1+0xf4c], R8 ;  /* 0x000f4c0801007387 */ /* 0x0003e80000100800 */
[----:B0-----:R-:W2:Y:S04]  /*b4d0*/  LDL.LU R11, [R1+0xec] ;  /* 0x0000ec00010b7983 */ /* 0x001ea80000300800 */
[----:B------:R-:W2:Y:S04]  /*b4e0*/  LDL R10, [R1+0x424] ;  /* 0x00042400010a7983 */ /* 0x000ea80000100800 */
[----:B------:R-:W2:Y:S01]  /*b4f0*/  LDL R3, [R1+0x3b8] ;  /* 0x0003b80001037983 */ /* 0x000ea20000100800 */
[----:B------:R-:W-:-:S02]  /*b500*/  PRMT R6, RZ, 0x7610, R6 ;  /* 0x00007610ff067816 */ /* 0x000fc40000000006 */
[----:B----4-:R-:W-:-:S05]  /*b510*/  IADD3 R4, P1, R13, R25, RZ ;  /* 0x000000190d047210 */ /* 0x010fca0007f3e0ff */
[----:B---3--:R-:W-:-:S05]  /*b520*/  IMAD.X R5, R12, 0x1, R24, P1 ;  /* 0x000000010c057824 */ /* 0x008fca00008e0618 */
[----:B------:R0:W3:Y:S04]  /*b530*/  @!P0 LDG.E.U16 R6, [R4.64] ;  /* 0x0000000404068981 */ /* 0x0000e8000c1e1500 */
[----:B--2---:R2:W-:Y:S04]  /*b540*/  STL [R1+0xf50], R7 ;  /* 0x000f500701007387 */ /* 0x0045e80000100800 */
[----:B-1----:R-:W4:Y:S04]  /*b550*/  LDL R8, [R1+0x570] ;  /* 0x0005700001087983 */ /* 0x002f280000100800 */
[----:B--2---:R-:W2:Y:S04]  /*b560*/  LDL R7, [R1+0x4dc] ;  /* 0x0004dc0001077983 */ /* 0x004ea80000100800 */
[----:B------:R-:W1:Y:S01]  /*b570*/  S2R R16, SR_TID.X ;  /* 0x0000000000107919 */ /* 0x000e620000002100 */
[----:B------:R-:W-:-:S02]  /*b580*/  IADD3 R12, P1, R10, R25, RZ ;  /* 0x000000190a0c7210 */ /* 0x000fc40007f3e0ff */
[----:B0-----:R-:W-:-:S03]  /*b590*/  PRMT R5, RZ, 0x7610, R5 ;  /* 0x00007610ff057816 */ /* 0x001fc60000000005 */
[----:B------:R-:W-:-:S05]  /*b5a0*/  IMAD.X R13, R3, 0x1, R24, P1 ;  /* 0x00000001030d7824 */ /* 0x000fca00008e0618 */
[----:B------:R4:W2:Y:S01]  /*b5b0*/  @!P0 LDG.E.U16 R5, [R12.64] ;  /* 0x000000040c058981 */ /* 0x0008a2000c1e1500 */
[----:B-1----:R-:W-:-:S05]  /*b5c0*/  LOP3.LUT R16, R16, 0x7f, RZ, 0xc0, !PT ;  /* 0x0000007f10107812 */ /* 0x002fca00078ec0ff */
[----:B------:R-:W-:-:S05]  /*b5d0*/  IMAD.SHL.U32 R16, R16, 0x2, RZ ;  /* 0x0000000210107824 */ /* 0x000fca00078e00ff */
[----:B------:R-:W-:Y:S02]  /*b5e0*/  LOP3.LUT R9, R16, 0x50, RZ, 0x3c, !PT ;  /* 0x0000005010097812 */ /* 0x000fe400078e3cff */
[----:B------:R-:W-:-:S03]  /*b5f0*/  PRMT R4, RZ, 0x7610, R4 ;  /* 0x00007610ff047816 */ /* 0x000fc60000000004 */
[----:B------:R0:W-:Y:S04]  /*b600*/  STS.U16 [R9+0x500], R0 ;  /* 0x0005000009007388 */ /* 0x0001e80000000400 */
[----:B0-----:R-:W2:Y:S04]  /*b610*/  LDL.LU R0, [R1+0x560] ;  /* 0x0005600001007983 */ /* 0x001ea80000300800 */
[----:B------:R-:W2:Y:S04]  /*b620*/  LDL.LU R16, [R1+0xe0] ;  /* 0x0000e00001107983 */ /* 0x000ea80000300800 */
[----:B---3--:R-:W-:Y:S04]  /*b630*/  STL [R1+0xf54], R6 ;  /* 0x000f540601007387 */ /* 0x008fe80000100800 */
[----:B------:R-:W3:Y:S01]  /*b640*/  LDL R3, [R1+0x4cc] ;  /* 0x0004cc0001037983 */ /* 0x000ee20000100800 */
[----:B----4-:R-:W-:-:S05]  /*b650*/  IADD3 R12, P1, R8, R25, RZ ;  /* 0x00000019080c7210 */ /* 0x010fca0007f3e0ff */
[----:B--2---:R-:W-:-:S05]  /*b660*/  IMAD.X R13, R7, 0x1, R24, P1 ;  /* 0x00000001070d7824 */ /* 0x004fca00008e0618 */
[----:B------:R0:W2:Y:S04]  /*b670*/  @!P0 LDG.E.U16 R4, [R12.64] ;  /* 0x000000040c048981 */ /* 0x0000a8000c1e1500 */
[----:B------:R1:W-:Y:S01]  /*b680*/  STS.U16 [R9+0xd00], R14 ;  /* 0x000d000e09007388 */ /* 0x0003e20000000400 */
[----:B------:R-:W-:-:S03]  /*b690*/  PRMT R2, RZ, 0x7610, R2 ;  /* 0x00007610ff027816 */ /* 0x000fc60000000002 */
[----:B------:R4:W-:Y:S04]  /*b6a0*/  STS.U16 [R9+0x1500], R15 ;  /* 0x0015000f09007388 */ /* 0x0009e80000000400 */
[----:B-1----:R-:W2:Y:S04]  /*b6b0*/  LDL.LU R14, [R1+0xc0] ;  /* 0x0000c000010e7983 */ /* 0x002ea80000300800 */
[----:B------:R-:W-:Y:S04]  /*b6c0*/  STL [R1+0xf58], R5 ;  /* 0x000f580501007387 */ /* 0x000fe80000100800 */
[----:B------:R-:W2:Y:S04]  /*b6d0*/  LDL R7, [R1+0x410] ;  /* 0x0004100001077983 */ /* 0x000ea80000100800 */
[----:B----4-:R-:W4:Y:S01]  /*b6e0*/  LDL.LU R15, [R1+0x94] ;  /* 0x00009400010f7983 */ /* 0x010f220000300800 */
[----:B0-----:R-:W-:-:S05]  /*b6f0*/  IADD3 R12, P1, R0, R25, RZ ;  /* 0x00000019000c7210 */ /* 0x001fca0007f3e0ff */
[----:B---3--:R-:W-:-:S05]  /*b700*/  IMAD.X R13, R3, 0x1, R24, P1 ;  /* 0x00000001030d7824 */ /* 0x008fca00008e0618 */
[----:B------:R-:W3:Y:S04]  /*b710*/  @!P0 LDG.E.U16 R2, [R12.64] ;  /* 0x000000040c028981 */ /* 0x000ee8000c1e1500 */
[----:B--2---:R-:W-:Y:S04]  /*b720*/  STL [R1+0xf5c], R4 ;  /* 0x000f5c0401007387 */ /* 0x004fe80000100800 */
[----:B------:R-:W2:Y:S04]  /*b730*/  LDL R6, [R1+0x5a0] ;  /* 0x0005a00001067983 */ /* 0x000ea80000100800 */
[----:B------:R0:W-:Y:S04]  /*b740*/  STL [R1+0x640], R0 ;  /* 0x0006400001007387 */ /* 0x0001e80000100800 */
[----:B0-----:R-:W2:Y:S04]  /*b750*/  LDL.LU R0, [R1+0x4c0] ;  /* 0x0004c00001007983 */ /* 0x001ea80000300800 */
[----:B------:R-:W4:Y:S04]  /*b760*/  LDL R3, [R1+0x54c] ;  /* 0x00054c0001037983 */ /* 0x000f280000100800 */
[----:B------:R-:W4:Y:S04]  /*b770*/  LDL R5, [R1+0x540] ;  /* 0x0005400001057983 */ /* 0x000f280000100800 */
[----:B------:R-:W4:Y:S04]  /*b780*/  LDL R4, [R1+0x4ac] ;  /* 0x0004ac0001047983 */ /* 0x000f280000100800 */
[----:B------:R-:W4:Y:S04]  /*b790*/  LDL.LU R10, [R1+0x7c] ;  /* 0x00007c00010a7983 */ /* 0x000f280000300800 */
[----:B---3--:R-:W-:Y:S01]  /*b7a0*/  STL [R1+0xf60], R2 ;  /* 0x000f600201007387 */ /* 0x008fe20000100800 */
[----:B------:R-:W-:-:S02]  /*b7b0*/  PRMT R28, RZ, 0x7610, R28 ;  /* 0x00007610ff1c7816 */ /* 0x000fc4000000001c */
[----:B--2---:R-:W-:Y:S01]  /*b7c0*/  IADD3 R12, P1, R0, R25, RZ ;  /* 0x00000019000c7210 */ /* 0x004fe20007f3e0ff */
[----:B------:R0:W-:Y:S04]  /*b7d0*/  STL [R1+0x668], R0 ;  /* 0x0006680001007387 */ /* 0x0001e80000100800 */
[----:B------:R-:W-:Y:S01]  /*b7e0*/  IMAD.X R13, R7, 0x1, R24, P1 ;  /* 0x00000001070d7824 */ /* 0x000fe200008e0618 */
[----:B0-----:R-:W-:-:S06]  /*b7f0*/  PRMT R0, RZ, 0x7610, R0 ;  /* 0x00007610ff007816 */ /* 0x001fcc0000000000 */
[----:B------:R0:W2:Y:S02]  /*b800*/  @!P0 LDG.E.U16 R0, [R12.64] ;  /* 0x000000040c008981 */ /* 0x0000a4000c1e1500 */
[----:B0-----:R-:W-:-:S05]  /*b810*/  IADD3 R12, P1, R6, R25, RZ ;  /* 0x00000019060c7210 */ /* 0x001fca0007f3e0ff */
[----:B----4-:R-:W-:-:S05]  /*b820*/  IMAD.X R13, R3, 0x1, R24, P1 ;  /* 0x00000001030d7824 */ /* 0x010fca00008e0618 */
[----:B------:R0:W3:Y:S04]  /*b830*/  @!P0 LDG.E.U16 R28, [R12.64] ;  /* 0x000000040c1c8981 */ /* 0x0000e8000c1e1500 */
[----:B------:R-:W-:Y:S04]  /*b840*/  STS.U16 [R9+0x1d00], R11 ;  /* 0x001d000b09007388 */ /* 0x000fe80000000400 */
[----:B------:R1:W-:Y:S04]  /*b850*/  STS.U16 [R9+0x2500], R16 ;  /* 0x0025001009007388 */ /* 0x0003e80000000400 */
[----:B------:R4:W-:Y:S04]  /*b860*/  STS.U16 [R9+0x2d00], R14 ;  /* 0x002d000e09007388 */ /* 0x0009e80000000400 */
[----:B-1----:R-:W3:Y:S01]  /*b870*/  LDL.LU R16, [R1+0x184] ;  /* 0x0001840001107983 */ /* 0x002ee20000300800 */
[----:B0-----:R-:W-:-:S02]  /*b880*/  IADD3 R12, P1, R5, R25, RZ ;  /* 0x00000019050c7210 */ /* 0x001fc40007f3e0ff */
[----:B------:R-:W-:-:S03]  /*b890*/  PRMT R26, RZ, 0x7610, R26 ;  /* 0x00007610ff1a7816 */ /* 0x000fc6000000001a */
[----:B------:R-:W-:-:S05]  /*b8a0*/  IMAD.X R13, R4, 0x1, R24, P1 ;  /* 0x00000001040d7824 */ /* 0x000fca00008e0618 */
[----:B------:R-:W3:Y:S04]  /*b8b0*/  @!P0 LDG.E.U16 R26, [R12.64] ;  /* 0x000000040c1a8981 */ /* 0x000ee8000c1e1500 */
[----:B--2---:R0:W-:Y:S04]  /*b8c0*/  STL [R1+0xf64], R0 ;  /* 0x000f640001007387 */ /* 0x0041e80000100800 */
[----:B----4-:R-:W2:Y:S04]  /*b8d0*/  LDL.LU R14, [R1+0x13c] ;  /* 0x00013c00010e7983 */ /* 0x010ea80000300800 */
[----:B------:R-:W4:Y:S04]  /*b8e0*/  LDL R3, [R1+0x4a0] ;  /* 0x0004a00001037983 */ /* 0x000f280000100800 */
[----:B0-----:R-:W2:Y:S04]  /*b8f0*/  LDL R0, [R1+0x400] ;  /* 0x0004000001007983 */ /* 0x001ea80000100800 */
[----:B---3--:R-:W-:Y:S04]  /*b900*/  STL [R1+0xf68], R28 ;  /* 0x000f681c01007387 */ /* 0x008fe80000100800 */
[----:B------:R-:W3:Y:S04]  /*b910*/  LDL R2, [R1+0x590] ;  /* 0x0005900001027983 */ /* 0x000ee80000100800 */
[----:B------:R-:W3:Y:S01]  /*b920*/  LDL R6, [R1+0x52c] ;  /* 0x00052c0001067983 */ /* 0x000ee20000100800 */
[----:B------:R-:W-:-:S02]  /*b930*/  PRMT R22, RZ, 0x7610, R22 ;  /* 0x00007610ff167816 */ /* 0x000fc40000000016 */
[----:B------:R-:W-:Y:S01]  /*b940*/  PRMT R20, RZ, 0x7610, R20 ;  /* 0x00007610ff147816 */ /* 0x000fe20000000014 */
[----:B------:R0:W-:Y:S04]  /*b950*/  STS.U16 [R9+0x3500], R15 ;  /* 0x0035000f09007388 */ /* 0x0001e80000000400 */
[----:B0-----:R-:W3:Y:S04]  /*b960*/  LDL.LU R15, [R1+0x134] ;  /* 0x00013400010f7983 */ /* 0x001ee80000300800 */
[----:B------:R-:W-:Y:S04]  /*b970*/  STL [R1+0xf6c], R26 ;  /* 0x000f6c1a01007387 */ /* 0x000fe80000100800 */
[----:B------:R-:W3:Y:S04]  /*b980*/  LDL R5, [R1+0x488] ;  /* 0x0004880001057983 */ /* 0x000ee80000100800 */
[----:B------:R-:W3:Y:S01]  /*b990*/  LDL R4, [R1+0x3f4] ;  /* 0x0003f40001047983 */ /* 0x000ee20000100800 */
[----:B----4-:R-:W-:-:S03]  /*b9a0*/  IADD3 R12, P1, R3, R25, RZ ;  /* 0x00000019030c7210 */ /* 0x010fc60007f3e0ff */
[----:B------:R-:W4:Y:S02]  /*b9b0*/  LDL R3, [R1+0x47c] ;  /* 0x00047c0001037983 */ /* 0x000f240000100800 */
[----:B--2---:R-:W-:-:S05]  /*b9c0*/  IMAD.X R13, R0, 0x1, R24, P1 ;  /* 0x00000001000d7824 */ /* 0x004fca00008e0618 */
[----:B------:R3:W2:Y:S02]  /*b9d0*/  @!P0 LDG.E.U16 R22, [R12.64] ;  /* 0x000000040c168981 */ /* 0x0006a4000c1e1500 */
[----:B---3--:R-:W-:-:S05]  /*b9e0*/  IADD3 R12, P1, R2, R25, RZ ;  /* 0x00000019020c7210 */ /* 0x008fca0007f3e0ff */
[----:B------:R-:W-:-:S05]  /*b9f0*/  IMAD.X R13, R6, 0x1, R24, P1 ;  /* 0x00000001060d7824 */ /* 0x000fca00008e0618 */
[----:B------:R0:W3:Y:S04]  /*ba00*/  @!P0 LDG.E.U16 R20, [R12.64] ;  /* 0x000000040c148981 */ /* 0x0000e8000c1e1500 */
[----:B------:R1:W-:Y:S04]  /*ba10*/  STS.U16 [R9+0x3d00], R10 ;  /* 0x003d000a09007388 */ /* 0x0003e80000000400 */
[----:B------:R-:W0:Y:S04]  /*ba20*/  S2R R11, SR_TID.X ;  /* 0x00000000000b7919 */ /* 0x000e280000002100 */
[----:B-1----:R-:W4:Y:S01]  /*ba30*/  LDL.LU R9, [R1+0x11c] ;  /* 0x00011c0001097983 */ /* 0x002f220000300800 */
[----:B0-----:R-:W-:-:S02]  /*ba40*/  IADD3 R12, P1, R5, R25, RZ ;  /* 0x00000019050c7210 */ /* 0x001fc40007f3e0ff */
[----:B------:R-:W-:Y:S02]  /*ba50*/  PRMT R18, RZ, 0x7610, R18 ;  /* 0x00007610ff127816 */ /* 0x000fe40000000012 */
[----:B------:R-:W-:-:S05]  /*ba60*/  LOP3.LUT R11, R11, 0x7f, RZ, 0xc0, !PT ;  /* 0x0000007f0b0b7812 */ /* 0x000fca00078ec0ff */
[----:B------:R-:W-:-:S05]  /*ba70*/  IMAD.SHL.U32 R11, R11, 0x2, RZ ;  /* 0x000000020b0b7824 */ /* 0x000fca00078e00ff */
[----:B------:R-:W-:Y:S01]  /*ba80*/  LOP3.LUT R0, R11, 0x60, RZ, 0x3c, !PT ;  /* 0x000000600b007812 */ /* 0x000fe200078e3cff */
[----:B------:R-:W-:-:S04]  /*ba90*/  IMAD.X R13, R4, 0x1, R24, P1 ;  /* 0x00000001040d7824 */ /* 0x000fc800008e0618 */
[----:B------:R0:W-:Y:S04]  /*baa0*/  STS.U16 [R0+0x600], R16 ;  /* 0x0006001000007388 */ /* 0x0001e80000000400 */
[----:B------:R1:W4:Y:S04]  /*bab0*/  @!P0 LDG.E.U16 R18, [R12.64] ;  /* 0x000000040c128981 */ /* 0x000328000c1e1500 */
[----:B--2---:R-:W-:Y:S04]  /*bac0*/  STL [R1+0xf70], R22 ;  /* 0x000f701601007387 */ /* 0x004fe80000100800 */
[----:B------:R-:W2:Y:S04]  /*bad0*/  LDL R2, [R1+0x3e8] ;  /* 0x0003e80001027983 */ /* 0x000ea80000100800 */
[----:B------:R-:W2:Y:S04]  /*bae0*/  LDL.LU R8, [R1+0xf8] ;  /* 0x0000f80001087983 */ /* 0x000ea80000300800 */
[----:B---3--:R-:W-:Y:S04]  /*baf0*/  STL [R1+0xf74], R20 ;  /* 0x000f741401007387 */ /* 0x008fe80000100800 */
[----:B------:R-:W3:Y:S04]  /*bb00*/  LDL R7, [R1+0x514] ;  /* 0x0005140001077983 */ /* 0x000ee80000100800 */
[----:B------:R-:W3:Y:S04]  /*bb10*/  LDL.LU R10, [R1+0xe4] ;  /* 0x0000e400010a7983 */ /* 0x000ee80000300800 */
[----:B0-----:R-:W3:Y:S04]  /*bb20*/  LDL R16, [R1+0x470] ;  /* 0x0004700001107983 */ /* 0x001ee80000100800 */
[----:B------:R4:W-:Y:S01]  /*bb30*/  STS.U16 [R0+0xe00], R14 ;  /* 0x000e000e00007388 */ /* 0x0009e20000000400 */
[----:B-1----:R-:W-:-:S03]  /*bb40*/  PRMT R12, RZ, 0x7610, R12 ;  /* 0x00007610ff0c7816 */ /* 0x002fc6000000000c */
[----:B------:R2:W-:Y:S01]  /*bb50*/  STS.U16 [R0+0x1600], R15 ;  /* 0x0016000f00007388 */ /* 0x0005e20000000400 */
[----:B------:R-:W-:-:S03]  /*bb60*/  PRMT R13, RZ, 0x7610, R13 ;  /* 0x00007610ff0d7816 */ /* 0x000fc6000000000d */
[----:B------:R-:W3:Y:S01]  /*bb70*/  LDL.LU R11, [R1+0xd8] ;  /* 0x0000d800010b7983 */ /* 0x000ee20000300800 */
[----:B----4-:R-:W-:-:S03]  /*bb80*/  IADD3 R14, P1, R3, R25, RZ ;  /* 0x00000019030e7210 */ /* 0x010fc60007f3e0ff */
[----:B------:R-:W-:Y:S04]  /*bb90*/  STL [R1+0xf78], R18 ;  /* 0x000f781201007387 */ /* 0x000fe80000100800 */
[----:B------:R-:W4:Y:S04]  /*bba0*/  LDL R4, [R1+0x508] ;  /* 0x0005080001047983 */ /* 0x000f280000100800 */
[----:B------:R-:W4:Y:S01]  /*bbb0*/  LDL R6, [R1+0x464] ;  /* 0x0004640001067983 */ /* 0x000f220000100800 */
[----:B--2---:R-:W-:-:S03]  /*bbc0*/  IMAD.X R15, R2, 0x1, R24, P1 ;  /* 0x00000001020f7824 */ /* 0x004fc600008e0618 */
[----:B------:R-:W2:Y:S04]  /*bbd0*/  LDL R2, [R1+0x454] ;  /* 0x0004540001027983 */ /* 0x000ea80000100800 */
[----:B------:R3:W2:Y:S04]  /*bbe0*/  @!P0 LDG.E.U16 R12, [R14.64] ;  /* 0x000000040e0c8981 */ /* 0x0006a8000c1e1500 */
[----:B------:R-:W2:Y:S01]  /*bbf0*/  LDL.LU R3, [R1+0xac] ;  /* 0x0000ac0001037983 */ /* 0x000ea20000300800 */
[----:B---3--:R-:W-:-:S05]  /*bc00*/  IADD3 R14, P1, R7, R25, RZ ;  /* 0x00000019070e7210 */ /* 0x008fca0007f3e0ff */
[----:B------:R-:W-:-:S05]  /*bc10*/  IMAD.X R15, R16, 0x1, R24, P1 ;  /* 0x00000001100f7824 */ /* 0x000fca00008e0618 */
[----:B------:R4:W3:Y:S04]  /*bc20*/  @!P0 LDG.E.U16 R13, [R14.64] ;  /* 0x000000040e0d8981 */ /* 0x0008e8000c1e1500 */
[----:B------:R0:W-:Y:S01]  /*bc30*/  STS.U16 [R0+0x1e00], R9 ;  /* 0x001e000900007388 */ /* 0x0001e20000000400 */
[----:B------:R-:W-:-:S03]  /*bc40*/  PRMT R17, RZ, 0x7610, R17 ;  /* 0x00007610ff117816 */ /* 0x000fc60000000011 */
[----:B------:R1:W-:Y:S01]  /*bc50*/  STS.U16 [R0+0x2600], R8 ;  /* 0x0026000800007388 */ /* 0x0003e20000000400 */
[----:B----4-:R-:W-:-:S05]  /*bc60*/  IADD3 R14, P1, R4, R25, RZ ;  /* 0x00000019040e7210 */ /* 0x010fca0007f3e0ff */
[----:B------:R-:W-:-:S05]  /*bc70*/  IMAD.X R15, R6, 0x1, R24, P1 ;  /* 0x00000001060f7824 */ /* 0x000fca00008e0618 */
[----:B------:R4:W4:Y:S04]  /*bc80*/  @!P0 LDG.E.U16 R17, [R14.64] ;  /* 0x000000040e118981 */ /* 0x000928000c1e1500 */
[----:B--2---:R-:W-:Y:S04]  /*bc90*/  STL [R1+0xf7c], R12 ;  /* 0x000f7c0c01007387 */ /* 0x004fe80000100800 */
[----:B------:R-:W2:Y:S04]  /*bca0*/  LDL R5, [R1+0x3d4] ;  /* 0x0003d40001057983 */ /* 0x000ea80000100800 */
[----:B0-----:R-:W2:Y:S04]  /*bcb0*/  LDL R9, [R1+0x57c] ;  /* 0x00057c0001097983 */ /* 0x001ea80000100800 */
[----:B------:R-:W2:Y:S04]  /*bcc0*/  LDL R7, [R1+0x4fc] ;  /* 0x0004fc0001077983 */ /* 0x000ea80000100800 */
[----:B------:R-:W2:Y:S04]  /*bcd0*/  LDL.LU R16, [R1+0x18c] ;  /* 0x00018c0001107983 */ /* 0x000ea80000300800 */
[----:B---3--:R-:W-:Y:S04]  /*bce0*/  STL [R1+0xf80], R13 ;  /* 0x000f800d01007387 */ /* 0x008fe80000100800 */
[----:B------:R-:W3:Y:S04]  /*bcf0*/  LDL R4, [R1+0x4f0] ;  /* 0x0004f00001047983 */ /* 0x000ee80000100800 */
[----:B-1----:R-:W3:Y:S04]  /*bd00*/  LDL.LU R8, [R1+0x188] ;  /* 0x0001880001087983 */ /* 0x002ee80000300800 */
[----:B------:R-:W3:Y:S01]  /*bd10*/  LDL R6, [R1+0x43c] ;  /* 0x00043c0001067983 */ /* 0x000ee20000100800 */
[----:B----4-:R-:W-:-:S03]  /*bd20*/  IADD3 R14, P1, R2, R25, RZ ;  /* 0x00000019020e7210 */ /* 0x010fc60007f3e0ff */
[----:B------:R-:W4:Y:S04]  /*bd30*/  LDL R2, [R1+0x430] ;  /* 0x0004300001027983 */ /* 0x000f280000100800 */
[----:B------:R-:W-:Y:S04]  /*bd40*/  STS.U16 [R0+0x2e00], R10 ;  /* 0x002e000a00007388 */ /* 0x000fe80000000400 */
[----:B------:R0:W-:Y:S04]  /*bd50*/  STS.U16 [R0+0x3600], R11 ;  /* 0x0036000b00007388 */ /* 0x0001e80000000400 */
[----:B------:R1:W-:Y:S04]  /*bd60*/  STS.U16 [R0+0x3e00], R3 ;  /* 0x003e000300007388 */ /* 0x0003e80000000400 */
[----:B0-----:R-:W0:Y:S04]  /*bd70*/  S2R R11, SR_TID.X ;  /* 0x00000000000b7919 */ /* 0x001e280000002100 */
[----:B-1----:R-:W4:Y:S01]  /*bd80*/  LDL R0, [R1+0x574] ;  /* 0x0005740001007983 */ /* 0x002f220000100800 */
[----:B------:R-:W-:-:S02]  /*bd90*/  PRMT R19, RZ, 0x7610, R19 ;  /* 0x00007610ff137816 */ /* 0x000fc40000000013 */
[----:B------:R-:W-:Y:S02]  /*bda0*/  PRMT R21, RZ, 0x7610, R21 ;  /* 0x00007610ff157816 */ /* 0x000fe40000000015 */
[----:B------:R-:W-:Y:S02]  /*bdb0*/  PRMT R23, RZ, 0x7610, R23 ;  /* 0x00007610ff177816 */ /* 0x000fe40000000017 */
[----:B0-----:R-:W-:Y:S01]  /*bdc0*/  LOP3.LUT R11, R11, 0x7f, RZ, 0xc0, !PT ;  /* 0x0000007f0b0b7812 */ /* 0x001fe200078ec0ff */
[----:B--2---:R-:W-:Y:S02]  /*bdd0*/  IMAD.X R15, R5, 0x1, R24, P1 ;  /* 0x00000001050f7824 */ /* 0x004fe400008e0618 */
[----:B------:R-:W2:Y:S04]  /*bde0*/  LDL R5, [R1+0x3c0] ;  /* 0x0003c00001057983 */ /* 0x000ea80000100800 */
[----:B------:R-:W2:Y:S04]  /*bdf0*/  LDL.LU R3, [R1+0x180] ;  /* 0x0001800001037983 */ /* 0x000ea80000300800 */
[----:B------:R0:W2:Y:S02]  /*be00*/  @!P0 LDG.E.U16 R19, [R14.64] ;  /* 0x000000040e138981 */ /* 0x0000a4000c1e1500 */
[----:B0-----:R-:W-:-:S02]  /*be10*/  IADD3 R14, P1, R9, R25, RZ ;  /* 0x00000019090e7210 */ /* 0x001fc40007f3e0ff */
[----:B------:R-:W2:Y:S03]  /*be20*/  LDL.LU R9, [R1+0x130] ;  /* 0x0001300001097983 */ /* 0x000ea60000300800 */
[----:B------:R-:W-:Y:S01]  /*be30*/  IMAD.X R15, R7, 0x1, R24, P1 ;  /* 0x00000001070f7824 */ /* 0x000fe200008e0618 */
[----:B------:R-:W2:Y:S01]  /*be40*/  LDL.LU R10, [R1+0x114] ;  /* 0x00011400010a7983 */ /* 0x000ea20000300800 */
[----:B------:R-:W-:-:S03]  /*be50*/  IMAD.SHL.U32 R7, R11, 0x2, RZ ;  /* 0x000000020b077824 */ /* 0x000fc600078e00ff */
[----:B------:R-:W2:Y:S04]  /*be60*/  LDL.LU R11, [R1+0xf0] ;  /* 0x0000f000010b7983 */ /* 0x000ea80000300800 */
[----:B------:R3:W2:Y:S02]  /*be70*/  @!P0 LDG.E.U16 R21, [R14.64] ;  /* 0x000000040e158981 */ /* 0x0006a4000c1e1500 */
[----:B---3--:R-:W-:Y:S02]  /*be80*/  IADD3 R14, P1, R4, R25, RZ ;  /* 0x00000019040e7210 */ /* 0x008fe40007f3e0ff */
[----:B------:R-:W-:-:S03]  /*be90*/  LOP3.LUT R4, R7, 0x70, RZ, 0x3c, !PT ;  /* 0x0000007007047812 */ /* 0x000fc600078e3cff */
[----:B------:R-:W-:Y:S02]  /*bea0*/  IMAD.X R15, R6, 0x1, R24, P1 ;  /* 0x00000001060f7824 */ /* 0x000fe400008e0618 */
[----:B------:R0:W-:Y:S04]  /*beb0*/  STS.U16 [R4+0x700], R16 ;  /* 0x0007001004007388 */ /* 0x0001e80000000400 */
[----:B------:R4:W3:Y:S02]  /*bec0*/  @!P0 LDG.E.U16 R23, [R14.64] ;  /* 0x000000040e178981 */ /* 0x0008e4000c1e1500 */
[----:B----4-:R-:W-:Y:S02]  /*bed0*/  IADD3 R14, P1, R2, R25, RZ ;  /* 0x00000019020e7210 */ /* 0x010fe40007f3e0ff */
[----:B------:R-:W4:Y:S04]  /*bee0*/  LDL R2, [R1+0x4e0] ;  /* 0x0004e00001027983 */ /* 0x000f280000100800 */
[----:B0-----:R-:W3:Y:S04]  /*bef0*/  LDL.LU R16, [R1+0xdc] ;  /* 0x0000dc0001107983 */ /* 0x001ee80000300800 */
[----:B------:R0:W-:Y:S01]  /*bf00*/  STS.U16 [R4+0xf00], R8 ;  /* 0x000f000804007388 */ /* 0x0001e20000000400 */
[----:B------:R-:W-:-:S03]  /*bf10*/  PRMT R27, RZ, 0x7610, R27 ;  /* 0x00007610ff1b7816 */ /* 0x000fc6000000001b */
[----:B------:R-:W3:Y:S04]  /*bf20*/  LDL.LU R13, [R1+0xd0] ;  /* 0x0000d000010d7983 */ /* 0x000ee80000300800 */
[----:B------:R-:W3:Y:S04]  /*bf30*/  LDL.LU R12, [R1+0xc8] ;  /* 0x0000c800010c7983 */ /* 0x000ee80000300800 */
[----:B0-----:R-:W0:Y:S04]  /*bf40*/  S2R R8, SR_TID.X ;  /* 0x0000000000087919 */ /* 0x001e280000002100 */
[----:B------:R-:W3:Y:S04]  /*bf50*/  LDL.LU R18, [R1+0xc4] ;  /* 0x0000c40001127983 */ /* 0x000ee80000300800 */
[----:B------:R-:W3:Y:S04]  /*bf60*/  LDL.LU R20, [R1+0xa8] ;  /* 0x0000a80001147983 */ /* 0x000ee80000300800 */
[----:B------:R-:W3:Y:S04]  /*bf70*/  LDL.LU R22, [R1+0xa4] ;  /* 0x0000a40001167983 */ /* 0x000ee80000300800 */
[----:B------:R-:W3:Y:S04]  /*bf80*/  LDL.LU R26, [R1+0x9c] ;  /* 0x00009c00011a7983 */ /* 0x000ee80000300800 */
[----:B------:R-:W3:Y:S01]  /*bf90*/  LDL.LU R28, [R1+0x98] ;  /* 0x00009800011c7983 */ /* 0x000ee20000300800 */
[----:B0-----:R-:W-:-:S05]  /*bfa0*/  LOP3.LUT R8, R8, 0x7f, RZ, 0xc0, !PT ;  /* 0x0000007f08087812 */ /* 0x001fca00078ec0ff */
[----:B------:R-:W-:Y:S02]  /*bfb0*/  IMAD.SHL.U32 R8, R8, 0x2, RZ ;  /* 0x0000000208087824 */ /* 0x000fe400078e00ff */
[----:B--2---:R-:W-:-:S05]  /*bfc0*/  IMAD.X R15, R5, 0x1, R24, P1 ;  /* 0x00000001050f7824 */ /* 0x004fca00008e0618 */
[----:B------:R0:W2:Y:S02]  /*bfd0*/  @!P0 LDG.E.U16 R27, [R14.64] ;  /* 0x000000040e1b8981 */ /* 0x0000a4000c1e1500 */
[----:B0-----:R-:W-:Y:S02]  /*bfe0*/  IADD3 R14, P1, R0, R25, RZ ;  /* 0x00000019000e7210 */ /* 0x001fe40007f3e0ff */
[----:B------:R-:W2:Y:S04]  /*bff0*/  LDL.LU R0, [R1+0x90] ;  /* 0x0000900001007983 */ /* 0x000ea80000300800 */
[----:B------:R-:W2:Y:S04]  /*c000*/  LDL.LU R5, [R1+0x8c] ;  /* 0x00008c0001057983 */ /* 0x000ea80000300800 */
[----:B------:R0:W-:Y:S02]  /*c010*/  STL [R1+0x898], R25 ;  /* 0x0008981901007387 */ /* 0x0001e40000100800 */
[----:B0-----:R-:W-:-:S05]  /*c020*/  LOP3.LUT R25, R8, 0x70, RZ, 0x3c, !PT ;  /* 0x0000007008197812 */ /* 0x001fca00078e3cff */
[----:B------:R0:W-:Y:S04]  /*c030*/  STS.U16 [R25+0x1700], R3 ;  /* 0x0017000319007388 */ /* 0x0001e80000000400 */
[----:B0-----:R-:W0:Y:S04]  /*c040*/  S2R R3, SR_TID.X ;  /* 0x0000000000037919 */ /* 0x001e280000002100 */
[----:B------:R-:W-:Y:S04]  /*c050*/  STS.U16 [R25+0x1f00], R9 ;  /* 0x001f000919007388 */ /* 0x000fe80000000400 */
[----:B------:R-:W-:Y:S04]  /*c060*/  STS.U16 [R25+0x2700], R10 ;  /* 0x0027000a19007388 */ /* 0x000fe80000000400 */
[----:B------:R0:W-:Y:S04]  /*c070*/  STS.U16 [R25+0x2f00], R11 ;  /* 0x002f000b19007388 */ /* 0x0001e80000000400 */
[----:B------:R-:W-:Y:S01]  /*c080*/  STL [R1+0x89c], R24 ;  /* 0x00089c1801007387 */ /* 0x000fe20000100800 */
[----:B0-----:R-:W-:-:S02]  /*c090*/  LOP3.LUT R11, R3, 0x3f, RZ, 0xc0, !PT ;  /* 0x0000003f030b7812 */ /* 0x001fc400078ec0ff */
[----:B------:R-:W-:Y:S02]  /*c0a0*/  SHF.R.S32.HI R4, RZ, 0x6, R3 ;  /* 0x00000006ff047819 */ /* 0x000fe40000011403 */
[----:B------:R-:W2:Y:S01]  /*c0b0*/  LDL.LU R3, [R1+0x88] ;  /* 0x0000880001037983 */ /* 0x000ea20000300800 */
[----:B----4-:R-:W-:-:S03]  /*c0c0*/  IMAD.X R15, R2, 0x1, R24, P1 ;  /* 0x00000001020f7824 */ /* 0x010fc600008e0618 */
[----:B------:R-:W4:Y:S01]  /*c0d0*/  LDL.LU R6, [R1+0x84] ;  /* 0x0000840001067983 */ /* 0x000f220000300800 */
[----:B------:R-:W-:-:S03]  /*c0e0*/  IMAD.SHL.U32 R2, R11, 0x2, RZ ;  /* 0x000000020b027824 */ /* 0x000fc600078e00ff */
[----:B------:R-:W4:Y:S04]  /*c0f0*/  LDL.LU R7, [R1+0x78] ;  /* 0x0000780001077983 */ /* 0x000f280000300800 */
[----:B------:R-:W4:Y:S04]  /*c100*/  LDL.LU R8, [R1+0x74] ;  /* 0x0000740001087983 */ /* 0x000f280000300800 */
[----:B------:R-:W4:Y:S04]  /*c110*/  LDL.LU R9, [R1+0x70] ;  /* 0x0000700001097983 */ /* 0x000f280000300800 */
[----:B------:R-:W4:Y:S04]  /*c120*/  LDL.LU R10, [R1+0x6c] ;  /* 0x00006c00010a7983 */ /* 0x000f280000300800 */
[----:B---3--:R0:W-:Y:S04]  /*c130*/  STS.U16 [R25+0x3700], R16 ;  /* 0x0037001019007388 */ /* 0x0081e80000000400 */
[----:B------:R-:W3:Y:S04]  /*c140*/  LDL.LU R11, [R1+0x68] ;  /* 0x00006800010b7983 */ /* 0x000ee80000300800 */
[----:B0-----:R-:W3:Y:S01]  /*c150*/  LDL.LU R16, [R1+0x64] ;  /* 0x0000640001107983 */ /* 0x001ee20000300800 */
[----:B------:R-:W-:-:S04]  /*c160*/  SGXT R4, R4, 0x1 ;  /* 0x000000010404781a */ /* 0x000fc80000000200 */
[----:B------:R-:W-:Y:S01]  /*c170*/  LOP3.LUT R2, R2, 0x90, R4, 0x78, !PT ;  /* 0x0000009002027812 */ /* 0x000fe200078e7804 */
[----:B------:R0:W-:Y:S01]  /*c180*/  STS.U16 [R25+0x3f00], R13 ;  /* 0x003f000d19007388 */ /* 0x0001e20000000400 */
[----:B------:R-:W-:-:S03]  /*c190*/  PRMT R29, RZ, 0x7610, R29 ;  /* 0x00007610ff1d7816 */ /* 0x000fc6000000001d */
[----:B------:R1:W-:Y:S04]  /*c1a0*/  STS.U16 [R2+0x4000], R12 ;  /* 0x0040000c02007388 */ /* 0x0003e80000000400 */
[----:B------:R1:W-:Y:S04]  /*c1b0*/  STS.U16 [R2+0x4400], R18 ;  /* 0x0044001202007388 */ /* 0x0003e80000000400 */
[----:B0-----:R-:W3:Y:S04]  /*c1c0*/  LDL.LU R13, [R1+0x60] ;  /* 0x00006000010d7983 */ /* 0x001ee80000300800 */
[----:B-1----:R-:W3:Y:S04]  /*c1d0*/  LDL.LU R12, [R1+0x5c] ;  /* 0x00005c00010c7983 */ /* 0x002ee80000300800 */
[----:B------:R0:W-:Y:S04]  /*c1e0*/  STS.U16 [R2+0x4800], R20 ;  /* 0x0048001402007388 */ /* 0x0001e80000000400 */
[----:B------:R-:W3:Y:S04]  /*c1f0*/  LDL.LU R18, [R1+0x58] ;  /* 0x0000580001127983 */ /* 0x000ee80000300800 */
[----:B------:R1:W-:Y:S04]  /*c200*/  STS.U16 [R2+0x4c00], R22 ;  /* 0x004c001602007388 */ /* 0x0003e80000000400 */
[----:B0-----:R-:W3:Y:S04]  /*c210*/  LDL.LU R20, [R1+0x54] ;  /* 0x0000540001147983 */ /* 0x001ee80000300800 */
[----:B------:R0:W-:Y:S04]  /*c220*/  STS.U16 [R2+0x5000], R26 ;  /* 0x0050001a02007388 */ /* 0x0001e80000000400 */
[----:B-1----:R-:W3:Y:S04]  /*c230*/  LDL.LU R22, [R1+0x50] ;  /* 0x0000500001167983 */ /* 0x002ee80000300800 */
[----:B------:R1:W-:Y:S04]  /*c240*/  STS.U16 [R2+0x5400], R28 ;  /* 0x0054001c02007388 */ /* 0x0003e80000000400 */
[----:B0-----:R-:W3:Y:S04]  /*c250*/  LDL.LU R26, [R1+0x4c] ;  /* 0x00004c00011a7983 */ /* 0x001ee80000300800 */
[----:B------:R-:W3:Y:S04]  /*c260*/  LDL.LU R25, [R1+0x48] ;  /* 0x0000480001197983 */ /* 0x000ee80000300800 */
[----:B------:R0:W3:Y:S04]  /*c270*/  @!P0 LDG.E.U16 R29, [R14.64] ;  /* 0x000000040e1d8981 */ /* 0x0000e8000c1e1500 */
[----:B-1----:R-:W3:Y:S04]  /*c280*/  LDL.LU R28, [R1+0x44] ;  /* 0x00004400011c7983 */ /* 0x002ee80000300800 */
[----:B0-----:R-:W3:Y:S04]  /*c290*/  LDL.LU R14, [R1+0x40] ;  /* 0x00004000010e7983 */ /* 0x001ee80000300800 */
[----:B--2---:R-:W-:Y:S04]  /*c2a0*/  STS.U16 [R2+0x5800], R0 ;  /* 0x0058000002007388 */ /* 0x004fe80000000400 */
[----:B------:R0:W-:Y:S04]  /*c2b0*/  STS.U16 [R2+0x5c00], R5 ;  /* 0x005c000502007388 */ /* 0x0001e80000000400 */
[----:B0-----:R-:W2:Y:S04]  /*c2c0*/  LDL R5, [R1+0x5b8] ;  /* 0x0005b80001057983 */ /* 0x001ea80000100800 */
[----:B------:R-:W2:Y:S04]  /*c2d0*/  LDL.LU R0, [R1+0x3c] ;  /* 0x00003c0001007983 */ /* 0x000ea80000300800 */
[----:B------:R-:W2:Y:S04]  /*c2e0*/  LDL.LU R15, [R1+0x38] ;  /* 0x00003800010f7983 */ /* 0x000ea80000300800 */
[----:B------:R0:W-:Y:S04]  /*c2f0*/  STS.U16 [R2+0x6000], R3 ;  /* 0x0060000302007388 */ /* 0x0001e80000000400 */
[----:B0-----:R-:W2:Y:S04]  /*c300*/  LDL.LU R3, [R1+0x34] ;  /* 0x0000340001037983 */ /* 0x001ea80000300800 */
[----:B------:R-:W2:Y:S04]  /*c310*/  LDL.LU R24, [R1+0x24] ;  /* 0x0000240001187983 */ /* 0x000ea80000300800 */
[----:B----4-:R-:W-:Y:S04]  /*c320*/  STS.U16 [R2+0x6400], R6 ;  /* 0x0064000602007388 */ /* 0x010fe80000000400 */
[----:B------:R-:W-:Y:S04]  /*c330*/  STS.U16 [R2+0x6800], R7 ;  /* 0x0068000702007388 */ /* 0x000fe80000000400 */
[----:B------:R-:W-:Y:S04]  /*c340*/  STS.U16 [R2+0x6c00], R8 ;  /* 0x006c000802007388 */ /* 0x000fe80000000400 */
[----:B------:R-:W-:Y:S04]  /*c350*/  STS.U16 [R2+0x7000], R9 ;  /* 0x0070000902007388 */ /* 0x000fe80000000400 */
[----:B------:R-:W-:Y:S04]  /*c360*/  STS.U16 [R2+0x7400], R10 ;  /* 0x0074000a02007388 */ /* 0x000fe80000000400 */
[----:B---3--:R-:W-:Y:S04]  /*c370*/  STS.U16 [R2+0x7800], R11 ;  /* 0x0078000b02007388 */ /* 0x008fe80000000400 */
[----:B------:R0:W-:Y:S04]  /*c380*/  STS.U16 [R2+0x7c00], R16 ;  /* 0x007c001002007388 */ /* 0x0001e80000000400 */
[----:B0-----:R-:W3:Y:S04]  /*c390*/  LDL.LU R2, [R1+0x20] ;  /* 0x0000200001027983 */ /* 0x001ee80000300800 */
[----:B------:R-:W4:Y:S04]  /*c3a0*/  LDL.LU R4, [R1+0x1c] ;  /* 0x00001c0001047983 */ /* 0x000f280000300800 */
[----:B------:R-:W4:Y:S04]  /*c3b0*/  LDL.LU R6, [R1+0x18] ;  /* 0x0000180001067983 */ /* 0x000f280000300800 */
[----:B------:R-:W4:Y:S04]  /*c3c0*/  LDL.LU R7, [R1+0x30] ;  /* 0x0000300001077983 */ /* 0x000f280000300800 */
[----:B------:R-:W4:Y:S04]  /*c3d0*/  LDL.LU R8, [R1+0x2c] ;  /* 0x00002c0001087983 */ /* 0x000f280000300800 */
[----:B------:R-:W4:Y:S04]  /*c3e0*/  LDL.LU R9, [R1+0x28] ;  /* 0x0000280001097983 */ /* 0x000f280000300800 */
[----:B------:R-:W4:Y:S04]  /*c3f0*/  LDL.LU R10, [R1+0x14] ;  /* 0x00001400010a7983 */ /* 0x000f280000300800 */
[----:B------:R-:W4:Y:S04]  /*c400*/  LDL.LU R11, [R1+0x10] ;  /* 0x00001000010b7983 */ /* 0x000f280000300800 */
[----:B------:R-:W4:Y:S04]  /*c410*/  LDL.LU R16, [R1+0xc] ;  /* 0x00000c0001107983 */ /* 0x000f280000300800 */
[----:B--2---:R0:W-:Y:S04]  /*c420*/  STS.U16 [R5+0x4100], R13 ;  /* 0x0041000d05007388 */ /* 0x0041e80000000400 */
[----:B------:R-:W-:Y:S04]  /*c430*/  STS.U16 [R5+0x4500], R12 ;  /* 0x0045000c05007388 */ /* 0x000fe80000000400 */
[----:B------:R-:W-:Y:S04]  /*c440*/  STS.U16 [R5+0x4900], R18 ;  /* 0x0049001205007388 */ /* 0x000fe80000000400 */
[----:B------:R-:W-:Y:S04]  /*c450*/  STS.U16 [R5+0x4d00], R20 ;  /* 0x004d001405007388 */ /* 0x000fe80000000400 */
[----:B------:R-:W-:Y:S04]  /*c460*/  STS.U16 [R5+0x5100], R22 ;  /* 0x0051001605007388 */ /* 0x000fe80000000400 */
[----:B------:R-:W-:Y:S04]  /*c470*/  STS.U16 [R5+0x5500], R26 ;  /* 0x0055001a05007388 */ /* 0x000fe80000000400 */
[----:B------:R-:W-:Y:S04]  /*c480*/  STS.U16 [R5+0x5900], R25 ;  /* 0x0059001905007388 */ /* 0x000fe80000000400 */
[----:B------:R-:W-:Y:S04]  /*c490*/  STS.U16 [R5+0x5d00], R28 ;  /* 0x005d001c05007388 */ /* 0x000fe80000000400 */
[----:B------:R1:W-:Y:S04]  /*c4a0*/  STS.U16 [R5+0x6100], R14 ;  /* 0x0061000e05007388 */ /* 0x0003e80000000400 */
[----:B0-----:R-:W2:Y:S04]  /*c4b0*/  LDL.LU R13, [R1+0xf80] ;  /* 0x000f8000010d7983 */ /* 0x001ea80000300800 */
[----:B-1----:R-:W0:Y:S04]  /*c4c0*/  S2R R14, SR_TID.X ;  /* 0x00000000000e7919 */ /* 0x002e280000002100 */
[----:B------:R-:W-:Y:S04]  /*c4d0*/  STS.U16 [R5+0x6500], R0 ;  /* 0x0065000005007388 */ /* 0x000fe80000000400 */
[----:B------:R-:W-:Y:S04]  /*c4e0*/  STS.U16 [R5+0x6900], R15 ;  /* 0x0069000f05007388 */ /* 0x000fe80000000400 */
[----:B------:R-:W2:Y:S04]  /*c4f0*/  LDL.LU R12, [R1+0xf7c] ;  /* 0x000f7c00010c7983 */ /* 0x000ea80000300800 */
[----:B------:R0:W-:Y:S04]  /*c500*/  STS.U16 [R5+0x6d00], R3 ;  /* 0x006d000305007388 */ /* 0x0001e80000000400 */
[----:B------:R1:W-:Y:S04]  /*c510*/  STS.U16 [R5+0x7100], R24 ;  /* 0x0071001805007388 */ /* 0x0003e80000000400 */
[----:B------:R-:W2:Y:S01]  /*c520*/  LDL.LU R18, [R1+0xf78] ;  /* 0x000f780001127983 */ /* 0x000ea20000300800 */
[----:B0-----:R-:W-:-:S03]  /*c530*/  LOP3.LUT R3, R14, 0x3f, RZ, 0xc0, !PT ;  /* 0x0000003f0e037812 */ /* 0x001fc600078ec0ff */
[----:B------:R-:W2:Y:S01]  /*c540*/  LDL.LU R20, [R1+0xf74] ;  /* 0x000f740001147983 */ /* 0x000ea20000300800 */
[----:B-1----:R-:W-:Y:S01]  /*c550*/  SHF.R.S32.HI R24, RZ, 0x6, R14 ;  /* 0x00000006ff187819 */ /* 0x002fe2000001140e */
[----:B------:R-:W-:Y:S02]  /*c560*/  IMAD.SHL.U32 R15, R3, 0x2, RZ ;  /* 0x00000002030f7824 */ /* 0x000fe400078e00ff */
[----:B------:R-:W2:Y:S01]  /*c570*/  LDL.LU R22, [R1+0xf70] ;  /* 0x000f700001167983 */ /* 0x000ea20000300800 */
[----:B------:R-:W-:-:S03]  /*c580*/  SGXT R24, R24, 0x1 ;  /* 0x000000011818781a */ /* 0x000fc60000000200 */
[----:B------:R-:W2:Y:S01]  /*c590*/  LDL.LU R26, [R1+0xf6c] ;  /* 0x000f6c00011a7983 */ /* 0x000ea20000300800 */
[----:B------:R-:W-:-:S03]  /*c5a0*/  LOP3.LUT R15, R15, 0x90, R24, 0x78, !PT ;  /* 0x000000900f0f7812 */ /* 0x000fc600078e7818 */
[----:B------:R-:W2:Y:S01]  /*c5b0*/  LDL.LU R25, [R1+0xcc] ;  /* 0x0000cc0001197983 */ /* 0x000ea20000300800 */
[----:B------:R-:W-:-:S03]  /*c5c0*/  LOP3.LUT R15, R15, 0x40, RZ, 0x3c, !PT ;  /* 0x000000400f0f7812 */ /* 0x000fc600078e3cff */
[----:B------:R-:W2:Y:S04]  /*c5d0*/  LDL.LU R28, [R1+0xf68] ;  /* 0x000f6800011c7983 */ /* 0x000ea80000300800 */
[----:B------:R-:W2:Y:S04]  /*c5e0*/  LDL.LU R0, [R1+0xf64] ;  /* 0x000f640001007983 */ /* 0x000ea80000300800 */
[----:B------:R-:W2:Y:S04]  /*c5f0*/  LDL.LU R24, [R1+0x8] ;  /* 0x0000080001187983 */ /* 0x000ea80000300800 */
[----:B---3--:R0:W-:Y:S04]  /*c600*/  STS.U16 [R5+0x7500], R2 ;  /* 0x0075000205007388 */ /* 0x0081e80000000400 */
[----:B----4-:R1:W-:Y:S04]  /*c610*/  STS.U16 [R5+0x7900], R4 ;  /* 0x0079000405007388 */ /* 0x0103e80000000400 */
[----:B------:R3:W-:Y:S04]  /*c620*/  STS.U16 [R5+0x7d00], R6 ;  /* 0x007d000605007388 */ /* 0x0007e80000000400 */
[----:B0-----:R-:W4:Y:S04]  /*c630*/  LDL.LU R2, [R1+0xf60] ;  /* 0x000f600001027983 */ /* 0x001f280000300800 */
[----:B-1----:R-:W4:Y:S04]  /*c640*/  LDL.LU R4, [R1+0xf5c] ;  /* 0x000f5c0001047983 */ /* 0x002f280000300800 */
[----:B---3--:R-:W3:Y:S04]  /*c650*/  LDL.LU R5, [R1+0xf58] ;  /* 0x000f580001057983 */ /* 0x008ee80000300800 */
[----:B------:R-:W3:Y:S04]  /*c660*/  LDL.LU R6, [R1+0xf54] ;  /* 0x000f540001067983 */ /* 0x000ee80000300800 */
[----:B------:R0:W-:Y:S04]  /*c670*/  STS.U16 [R15+0x4200], R7 ;  /* 0x004200070f007388 */ /* 0x0001e80000000400 */
[----:B------:R1:W-:Y:S04]  /*c680*/  STS.U16 [R15+0x4600], R8 ;  /* 0x004600080f007388 */ /* 0x0003e80000000400 */
[----:B------:R1:W-:Y:S04]  /*c690*/  STS.U16 [R15+0x4a00], R9 ;  /* 0x004a00090f007388 */ /* 0x0003e80000000400 */
[----:B0-----:R-:W3:Y:S04]  /*c6a0*/  LDL.LU R7, [R1+0xf50] ;  /* 0x000f500001077983 */ /* 0x001ee80000300800 */
[----:B-1----:R-:W3:Y:S04]  /*c6b0*/  LDL.LU R8, [R1+0xf4c] ;  /* 0x000f4c0001087983 */ /* 0x002ee80000300800 */
[----:B------:R-:W3:Y:S04]  /*c6c0*/  LDL.LU R9, [R1+0xf48] ;  /* 0x000f480001097983 */ /* 0x000ee80000300800 */
[----:B------:R0:W-:Y:S04]  /*c6d0*/  STS.U16 [R15+0x4e00], R10 ;  /* 0x004e000a0f007388 */ /* 0x0001e80000000400 */
[----:B------:R1:W-:Y:S04]  /*c6e0*/  STS.U16 [R15+0x5200], R11 ;  /* 0x0052000b0f007388 */ /* 0x0003e80000000400 */
[----:B------:R1:W-:Y:S04]  /*c6f0*/  STS.U16 [R15+0x5600], R16 ;  /* 0x005600100f007388 */ /* 0x0003e80000000400 */
[----:B0-----:R-:W3:Y:S04]  /*c700*/  LDL.LU R10, [R1+0xf44] ;  /* 0x000f4400010a7983 */ /* 0x001ee80000300800 */
[----:B-1----:R-:W3:Y:S04]  /*c710*/  LDL.LU R11, [R1+0xf40] ;  /* 0x000f4000010b7983 */ /* 0x002ee80000300800 */
[----:B------:R-:W3:Y:S01]  /*c720*/  LDL.LU R16, [R1+0xf3c] ;  /* 0x000f3c0001107983 */ /* 0x000ee20000300800 */
[----:B------:R-:W-:Y:S01]  /*c730*/  SHF.R.S32.HI R14, RZ, 0x6, R14 ;  /* 0x00000006ff0e7819 */ /* 0x000fe2000001140e */
[----:B------:R-:W-:-:S03]  /*c740*/  IMAD.SHL.U32 R3, R3, 0x2, RZ ;  /* 0x0000000203037824 */ /* 0x000fc600078e00ff */
[----:B------:R-:W-:-:S04]  /*c750*/  SGXT R14, R14, 0x1 ;  /* 0x000000010e0e781a */ /* 0x000fc80000000200 */
[----:B------:R-:W-:-:S04]  /*c760*/  LOP3.LUT R3, R3, 0x90, R14, 0x78, !PT ;  /* 0x0000009003037812 */ /* 0x000fc800078e780e */
[----:B------:R-:W-:Y:S01]  /*c770*/  LOP3.LUT R3, R3, 0x60, RZ, 0x3c, !PT ;  /* 0x0000006003037812 */ /* 0x000fe200078e3cff */
[----:B--2---:R-:W-:Y:S04]  /*c780*/  STS.U16 [R15+0x5a00], R24 ;  /* 0x005a00180f007388 */ /* 0x004fe80000000400 */
[----:B---3--:R-:W-:Y:S04]  /*c790*/  STS.U16 [R15+0x5e00], R16 ;  /* 0x005e00100f007388 */ /* 0x008fe80000000400 */
[----:B------:R-:W-:Y:S04]  /*c7a0*/  STS.U16 [R15+0x6200], R11 ;  /* 0x0062000b0f007388 */ /* 0x000fe80000000400 */
[----:B------:R-:W-:Y:S04]  /*c7b0*/  STS.U16 [R15+0x6600], R10 ;  /* 0x0066000a0f007388 */ /* 0x000fe80000000400 */
[----:B------:R-:W-:Y:S04]  /*c7c0*/  STS.U16 [R15+0x6a00], R9 ;  /* 0x006a00090f007388 */ /* 0x000fe80000000400 */
[----:B------:R-:W-:Y:S04]  /*c7d0*/  STS.U16 [R15+0x6e00], R8 ;  /* 0x006e00080f007388 */ /* 0x000fe80000000400 */
[----:B------:R-:W-:Y:S04]  /*c7e0*/  STS.U16 [R15+0x7200], R7 ;  /* 0x007200070f007388 */ /* 0x000fe80000000400 */
[----:B------:R-:W-:Y:S04]  /*c7f0*/  STS.U16 [R15+0x7600], R6 ;  /* 0x007600060f007388 */ /* 0x000fe80000000400 */
[----:B------:R-:W-:Y:S04]  /*c800*/  STS.U16 [R15+0x7a00], R5 ;  /* 0x007a00050f007388 */ /* 0x000fe80000000400 */
[----:B----4-:R-:W-:Y:S04]  /*c810*/  STS.U16 [R15+0x7e00], R4 ;  /* 0x007e00040f007388 */ /* 0x010fe80000000400 */
[----:B------:R-:W-:Y:S04]  /*c820*/  STS.U16 [R3+0x7f00], R25 ;  /* 0x007f001903007388 */ /* 0x000fe80000000400 */
[----:B------:R0:W-:Y:S04]  /*c830*/  STS.U16 [R3+0x4300], R2 ;  /* 0x0043000203007388 */ /* 0x0001e80000000400 */
[----:B0-----:R-:W2:Y:S04]  /*c840*/  LDL R2, [R1+0x35c] ;  /* 0x00035c0001027983 */ /* 0x001ea80000100800 */
[----:B------:R0:W-:Y:S04]  /*c850*/  STS.U16 [R3+0x4700], R0 ;  /* 0x0047000003007388 */ /* 0x0001e80000000400 */
[----:B------:R-:W-:Y:S04]  /*c860*/  STS.U16 [R3+0x4b00], R28 ;  /* 0x004b001c03007388 */ /* 0x000fe80000000400 */
[----:B------:R-:W-:Y:S04]  /*c870*/  STS.U16 [R3+0x4f00], R26 ;  /* 0x004f001a03007388 */ /* 0x000fe80000000400 */
[----:B------:R1:W-:Y:S04]  /*c880*/  STS.U16 [R3+0x5300], R22 ;  /* 0x0053001603007388 */ /* 0x0003e80000000400 */
[----:B------:R-:W-:Y:S04]  /*c890*/  STS.U16 [R3+0x5700], R20 ;  /* 0x0057001403007388 */ /* 0x000fe80000000400 */
        /* <DEDUP_REMOVED lines=9> */
[----:B------:R-:W-:Y:S06]  /*c930*/  BAR.SYNC.DEFER_BLOCKING 0x0 ;  /* 0x0000000000007b1d */ /* 0x000fec0000010000 */
[----:B0-----:R-:W3:Y:S04]  /*c940*/  LDL R0, [R1+0x354] ;  /* 0x0003540001007983 */ /* 0x001ee80000100800 */
[----:B-1----:R-:W4:Y:S04]  /*c950*/  LDL R22, [R1+0x5bc] ;  /* 0x0005bc0001167983 */ /* 0x002f280000100800 */
[----:B--2---:R-:W0:Y:S04]  /*c960*/  LDSM.16.M88.4 R16, [R2+0x4000] ;  /* 0x004000000210783b */ /* 0x004e280000000200 */
[----:B------:R-:W1:Y:S04]  /*c970*/  LDSM.16.M88.4 R12, [R2+0x4800] ;  /* 0x00480000020c783b */ /* 0x000e680000000200 */
[----:B------:R-:W-:Y:S04]  /*c980*/  LDSM.16.M88.4 R4, [R2+0x5000] ;  /* 0x005000000204783b */ /* 0x000fe80000000200 */
[----:B0-----:R-:W-:Y:S04]  /*c990*/  STL.64 [R1+0x10], R16 ;  /* 0x0000101001007387 */ /* 0x001fe80000100a00 */
[----:B------:R-:W-:Y:S04]  /*c9a0*/  STL.64 [R1+0x18], R18 ;  /* 0x0000181201007387 */ /* 0x000fe80000100a00 */
[----:B------:R-:W0:Y:S04]  /*c9b0*/  LDSM.16.M88.4 R16, [R2+0x5800] ;  /* 0x005800000210783b */ /* 0x000e280000000200 */
[----:B-1----:R-:W-:Y:S04]  /*c9c0*/  STL.64 [R1], R12 ;  /* 0x0000000c01007387 */ /* 0x002fe80000100a00 */
[----:B------:R-:W-:Y:S04]  /*c9d0*/  STL.64 [R1+0x8], R14 ;  /* 0x0000080e01007387 */ /* 0x000fe80000100a00 */
[----:B------:R-:W1:Y:S04]  /*c9e0*/  LDSM.16.M88.4 R12, [R2+0x6000] ;  /* 0x00600000020c783b */ /* 0x000e680000000200 */
[----:B---3--:R-:W-:Y:S04]  /*c9f0*/  LDSM.16.MT88.4 R8, [R0] ;  /* 0x000000000008783b */ /* 0x008fe80000004200 */
[----:B0-----:R-:W-:Y:S04]  /*ca00*/  STL.64 [R1+0x50], R16 ;  /* 0x0000501001007387 */ /* 0x001fe80000100a00 */
[----:B------:R-:W-:Y:S04]  /*ca10*/  STL.64 [R1+0x58], R18 ;  /* 0x0000581201007387 */ /* 0x000fe80000100a00 */
[----:B------:R-:W-:Y:S04]  /*ca20*/  LDSM.16.M88.4 R16, [R2+0x7800] ;  /* 0x007800000210783b */ /* 0x000fe80000000200 */
[----:B-1----:R-:W-:Y:S04]  /*ca30*/  STL.64 [R1+0x60], R12 ;  /* 0x0000600c01007387 */ /* 0x002fe80000100a00 */
[----:B------:R-:W-:Y:S04]  /*ca40*/  STL.64 [R1+0x68], R14 ;  /* 0x0000680e01007387 */ /* 0x000fe80000100a00 */
[----:B------:R-:W-:Y:S04]  /*ca50*/  STL.64 [R1+0x20], R4 ;  /* 0x0000200401007387 */ /* 0x000fe80000100a00 */
[----:B------:R-:W-:Y:S04]  /*ca60*/  STL.64 [R1+0x28], R6 ;  /* 0x0000280601007387 */ /* 0x000fe80000100a00 */
[----:B------:R0:W-:Y:S04]  /*ca70*/  STL.64 [R1+0xf20], R4 ;  /* 0x000f200401007387 */ /* 0x0001e80000100a00 */
[----:B0-----:R-:W2:Y:S01]  /*ca80*/  LDL.64 R4, [R1] ;  /* 0x0000000001047983 */ /* 0x001ea20000100a00 */
[----:B------:R-:W-:-:S02]  /*ca90*/  IMAD.MOV.U32 R28, RZ, RZ, R12 ;  /* 0x000000ffff1c7224 */ /* 0x000fc400078e000c */
[----:B------:R-:W-:Y:S02]  /*caa0*/  IMAD.MOV.U32 R27, RZ, RZ, R13 ;  /* 0x000000ffff1b7224 */ /* 0x000fe400078e000d */
[----:B------:R-:W-:Y:S04]  /*cab0*/  LDSM.16.M88.4 R12, [R2+0x6800] ;  /* 0x00680000020c783b */ /* 0x000fe80000000200 */
[----:B--2---:R-:W-:Y:S04]  /*cac0*/  STL.64 [R1+0xf28], R4 ;  /* 0x000f280401007387 */ /* 0x004fe80000100a00 */
[----:B------:R-:W0:Y:S04]  /*cad0*/  LDSM.16.M88.4 R4, [R2+0x7000] ;  /* 0x007000000204783b */ /* 0x000e280000000200 */
[----:B0-----:R0:W-:Y:S01]  /*cae0*/  STL.64 [R1+0x80], R4 ;  /* 0x0000800401007387 */ /* 0x0011e20000100a00 */
[----:B------:R-:W-:-:S03]  /*caf0*/  IMAD.MOV.U32 R26, RZ, RZ, R7 ;  /* 0x000000ffff1a7224 */ /* 0x000fc600078e0007 */
[----:B------:R-:W-:Y:S04]  /*cb00*/  STL.64 [R1+0x90], R12 ;  /* 0x0000900c01007387 */ /* 0x000fe80000100a00 */
[----:B------:R-:W-:Y:S04]  /*cb10*/  STL.64 [R1+0x98], R14 ;  /* 0x0000980e01007387 */ /* 0x000fe80000100a00 */
[----:B------:R1:W-:Y:S04]  /*cb20*/  STL.64 [R1+0x88], R6 ;  /* 0x0000880601007387 */ /* 0x0003e80000100a00 */
[----:B0-----:R-:W2:Y:S04]  /*cb30*/  LDL.LU.64 R4, [R1+0x390] ;  /* 0x0003900001047983 */ /* 0x001ea80000300a00 */
[----:B----4-:R-:W0:Y:S04]  /*cb40*/  LDSM.16.MT88.4 R12, [R22] ;  /* 0x00000000160c783b */ /* 0x010e280000004200 */
[----:B-1----:R-:W2:Y:S04]  /*cb50*/  LDL.LU.64 R6, [R1+0x398] ;  /* 0x0003980001067983 */ /* 0x002ea80000300a00 */
[----:B------:R-:W-:Y:S04]  /*cb60*/  STL [R1+0xd48], R26 ;  /* 0x000d481a01007387 */ /* 0x000fe80000100800 */
[----:B------:R-:W3:Y:S04]  /*cb70*/  LDL.64 R24, [R1+0x50] ;  /* 0x0000500001187983 */ /* 0x000ee80000100a00 */
[----:B------:R-:W-:Y:S04]  /*cb80*/  STL [R1+0xf38], R27 ;  /* 0x000f381b01007387 */ /* 0x000fe80000100800 */
[----:B---3--:R1:W-:Y:S04]  /*cb90*/  STL.64 [R1+0xf30], R24 ;  /* 0x000f301801007387 */ /* 0x0083e80000100a00 */
[----:B-1----:R-:W2:Y:S04]  /*cba0*/  LDL.64 R24, [R1+0x10] ;  /* 0x0000100001187983 */ /* 0x002ea80000100a00 */
[----:B0-----:R-:W-:Y:S04]  /*cbb0*/  STL.64 [R1+0xee8], R14 ;  /* 0x000ee80e01007387 */ /* 0x001fe80000100a00 */
[----:B------:R-:W-:Y:S04]  /*cbc0*/  STL.64 [R1+0x70], R16 ;  /* 0x0000701001007387 */ /* 0x000fe80000100a00 */
[----:B------:R-:W-:Y:S04]  /*cbd0*/  STL.64 [R1+0x78], R18 ;  /* 0x0000781201007387 */ /* 0x000fe80000100a00 */
[----:B------:R0:W-:Y:S04]  /*cbe0*/  STL.64 [R1+0xee0], R12 ;  /* 0x000ee00c01007387 */ /* 0x0001e80000100a00 */
[----:B------:R-:W1:Y:S04]  /*cbf0*/  LDSM.16.MT88.4 R16, [R0+0x80] ;  /* 0x000080000010783b */ /* 0x000e680000004200 */
[----:B0-----:R-:W3:Y:S01]  /*cc00*/  LDL.64 R12, [R1+0x90] ;  /* 0x00009000010c7983 */ /* 0x001ee20000100a00 */
[----:B--2---:R-:W-:Y:S01]  /*cc10*/  HMMA.16816.F32.BF16 R4, R8, R24, R4 ;  /* 0x000000180804723c */ /* 0x004fe20000041804 */
[----:B------:R-:W-:-:S02]  /*cc20*/  IMAD.MOV.U32 R3, RZ, RZ, R24 ;  /* 0x000000ffff037224 */ /* 0x000fc400078e0018 */
[----:B------:R-:W-:Y:S01]  /*cc30*/  IMAD.MOV.U32 R2, RZ, RZ, R25 ;  /* 0x000000ffff027224 */ /* 0x000fe200078e0019 */
[----:B---3--:R0:W-:Y:S11]  /*cc40*/  STL.64 [R1+0xf10], R12 ;  /* 0x000f100c01007387 */ /* 0x0081f60000100a00 */
[----:B------:R-:W-:Y:S09]  /*cc50*/  @!UPT UIADD3 URZ, URZ, URZ, URZ ;  /* 0x0000003f3f3ff290 */ /* 0x000ff2000fffe03f */
[----:B------:R-:W-:Y:S01]  /*cc60*/  IMAD.MOV.U32 R23, RZ, RZ, R5 ;  /* 0x000000ffff177224 */ /* 0x000fe200078e0005 */
[----:B0-----:R-:W2:Y:S04]  /*cc70*/  LDL.LU.64 R12, [R1+0x1f0] ;  /* 0x0001f000010c7983 */ /* 0x001ea80000300a00 */
[----:B------:R-:W2:Y:S04]  /*cc80*/  LDL.LU.64 R14, [R1+0x1f8] ;  /* 0x0001f800010e7983 */ /* 0x000ea80000300a00 */
[----:B-1----:R-:W-:Y:S04]  /*cc90*/  STL.64 [R1+0xe90], R18 ;  /* 0x000e901201007387 */ /* 0x002fe80000100a00 */
[----:B------:R0:W-:Y:S04]  /*cca0*/  STL.64 [R1+0xe88], R16 ;  /* 0x000e881001007387 */ /* 0x0001e80000100a00 */
[----:B0-----:R-:W3:Y:S04]  /*ccb0*/  LDL.LU.64 R16, [R1+0x380] ;  /* 0x0003800001107983 */ /* 0x001ee80000300a00 */
[----:B------:R-:W3:Y:S04]  /*ccc0*/  LDL.LU.64 R18, [R1+0x388] ;  /* 0x0003880001127983 */ /* 0x000ee80000300a00 */
[----:B------:R-:W4:Y:S04]  /*ccd0*/  LDL.LU R27, [R1+0xf38] ;  /* 0x000f3800011b7983 */ /* 0x000f280000300800 */
[----:B------:R-:W2:Y:S04]  /*cce0*/  LDL.LU.64 R24, [R1+0xf30] ;  /* 0x000f300001187983 */ /* 0x000ea80000300a00 */
[----:B------:R0:W-:Y:S04]  /*ccf0*/  STL [R1+0x210], R4 ;  /* 0x0002100401007387 */ /* 0x0001e80000100800 */
[----:B0-----:R-:W3:Y:S01]  /*cd00*/  LDL.LU.64 R4, [R1+0xf28] ;  /* 0x000f280001047983 */ /* 0x001ee20000300a00 */
[----:B------:R-:W-:-:S05]  /*cd10*/  IMAD.MOV.U32 R21, RZ, RZ, R6 ;  /* 0x000000ffff157224 */ /* 0x000fca00078e0006 */
[----:B------:R-:W-:Y:S01]  /*cd20*/  STL [R1+0xdec], R21 ;  /* 0x000dec1501007387 */ /* 0x000fe20000100800 */
[----:B---3--:R-:W-:Y:S11]  /*cd30*/  HMMA.16816.F32.BF16 R16, R8, R4, R16 ;  /* 0x000000040810723c */ /* 0x008ff60000041810 */
[----:B------:R-:W-:Y:S11]  /*cd40*/  @!UPT UIADD3 URZ, URZ, URZ, URZ ;  /* 0x0000003f3f3ff290 */ /* 0x000ff6000fffe03f */
[----:B------:R-:W-:Y:S01]  /*cd50*/  @!UPT UIADD3 URZ, URZ, URZ, URZ ;  /* 0x0000003f3f3ff290 */ /* 0x000fe2000fffe03f */
[----:B------:R-:W-:Y:S04]  /*cd60*/  STL.64 [R1+0x200], R16 ;  /* 0x0002001001007387 */ /* 0x000fe80000100a00 */
[----:B------:R0:W-:Y:S02]  /*cd70*/  STL.64 [R1+0x208], R18 ;  /* 0x0002081201007387 */ /* 0x0001e40000100a00 */
[----:B0-----:R-:W-:Y:S02]  /*cd80*/  IMAD.MOV.U32 R19, RZ, RZ, R4 ;  /* 0x000000ffff137224 */ /* 0x001fe400078e0004 */
[----:B------:R-:W-:Y:S02]  /*cd90*/  IMAD.MOV.U32 R18, RZ, RZ, R5 ;  /* 0x000000ffff127224 */ /* 0x000fe400078e0005 */
[----:B------:R-:W2:Y:S01]  /*cda0*/  LDL.LU.64 R4, [R1+0xf20] ;  /* 0x000f200001047983 */ /* 0x000ea20000300a00 */
[----:B------:R-:W-:-:S02]  /*cdb0*/  IMAD.MOV.U32 R20, RZ, RZ, R7 ;  /* 0x000000ffff147224 */ /* 0x000fc400078e0007 */
[----:B----4-:R-:W-:Y:S01]  /*cdc0*/  IMAD.MOV.U32 R21, RZ, RZ, R27 ;  /* 0x000000ffff157224 */ /* 0x010fe200078e001b */
[----:B--2---:R-:W-:Y:S01]  /*cdd0*/  HMMA.16816.F32.BF16 R12, R8, R4, R12 ;  /* 0x00000004080c723c */ /* 0x004fe2000004180c */
[----:B------:R-:W-:Y:S02]  /*cde0*/  IMAD.MOV.U32 R26, RZ, RZ, R4 ;  /* 0x000000ffff1a7224 */ /* 0x000fe400078e0004 */
[----:B------:R-:W-:Y:S02]  /*cdf0*/  IMAD.MOV.U32 R0, RZ, RZ, R5 ;  /* 0x000000ffff007224 */ /* 0x000fe400078e0005 */
[----:B------:R-:W0:Y:S11]  /*ce00*/  LDSM.16.MT88.4 R4, [R22+0x80] ;  /* 0x000080001604783b */ /* 0x000e360000004200 */
[----:B------:R-:W-:Y:S07]  /*ce10*/  @!UPT UIADD3 URZ, URZ, URZ, URZ ;  /* 0x0000003f3f3ff290 */ /* 0x000fee000fffe03f */
[----:B------:R-:W-:Y:S04]  /*ce20*/  STL.64 [R1+0x1f0], R12 ;  /* 0x0001f00c01007387 */ /* 0x000fe80000100a00 */
[----:B------:R-:W-:Y:S04]  /*ce30*/  STL.64 [R1+0x1f8], R14 ;  /* 0x0001f80e01007387 */ /* 0x000fe80000100a00 */
[----:B------:R-:W-:Y:S04]  /*ce40*/  STL.64 [R1+0xe50], R22 ;  /* 0x000e501601007387 */ /* 0x000fe80000100a00 */
[----:B------:R1:W-:Y:S02]  /*ce50*/  STL [R1+0xe48], R20 ;  /* 0x000e481401007387 */ /* 0x0003e40000100800 */
[----:B-1----:R-:W-:-:S05]  /*ce60*/  IMAD.MOV.U32 R20, RZ, RZ, R28 ;  /* 0x000000ffff147224 */ /* 0x002fca00078e001c */
[----:B------:R1:W-:Y:S04]  /*ce70*/  STL.64 [R1+0xf18], R20 ;  /* 0x000f181401007387 */ /* 0x0003e80000100a00 */
[----:B-1----:R-:W2:Y:S04]  /*ce80*/  LDL.LU.64 R20, [R1+0x370] ;  /* 0x0003700001147983 */ /* 0x002ea80000300a00 */
[----:B------:R-:W2:Y:S04]  /*ce90*/  LDL.LU.64 R22, [R1+0x378] ;  /* 0x0003780001167983 */ /* 0x000ea80000300a00 */
[----:B------:R-:W3:Y:S04]  /*cea0*/  LDL.LU.64 R12, [R1+0x360] ;  /* 0x00036000010c7983 */ /* 0x000ee80000300a00 */
[----:B------:R-:W3:Y:S04]  /*ceb0*/  LDL.LU.64 R14, [R1+0x368] ;  /* 0x00036800010e7983 */ /* 0x000ee80000300a00 */
[----:B------:R-:W4:Y:S04]  /*cec0*/  LDL.64 R16, [R1+0x70] ;  /* 0x0000700001107983 */ /* 0x000f280000100a00 */
[----:B------:R-:W-:Y:S04]  /*ced0*/  STL.64 [R1+0xef8], R18 ;  /* 0x000ef81201007387 */ /* 0x000fe80000100a00 */
[----:B----4-:R1:W-:Y:S04]  /*cee0*/  STL.64 [R1+0xef0], R16 ;  /* 0x000ef01001007387 */ /* 0x0103e80000100a00 */
[----:B-1----:R-:W4:Y:S04]  /*cef0*/  LDL.LU.64 R16, [R1+0x320] ;  /* 0x0003200001107983 */ /* 0x002f280000300a00 */
[----:B------:R-:W3:Y:S01]  /*cf00*/  LDL.LU.64 R18, [R1+0x328] ;  /* 0x0003280001127983 */ /* 0x000ee20000300a00 */
[C---:B--2---:R-:W-:Y:S03]  /*cf10*/  HMMA.16816.F32.BF16 R20, R8.reuse, R24, R20 ;  /* 0x000000180814723c */ /* 0x044fe60000041814 */
[----:B---3--:R-:W-:Y:S04]  /*cf20*/  STL.64 [R1+0xf08], R18 ;  /* 0x000f081201007387 */ /* 0x008fe80000100a00 */
[----:B----4-:R1:W-:Y:S04]  /*cf30*/  STL.64 [R1+0xf00], R16 ;  /* 0x000f001001007387 */ /* 0x0103e80000100a00 */
[----:B-1----:R-:W2:Y:S04]  /*cf40*/  LDL.LU.64 R16, [R1+0x340] ;  /* 0x0003400001107983 */ /* 0x002ea80000300a00 */
[----:B------:R-:W2:Y:S04]  /*cf50*/  LDL.LU.64 R18, [R1+0x348] ;  /* 0x0003480001127983 */ /* 0x000ea80000300a00 */
[----:B0-----:R-:W-:Y:S04]  /*cf60*/  STL.64 [R1+0xe20], R6 ;  /* 0x000e200601007387 */ /* 0x001fe80000100a00 */
[----:B------:R-:W-:Y:S04]  /*cf70*/  STL.64 [R1+0xe18], R4 ;  /* 0x000e180401007387 */ /* 0x000fe80000100a00 */
[----:B------:R0:W-:Y:S04]  /*cf80*/  STL.64 [R1+0x1e0], R20 ;  /* 0x0001e01401007387 */ /* 0x0001e80000100a00 */
[----:B------:R-:W-:Y:S04]  /*cf90*/  STL.64 [R1+0x1e8], R22 ;  /* 0x0001e81601007387 */ /* 0x000fe80000100a00 */
[----:B0-----:R-:W3:Y:S04]  /*cfa0*/  LDL.LU.64 R20, [R1+0xf18] ;  /* 0x000f180001147983 */ /* 0x001ee80000300a00 */
[----:B------:R0:W-:Y:S04]  /*cfb0*/  STL.64 [R1+0xeb0], R24 ;  /* 0x000eb01801007387 */ /* 0x0001e80000100a00 */
[----:B0-----:R-:W4:Y:S01]  /*cfc0*/  LDL.64 R24, [R1+0x80] ;  /* 0x0000800001187983 */ /* 0x001f220000100a00 */
[----:B---3--:R-:W-:Y:S11]  /*cfd0*/  HMMA.16816.F32.BF16 R12, R8, R20, R12 ;  /* 0x00000014080c723c */ /* 0x008ff6000004180c */
[----:B------:R-:W-:Y:S11]  /*cfe0*/  @!UPT UIADD3 URZ, URZ, URZ, URZ ;  /* 0x0000003f3f3ff290 */ /* 0x000ff6000fffe03f */
[----:B------:R-:W-:Y:S01]  /*cff0*/  @!UPT UIADD3 URZ, URZ, URZ, URZ ;  /* 0x0000003f3f3ff290 */ /* 0x000fe2000fffe03f */
[----:B------:R0:W-:Y:S01]  /*d000*/  STL [R1+0x1d0], R12 ;  /* 0x0001d00c01007387 */ /* 0x0001e20000100800 */
[----:B------:R-:W-:-:S03]  /*d010*/  IMAD.MOV.U32 R29, RZ, RZ, R13 ;  /* 0x000000ffff1d7224 */ /* 0x000fc600078e000d */
[----:B0-----:R-:W2:Y:S01]  /*d020*/  LDL.LU.64 R12, [R1+0xf10] ;  /* 0x000f1000010c7983 */ /* 0x001ea20000300a00 */
[----:B------:R-:W-:Y:S02]  /*d030*/  IMAD.MOV.U32 R5, RZ, RZ, R0 ;  /* 0x000000ffff057224 */ /* 0x000fe400078e0000 */
[----:B------:R-:W-:Y:S02]  /*d040*/  IMAD.MOV.U32 R0, RZ, RZ, R15 ;  /* 0x000000ffff007224 */ /* 0x000fe400078e000f */
[----:B------:R-:W-:-:S03]  /*d050*/  IMAD.MOV.U32 R28, RZ, RZ, R14 ;  /* 0x000000ffff1c7224 */ /* 0x000fc600078e000e */
[----:B------:R-:W-:Y:S04]  /*d060*/  STL [R1+0xde8], R0 ;  /* 0x000de80001007387 */ /* 0x000fe80000100800 */
[----:B------:R-:W-:Y:S04]  /*d070*/  STL [R1+0xdcc], R28 ;  /* 0x000dcc1c01007387 */ /* 0x000fe80000100800 */
[----:B------:R-:W-:Y:S01]  /*d080*/  STL [R1+0xdc8], R29 ;  /* 0x000dc81d01007387 */ /* 0x000fe20000100800 */
[----:B--2---:R-:W-:Y:S11]  /*d090*/  HMMA.16816.F32.BF16 R16, R8, R12, R16 ;  /* 0x0000000c0810723c */ /* 0x004ff60000041810 */
[----:B------:R-:W-:Y:S11]  /*d0a0*/  @!UPT UIADD3 URZ, URZ, URZ, URZ ;  /* 0x0000003f3f3ff290 */ /* 0x000ff6000fffe03f */
[----:B------:R-:W-:Y:S01]  /*d0b0*/  @!UPT UIADD3 URZ, URZ, URZ, URZ ;  /* 0x0000003f3f3ff290 */ /* 0x000fe2000fffe03f */
[----:B------:R-:W-:Y:S04]  /*d0c0*/  STL.64 [R1+0x1c0], R16 ;  /* 0x0001c01001007387 */ /* 0x000fe80000100a00 */
[----:B------:R0:W-:Y:S04]  /*d0d0*/  STL.64 [R1+0x1c8], R18 ;  /* 0x0001c81201007387 */ /* 0x0001e80000100a00 */
[----:B0-----:R-:W4:Y:S04]  /*d0e0*/  LDL.LU.64 R18, [R1+0xf08] ;  /* 0x000f080001127983 */ /* 0x001f280000300a00 */
[----:B------:R-:W4:Y:S01]  /*d0f0*/  LDL.LU.64 R16, [R1+0xf00] ;  /* 0x000f000001107983 */ /* 0x000f220000300a00 */
[----:B------:R-:W-:-:S02]  /*d100*/  IMAD.MOV.U32 R28, RZ, RZ, R12 ;  /* 0x000000ffff1c7224 */ /* 0x000fc400078e000c */
[----:B------:R-:W-:Y:S02]  /*d110*/  IMAD.MOV.U32 R7, RZ, RZ, R13 ;  /* 0x000000ffff077224 */ /* 0x000fe400078e000d */
[----:B------:R-:W2:Y:S04]  /*d120*/  LDL.LU.64 R12, [R1+0x300] ;  /* 0x00030000010c7983 */ /* 0x000ea80000300a00 */
[----:B------:R-:W2:Y:S01]  /*d130*/  LDL.LU.64 R14, [R1+0x308] ;  /* 0x00030800010e7983 */ /* 0x000ea20000300a00 */
[----:B----4-:R-:W-:Y:S11]  /*d140*/  HMMA.16816.F32.BF16 R16, R8, R24, R16 ;  /* 0x000000180810723c */ /* 0x010ff60000041810 */
[----:B------:R-:W-:Y:S11]  /*d150*/  @!UPT UIADD3 URZ, URZ, URZ, URZ ;  /* 0x0000003f3f3ff290 */ /* 0x000ff6000fffe03f */
[----:B------:R-:W-:Y:S01]  /*d160*/  @!UPT UIADD3 URZ, URZ, URZ, URZ ;  /* 0x0000003f3f3ff290 */ /* 0x000fe2000fffe03f */
[----:B------:R-:W-:Y:S04]  /*d170*/  STL.64 [R1+0x1b0], R16 ;  /* 0x0001b01001007387 */ /* 0x000fe80000100a00 */
[----:B------:R0:W-:Y:S04]  /*d180*/  STL.64 [R1+0x1b8], R18 ;  /* 0x0001b81201007387 */ /* 0x0001e80000100a00 */
[----:B0-----:R-:W3:Y:S01]  /*d190*/  LDL.LU.64 R18, [R1+0xef8] ;  /* 0x000ef80001127983 */ /* 0x001ee20000300a00 */
[----:B------:R-:W-:Y:S02]  /*d1a0*/  IMAD.MOV.U32 R23, RZ, RZ, R24 ;  /* 0x000000ffff177224 */ /* 0x000fe400078e0018 */
[----:B------:R-:W-:Y:S01]  /*d1b0*/  IMAD.MOV.U32 R22, RZ, RZ, R25 ;  /* 0x000000ffff167224 */ /* 0x000fe200078e0019 */
[----:B------:R-:W2:Y:S04]  /*d1c0*/  LDL.LU.64 R16, [R1+0xef0] ;  /* 0x000ef00001107983 */ /* 0x000ea80000300a00 */
[----:B------:R-:W-:Y:S04]  /*d1d0*/  STL.64 [R1+0xec0], R22 ;  /* 0x000ec01601007387 */ /* 0x000fe80000100a00 */
[----:B------:R3:W-:Y:S01]  /*d1e0*/  STL.64 [R1+0xeb8], R20 ;  /* 0x000eb81401007387 */ /* 0x0007e20000100a00 */
[----:B------:R-:W-:-:S02]  /*d1f0*/  IMAD.MOV.U32 R4, RZ, RZ, R26 ;  /* 0x000000ffff047224 */ /* 0x000fc400078e001a */
[----:B---3--:R-:W-:Y:S02]  /*d200*/  IMAD.MOV.U32 R20, RZ, RZ, R19 ;  /* 0x000000ffff147224 */ /* 0x008fe400078e0013 */
[----:B------:R-:W-:-:S05]  /*d210*/  IMAD.MOV.U32 R21, RZ, RZ, R18 ;  /* 0x000000ffff157224 */ /* 0x000fca00078e0012 */
[----:B------:R0:W-:Y:S04]  /*d220*/  STL.64 [R1+0xed8], R20 ;  /* 0x000ed81401007387 */ /* 0x0001e80000100a00 */
[----:B0-----:R-:W3:Y:S04]  /*d230*/  LDL.LU.64 R20, [R1+0x190] ;  /* 0x0001900001147983 */ /* 0x001ee80000300a00 */
[----:B------:R-:W3:Y:S04]  /*d240*/  LDL.LU.64 R22, [R1+0x198] ;  /* 0x0001980001167983 */ /* 0x000ee80000300a00 */
[----:B------:R-:W4:Y:S04]  /*d250*/  LDL.LU.64 R24, [R1+0x160] ;  /* 0x0001600001187983 */ /* 0x000f280000300a00 */
[----:B------:R-:W3:Y:S01]  /*d260*/  LDL.LU.64 R26, [R1+0x168] ;  /* 0x00016800011a7983 */ /* 0x000ee20000300a00 */
[----:B--2---:R-:W-:Y:S01]  /*d270*/  HMMA.16816.F32.BF16 R8, R8, R16, R12 ;  /* 0x000000100808723c */ /* 0x004fe2000004180c */
[----:B------:R-:W-:-:S02]  /*d280*/  IMAD.MOV.U32 R6, RZ, RZ, R16 ;  /* 0x000000ffff067224 */ /* 0x000fc400078e0010 */
[----:B------:R-:W-:Y:S01]  /*d290*/  IMAD.MOV.U32 R0, RZ, RZ, R17 ;  /* 0x000000ffff007224 */ /* 0x000fe200078e0011 */
[----:B---3--:R-:W-:Y:S04]  /*d2a0*/  STL.64 [R1+0xed0], R26 ;  /* 0x000ed01a01007387 */ /* 0x008fe80000100a00 */
[----:B----4-:R0:W-:Y:S04]  /*d2b0*/  STL.64 [R1+0xec8], R24 ;  /* 0x000ec81801007387 */ /* 0x0101e80000100a00 */
[----:B0-----:R-:W2:Y:S04]  /*d2c0*/  LDL.LU.64 R24, [R1+0x170] ;  /* 0x0001700001187983 */ /* 0x001ea80000300a00 */
[----:B------:R-:W2:Y:S04]  /*d2d0*/  LDL.LU.64 R26, [R1+0x178] ;  /* 0x00017800011a7983 */ /* 0x000ea80000300a00 */
[----:B------:R-:W3:Y:S04]  /*d2e0*/  LDL.LU.64 R14, [R1+0xee8] ;  /* 0x000ee800010e7983 */ /* 0x000ee80000300a00 */
[----:B------:R-:W3:Y:S04]  /*d2f0*/  LDL.LU.64 R12, [R1+0xee0] ;  /* 0x000ee000010c7983 */ /* 0x000ee80000300a00 */
[----:B------:R0:W-:Y:S04]  /*d300*/  STL.64 [R1+0x1a0], R8 ;  /* 0x0001a00801007387 */ /* 0x0001e80000100a00 */
[----:B------:R-:W-:Y:S04]  /*d310*/  STL.64 [R1+0x1a8], R10 ;  /* 0x0001a80a01007387 */ /* 0x000fe80000100a00 */
[----:B------:R-:W4:Y:S01]  /*d320*/  LDL.LU.64 R16, [R1+0x150] ;  /* 0x0001500001107983 */ /* 0x000f220000300a00 */
[----:B0-----:R-:W-:-:S03]  /*d330*/  IMAD.MOV.U32 R8, RZ, RZ, R28 ;  /* 0x000000ffff087224 */ /* 0x001fc600078e001c */
[----:B------:R-:W4:Y:S01]  /*d340*/  LDL.LU.64 R18, [R1+0x158] ;  /* 0x0001580001127983 */ /* 0x000f220000300a00 */
[----:B------:R-:W-:-:S05]  /*d350*/  IMAD.MOV.U32 R9, RZ, RZ, R7 ;  /* 0x000000ffff097224 */ /* 0x000fca00078e0007 */
[----:B------:R0:W-:Y:S02]  /*d360*/  STL.64 [R1+0xea8], R8 ;  /* 0x000ea80801007387 */ /* 0x0001e40000100a00 */
[----:B0-----:R-:W-:Y:S02]  /*d370*/  IMAD.MOV.U32 R8, RZ, RZ, R3 ;  /* 0x000000ffff087224 */ /* 0x001fe400078e0003 */
[----:B------:R-:W-:-:S07]  /*d380*/  IMAD.MOV.U32 R9, RZ, RZ, R2 ;  /* 0x000000ffff097224 */ /* 0x000fce00078e0002 */
[----:B---3--:R-:W-:Y:S01]  /*d390*/  HMMA.16816.F32.BF16 R8, R12, R8, R20 ;  /* 0x000000080c08723c */ /* 0x008fe20000041814 */
[----:B------:R-:W2:Y:S11]  /*d3a0*/  LDL.LU.64 R20, [R1+0xed8] ;  /* 0x000ed80001147983 */ /* 0x000eb60000300a00 */
[----:B------:R-:W-:Y:S11]  /*d3b0*/  @!UPT UIADD3 URZ, URZ, URZ, URZ ;  /* 0x0000003f3f3ff290 */ /* 0x000ff6000fffe03f */
[----:B------:R-:W-:Y:S01]  /*d3c0*/  @!UPT UIADD3 URZ, URZ, URZ, URZ ;  /* 0x0000003f3f3ff290 */ /* 0x000fe2000fffe03f */
[----:B------:R-:W-:Y:S01]  /*d3d0*/  IMAD.MOV.U32 R2, RZ, RZ, R11 ;  /* 0x000000ffff027224 */ /* 0x000fe200078e000b */
[----:B------:R0:W-:Y:S01]  /*d3e0*/  STL.64 [R1+0x190], R8 ;  /* 0x0001900801007387 */ /* 0x0001e20000100a00 */
[----:B------:R-:W-:-:S03]  /*d3f0*/  IMAD.MOV.U32 R3, RZ, RZ, R10 ;  /* 0x000000ffff037224 */ /* 0x000fc600078e000a */
[----:B0-----:R-:W3:Y:S04]  /*d400*/  LDL.LU.64 R8, [R1+0x140] ;  /* 0x0001400001087983 */ /* 0x001ee80000300a00 */
[----:B------:R-:W3:Y:S04]  /*d410*/  LDL.LU.64 R10, [R1+0x148] ;  /* 0x00014800010a7983 */ /* 0x000ee80000300a00 */
[----:B------:R-:W-:Y:S04]  /*d420*/  STL [R1+0xd04], R2 ;  /* 0x000d040201007387 */ /* 0x000fe80000100800 */
[----:B------:R-:W-:Y:S01]  /*d430*/  STL [R1+0xd00], R3 ;  /* 0x000d000301007387 */ /* 0x000fe20000100800 */
[C---:B--2---:R-:W-:Y:S03]  /*d440*/  HMMA.16816.F32.BF16 R20, R12.reuse, R20, R24 ;  /* 0x000000140c14723c */ /* 0x044fe60000041818 */
[----:B------:R-:W2:Y:S04]  /*d450*/  LDL.LU.64 R26, [R1+0xed0] ;  /* 0x000ed000011a7983 */ /* 0x000ea80000300a00 */
[----:B------:R-:W2:Y:S11]  /*d460*/  LDL.LU.64 R24, [R1+0xec8] ;  /* 0x000ec80001187983 */ /* 0x000eb60000300a00 */
[----:B------:R-:W-:Y:S05]  /*d470*/  @!UPT UIADD3 URZ, URZ, URZ, URZ ;  /* 0x0000003f3f3ff290 */ /* 0x000fea000fffe03f */
[----:B------:R-:W-:Y:S04]  /*d480*/  STL.64 [R1+0x180], R20 ;  /* 0x0001801401007387 */ /* 0x000fe80000100a00 */
[----:B------:R0:W-:Y:S04]  /*d490*/  STL.64 [R1+0x188], R22 ;  /* 0x0001881601007387 */ /* 0x0001e80000100a00 */
[----:B0-----:R-:W3:Y:S04]  /*d4a0*/  LDL.LU.64 R22, [R1+0xec0] ;  /* 0x000ec00001167983 */ /* 0x001ee80000300a00 */
[----:B------:R-:W3:Y:S01]  /*d4b0*/  LDL.LU.64 R20, [R1+0xeb8] ;  /* 0x000eb80001147983 */ /* 0x000ee20000300a00 */
[C---:B--2---:R-:W-:Y:S11]  /*d4c0*/  HMMA.16816.F32.BF16 R24, R12.reuse, R4, R24 ;  /* 0x000000040c18723c */ /* 0x044ff60000041818 */
[----:B------:R-:W-:Y:S11]  /*d4d0*/  @!UPT UIADD3 URZ, URZ, URZ, URZ ;  /* 0x0000003f3f3ff290 */ /* 0x000ff6000fffe03f */
[----:B------:R-:W-:Y:S01]  /*d4e0*/  @!UPT UIADD3 URZ, URZ, URZ, URZ ;  /* 0x0000003f3f3ff290 */ /* 0x000fe2000fffe03f */
[----:B------:R0:W-:Y:S04]  /*d4f0*/  STL.64 [R1+0x170], R24 ;  /* 0x0001701801007387 */ /* 0x0001e80000100a00 */
[----:B------:R-:W-:Y:S04]  /*d500*/  STL.64 [R1+0x178], R26 ;  /* 0x0001781a01007387 */ /* 0x000fe80000100a00 */
[----:B0-----:R-:W4:Y:S01]  /*d510*/  LDL.LU.64 R24, [R1+0xeb0] ;  /* 0x000eb00001187983 */ /* 0x001f220000300a00 */
[C---:B---3--:R-:W-:Y:S03]  /*d520*/  HMMA.16816.F32.BF16 R8, R12.reuse, R20, R8 ;  /* 0x000000140c08723c */ /* 0x048fe60000041808 */
[----:B------:R-:W-:Y:S04]  /*d530*/  STL [R1+0xea0], R6 ;  /* 0x000ea00601007387 */ /* 0x000fe80000100800 */
[----:B------:R0:W-:Y:S04]  /*d540*/  STL.64 [R1+0xe98], R4 ;  /* 0x000e980401007387 */ /* 0x0001e80000100a00 */
[----:B0-----:R-:W2:Y:S04]  /*d550*/  LDL.LU.64 R4, [R1+0x100] ;  /* 0x0001000001047983 */ /* 0x001ea80000300a00 */
[----:B------:R-:W2:Y:S01]  /*d560*/  LDL.LU.64 R6, [R1+0x108] ;  /* 0x0001080001067983 */ /* 0x000ea20000300a00 */
[----:B----4-:R-:W-:Y:S01]  /*d570*/  HMMA.16816.F32.BF16 R16, R12, R24, R16 ;  /* 0x000000180c10723c */ /* 0x010fe20000041810 */
[----:B------:R-:W-:-:S02]  /*d580*/  IMAD.MOV.U32 R3, RZ, RZ, R24 ;  /* 0x000000ffff037224 */ /* 0x000fc400078e0018 */
[----:B------:R-:W-:-:S04]  /*d590*/  IMAD.MOV.U32 R2, RZ, RZ, R25 ;  /* 0x000000ffff027224 */ /* 0x000fc800078e0019 */
[----:B------:R-:W-:Y:S02]  /*d5a0*/  IMAD.MOV.U32 R24, RZ, RZ, R23 ;  /* 0x000000ffff187224 */ /* 0x000fe400078e0017 */
[----:B------:R-:W-:Y:S11]  /*d5b0*/  IMAD.MOV.U32 R25, RZ, RZ, R22 ;  /* 0x000000ffff197224 */ /* 0x000ff600078e0016 */
[----:B------:R-:W-:Y:S03]  /*d5c0*/  @!UPT UIADD3 URZ, URZ, URZ, URZ ;  /* 0x0000003f3f3ff290 */ /* 0x000fe6000fffe03f */
[----:B------:R0:W-:Y:S01]  /*d5d0*/  STL.64 [R1+0x160], R16 ;  /* 0x0001601001007387 */ /* 0x0001e20000100a00 */
[----:B------:R-:W-:-:S03]  /*d5e0*/  IMAD.MOV.U32 R27, RZ, RZ, R19 ;  /* 0x000000ffff1b7224 */ /* 0x000fc600078e0013 */
[----:B------:R1:W-:Y:S04]  /*d5f0*/  STL [R1+0x168], R18 ;  /* 0x0001681201007387 */ /* 0x0003e80000100800 */
[----:B0-----:R-:W3:Y:S04]  /*d600*/  LDL.LU.64 R16, [R1+0xb0] ;  /* 0x0000b00001107983 */ /* 0x001ee80000300a00 */
[----:B-1----:R-:W3:Y:S04]  /*d610*/  LDL.LU.64 R18, [R1+0xb8] ;  /* 0x0000b80001127983 */ /* 0x002ee80000300a00 */
[----:B------:R-:W-:Y:S04]  /*d620*/  STL [R1+0xc40], R27 ;  /* 0x000c401b01007387 */ /* 0x000fe80000100800 */
[----:B------:R0:W-:Y:S04]  /*d630*/  STL.64 [R1+0x150], R8 ;  /* 0x0001500801007387 */ /* 0x0001e80000100a00 */
[----:B------:R-:W-:Y:S04]  /*d640*/  STL.64 [R1+0x158], R10 ;  /* 0x0001580a01007387 */ /* 0x000fe80000100a00 */
[----:B0-----:R-:W4:Y:S04]  /*d650*/  LDL.LU.64 R8, [R1+0xea8] ;  /* 0x000ea80001087983 */ /* 0x001f280000300a00 */
[----:B------:R0:W-:Y:S04]  /*d660*/  STL.64 [R1+0xe68], R20 ;  /* 0x000e681401007387 */ /* 0x0001e80000100a00 */
[----:B0-----:R-:W4:Y:S04]  /*d670*/  LDL.LU.64 R20, [R1+0x120] ;  /* 0x0001200001147983 */ /* 0x001f280000300a00 */
[----:B------:R-:W4:Y:S01]  /*d680*/  LDL.LU.64 R22, [R1+0x128] ;  /* 0x0001280001167983 */ /* 0x000f220000300a00 */
[C---:B--2---:R-:W-:Y:S08]  /*d690*/  HMMA.16816.F32.BF16 R24, R12.reuse, R24, R4 ;  /* 0x000000180c18723c */ /* 0x044ff00000041804 */
[----:B----4-:R-:W-:Y:S01]  /*d6a0*/  HMMA.16816.F32.BF16 R20, R12, R8, R20 ;  /* 0x000000080c14723c */ /* 0x010fe20000041814 */
[----:B------:R-:W2:Y:S04]  /*d6b0*/  LDL.LU.64 R8, [R1+0x330] ;  /* 0x0003300001087983 */ /* 0x000ea80000300a00 */
[----:B------:R-:W2:Y:S11]  /*d6c0*/  LDL.LU.64 R10, [R1+0x338] ;  /* 0x00033800010a7983 */ /* 0x000eb60000300a00 */
[----:B------:R-:W-:Y:S07]  /*d6d0*/  @!UPT UIADD3 URZ, URZ, URZ, URZ ;  /* 0x0000003f3f3ff290 */ /* 0x000fee000fffe03f */
[----:B------:R0:W-:Y:S04]  /*d6e0*/  STL.64 [R1+0x140], R20 ;  /* 0x0001401401007387 */ /* 0x0001e80000100a00 */
[----:B------:R-:W-:Y:S01]  /*d6f0*/  STL.64 [R1+0x148], R22 ;  /* 0x0001481601007387 */ /* 0x000fe20000100a00 */
[----:B0-----:R-:W-:Y:S02]  /*d700*/  IMAD.MOV.U32 R20, RZ, RZ, R3 ;  /* 0x000000ffff147224 */ /* 0x001fe400078e0003 */
[----:B------:R-:W-:-:S05]  /*d710*/  IMAD.MOV.U32 R21, RZ, RZ, R2 ;  /* 0x000000ffff157224 */ /* 0x000fca00078e0002 */
[----:B------:R0:W-:Y:S04]  /*d720*/  STL.64 [R1+0xe80], R20 ;  /* 0x000e801401007387 */ /* 0x0001e80000100a00 */
[----:B0-----:R-:W4:Y:S04]  /*d730*/  LDL.LU.64 R20, [R1] ;  /* 0x0000000001147983 */ /* 0x001f280000300a00 */
[----:B------:R-:W2:Y:S04]  /*d740*/  LDL.LU R6, [R1+0xea0] ;  /* 0x000ea00001067983 */ /* 0x000ea80000300800 */
[----:B------:R-:W3:Y:S04]  /*d750*/  LDL.LU.64 R4, [R1+0xe98] ;  /* 0x000e980001047983 */ /* 0x000ee80000300a00 */
[----:B------:R0:W-:Y:S02]  /*d760*/  STL.64 [R1+0x130], R24 ;  /* 0x0001301801007387 */ /* 0x0001e40000100a00 */
[----:B0-----:R-:W-:-:S02]  /*d770*/  IMAD.MOV.U32 R25, RZ, RZ, R0 ;  /* 0x000000ffff197224 */ /* 0x001fc400078e0000 */
[----:B------:R-:W-:Y:S04]  /*d780*/  STL [R1+0x138], R26 ;  /* 0x0001381a01007387 */ /* 0x000fe80000100800 */
[----:B------:R-:W-:Y:S01]  /*d790*/  STL [R1+0xd40], R27 ;  /* 0x000d401b01007387 */ /* 0x000fe20000100800 */
[----:B--2---:R-:W-:-:S07]  /*d7a0*/  IMAD.MOV.U32 R24, RZ, RZ, R6 ;  /* 0x000000ffff187224 */ /* 0x004fce00078e0006 */
[----:B---3--:R-:W-:Y:S01]  /*d7b0*/  HMMA.16816.F32.BF16 R12, R12, R24, R16 ;  /* 0x000000180c0c723c */ /* 0x008fe20000041810 */
[----:B------:R-:W4:Y:S04]  /*d7c0*/  LDL.LU.64 R18, [R1+0xe90] ;  /* 0x000e900001127983 */ /* 0x000f280000300a00 */
[----:B------:R-:W4:Y:S11]  /*d7d0*/  LDL.LU.64 R16, [R1+0xe88] ;  /* 0x000e880001107983 */ /* 0x000f360000300a00 */
[----:B------:R-:W-:Y:S07]  /*d7e0*/  @!UPT UIADD3 URZ, URZ, URZ, URZ ;  /* 0x0000003f3f3ff290 */ /* 0x000fee000fffe03f */
[----:B------:R0:W-:Y:S04]  /*d7f0*/  STL.64 [R1+0x120], R12 ;  /* 0x0001200c01007387 */ /* 0x0001e80000100a00 */
[----:B------:R1:W-:Y:S04]  /*d800*/  STL.64 [R1+0x128], R14 ;  /* 0x0001280e01007387 */ /* 0x0003e80000100a00 */
[----:B0-----:R-:W4:Y:S04]  /*d810*/  LDL.LU.64 R12, [R1+0x310] ;  /* 0x00031000010c7983 */ /* 0x001f280000300a00 */
[----:B-1----:R-:W4:Y:S04]  /*d820*/  LDL.LU.64 R14, [R1+0x318] ;  /* 0x00031800010e7983 */ /* 0x002f280000300a00 */
[----:B------:R0:W-:Y:S04]  /*d830*/  STL.64 [R1+0xe28], R24 ;  /* 0x000e281801007387 */ /* 0x0001e80000100a00 */
[----:B0-----:R-:W2:Y:S04]  /*d840*/  LDL.LU.64 R24, [R1+0x80] ;  /* 0x0000800001187983 */ /* 0x001ea80000300a00 */
[----:B--2---:R0:W-:Y:S04]  /*d850*/  STL.64 [R1+0xe30], R24 ;  /* 0x000e301801007387 */ /* 0x0041e80000100a00 */
[----:B0-----:R-:W2:Y:S01]  /*d860*/  LDL.LU.64 R24, [R1+0x10] ;  /* 0x0000100001187983 */ /* 0x001ea20000300a00 */
[C---:B----4-:R-:W-:Y:S08]  /*d870*/  HMMA.16816.F32.BF16 R12, R16.reuse, R20, R12 ;  /* 0x00000014100c723c */ /* 0x050ff0000004180c */
[----:B--2---:R-:W-:Y:S11]  /*d880*/  HMMA.16816.F32.BF16 R8, R16, R24, R8 ;  /* 0x000000181008723c */ /* 0x004ff60000041808 */
[----:B------:R-:W-:Y:S11]  /*d890*/  @!UPT UIADD3 URZ, URZ, URZ, URZ ;  /* 0x0000003f3f3ff290 */ /* 0x000ff6000fffe03f */
[----:B------:R-:W-:Y:S01]  /*d8a0*/  @!UPT UIADD3 URZ, URZ, URZ, URZ ;  /* 0x0000003f3f3ff290 */ /* 0x000fe2000fffe03f */
[----:B------:R0:W-:Y:S04]  /*d8b0*/  STL.64 [R1+0x110], R8 ;  /* 0x0001100801007387 */ /* 0x0001e80000100a00 */
[----:B------:R1:W-:Y:S04]  /*d8c0*/  STL.64 [R1+0x118], R10 ;  /* 0x0001180a01007387 */ /* 0x0003e80000100a00 */
[----:B------:R-:W-:Y:S04]  /*d8d0*/  STL.64 [R1+0x100], R12 ;  /* 0x0001000c01007387 */ /* 0x000fe80000100a00 */
[----:B------:R-:W-:Y:S01]  /*d8e0*/  STL.64 [R1+0x108], R14 ;  /* 0x0001080e01007387 */ /* 0x000fe20000100a00 */
[----:B0-----:R-:W-:-:S02]  /*d8f0*/  IMAD.MOV.U32 R9, RZ, RZ, R24 ;  /* 0x000000ffff097224 */ /* 0x001fc400078e0018 */
[----:B-1----:R-:W-:Y:S02]  /*d900*/  IMAD.MOV.U32 R11, RZ, RZ, R20 ;  /* 0x000000ffff0b7224 */ /* 0x002fe400078e0014 */
[----:B------:R-:W-:Y:S02]  /*d910*/  IMAD.MOV.U32 R10, RZ, RZ, R21 ;  /* 0x000000ffff0a7224 */ /* 0x000fe400078e0015 */
[----:B------:R-:W2:Y:S01]  /*d920*/  LDL.LU.64 R20, [R1+0x2f0] ;  /* 0x0002f00001147983 */ /* 0x000ea20000300a00 */
[----:B------:R-:W-:-:S03]  /*d930*/  IMAD.MOV.U32 R8, RZ, RZ, R25 ;  /* 0x000000ffff087224 */ /* 0x000fc600078e0019 */
[----:B------:R-:W2:Y:S04]  /*d940*/  LDL.LU.64 R22, [R1+0x2f8] ;  /* 0x0002f80001167983 */ /* 0x000ea80000300a00 */
[----:B------:R-:W3:Y:S04]  /*d950*/  LDL.LU.64 R24, [R1+0x2c0] ;  /* 0x0002c00001187983 */ /* 0x000ee80000300a00 */
[----:B------:R-:W4:Y:S04]  /*d960*/  LDL.LU.64 R26, [R1+0x2c8] ;  /* 0x0002c800011a7983 */ /* 0x000f280000300a00 */
[----:B----4-:R-:W-:Y:S04]  /*d970*/  STL.64 [R1+0xe60], R26 ;  /* 0x000e601a01007387 */ /* 0x010fe80000100a00 */
[----:B---3--:R0:W-:Y:S04]  /*d980*/  STL.64 [R1+0xe58], R24 ;  /* 0x000e581801007387 */ /* 0x0081e80000100a00 */
[----:B0-----:R-:W3:Y:S04]  /*d990*/  LDL.LU.64 R24, [R1+0x2d0] ;  /* 0x0002d00001187983 */ /* 0x001ee80000300a00 */
[----:B------:R-:W4:Y:S01]  /*d9a0*/  LDL.LU.64 R26, [R1+0x2d8] ;  /* 0x0002d800011a7983 */ /* 0x000f220000300a00 */
[----:B--2---:R-:W-:Y:S03]  /*d9b0*/  HMMA.16816.F32.BF16 R4, R16, R4, R20 ;  /* 0x000000041004723c */ /* 0x004fe60000041814 */
[----:B----4-:R-:W-:Y:S04]  /*d9c0*/  STL.64 [R1+0xe78], R26 ;  /* 0x000e781a01007387 */ /* 0x010fe80000100a00 */
[----:B---3--:R0:W-:Y:S04]  /*d9d0*/  STL.64 [R1+0xe70], R24 ;  /* 0x000e701801007387 */ /* 0x0081e80000100a00 */
[----:B0-----:R-:W2:Y:S04]  /*d9e0*/  LDL.LU.64 R24, [R1+0x2e0] ;  /* 0x0002e00001187983 */ /* 0x001ea80000300a00 */
[----:B------:R-:W2:Y:S04]  /*d9f0*/  LDL.LU.64 R26, [R1+0x2e8] ;  /* 0x0002e800011a7983 */ /* 0x000ea80000300a00 */
[----:B------:R-:W-:Y:S04]  /*da00*/  STL.64 [R1+0xe40], R10 ;  /* 0x000e400a01007387 */ /* 0x000fe80000100a00 */
[----:B------:R0:W-:Y:S04]  /*da10*/  STL.64 [R1+0xe38], R8 ;  /* 0x000e380801007387 */ /* 0x0001e80000100a00 */
[----:B0-----:R-:W3:Y:S04]  /*da20*/  LDL.LU.64 R8, [R1+0x90] ;  /* 0x0000900001087983 */ /* 0x001ee80000300a00 */
[----:B------:R-:W4:Y:S04]  /*da30*/  LDL R15, [R1+0x354] ;  /* 0x00035400010f7983 */ /* 0x000f280000100800 */
[----:B------:R-:W2:Y:S01]  /*da40*/  LDL.LU.64 R20, [R1+0xe80] ;  /* 0x000e800001147983 */ /* 0x000ea20000300a00 */
[----:B------:R-:W-:-:S03]  /*da50*/  IMAD.MOV.U32 R3, RZ, RZ, R4 ;  /* 0x000000ffff037224 */ /* 0x000fc600078e0004 */
[----:B------:R0:W-:Y:S04]  /*da60*/  STL [R1+0xf4], R5 ;  /* 0x0000f40501007387 */ /* 0x0001e80000100800 */
[----:B------:R1:W-:Y:S04]  /*da70*/  STL.64 [R1+0xf8], R6 ;  /* 0x0000f80601007387 */ /* 0x0003e80000100a00 */
[----:B0-----:R-:W3:Y:S04]  /*da80*/  LDL.LU.64 R4, [R1+0x2b0] ;  /* 0x0002b00001047983 */ /* 0x001ee80000300a00 */
[----:B-1----:R-:W3:Y:S04]  /*da90*/  LDL.LU.64 R6, [R1+0x2b8] ;  /* 0x0002b80001067983 */ /* 0x002ee80000300a00 */
[----:B------:R-:W-:Y:S01]  /*daa0*/  STL [R1+0xd08], R3 ;  /* 0x000d080301007387 */ /* 0x000fe20000100800 */
[----:B--2---:R-:W-:Y:S03]  /*dab0*/  HMMA.16816.F32.BF16 R20, R16, R20, R24 ;  /* 0x000000141014723c */ /* 0x004fe60000041818 */
[----:B------:R-:W2:Y:S04]  /*dac0*/  LDL.LU.64 R26, [R1+0xe78] ;  /* 0x000e7800011a7983 */ /* 0x000ea80000300a00 */
[----:B------:R-:W2:Y:S11]  /*dad0*/  LDL.LU.64 R24, [R1+0xe70] ;  /* 0x000e700001187983 */ /* 0x000eb60000300a00 */
[----:B------:R-:W-:Y:S05]  /*dae0*/  @!UPT UIADD3 URZ, URZ, URZ, URZ ;  /* 0x0000003f3f3ff290 */ /* 0x000fea000fffe03f */
[----:B------:R0:W-:Y:S04]  /*daf0*/  STL.64 [R1+0xe0], R20 ;  /* 0x0000e01401007387 */ /* 0x0001e80000100a00 */
[----:B------:R2:W-:Y:S04]  /*db00*/  STL [R1+0xe8], R22 ;  /* 0x0000e81601007387 */ /* 0x0005e80000100800 */
[----:B0-----:R-:W2:Y:S01]  /*db10*/  LDL.LU.64 R20, [R1+0xe68] ;  /* 0x000e680001147983 */ /* 0x001ea20000300a00 */
[----:B------:R-:W-:-:S05]  /*db20*/  IMAD.MOV.U32 R2, RZ, RZ, R23 ;  /* 0x000000ffff027224 */ /* 0x000fca00078e0017 */
[----:B------:R-:W-:Y:S01]  /*db30*/  STL [R1+0xd0c], R2 ;  /* 0x000d0c0201007387 */ /* 0x000fe20000100800 */
[----:B--2---:R-:W-:Y:S03]  /*db40*/  HMMA.16816.F32.BF16 R20, R16, R20, R24 ;  /* 0x000000141014723c */ /* 0x004fe60000041818 */
[----:B------:R-:W2:Y:S04]  /*db50*/  LDL.LU.64 R26, [R1+0xe60] ;  /* 0x000e6000011a7983 */ /* 0x000ea80000300a00 */
[----:B------:R-:W2:Y:S01]  /*db60*/  LDL.LU.64 R24, [R1+0xe58] ;  /* 0x000e580001187983 */ /* 0x000ea20000300a00 */
[----:B---3--:R-:W-:Y:S11]  /*db70*/  IMAD.MOV.U32 R0, RZ, RZ, R9 ;  /* 0x000000ffff007224 */ /* 0x008ff600078e0009 */
[----:B------:R-:W-:Y:S04]  /*db80*/  @!UPT UIADD3 URZ, URZ, URZ, URZ ;  /* 0x0000003f3f3ff290 */ /* 0x000fe8000fffe03f */
[----:B------:R-:W-:Y:S01]  /*db90*/  STL.64 [R1+0xd0], R20 ;  /* 0x0000d01401007387 */ /* 0x000fe20000100a00 */
[----:B------:R-:W-:-:S03]  /*dba0*/  IMAD.MOV.U32 R3, RZ, RZ, R23 ;  /* 0x000000ffff037224 */ /* 0x000fc600078e0017 */
[----:B------:R0:W-:Y:S04]  /*dbb0*/  STL [R1+0xd8], R22 ;  /* 0x0000d81601007387 */ /* 0x0001e80000100800 */
[----:B0-----:R-:W3:Y:S01]  /*dbc0*/  LDL.LU.64 R22, [R1+0xe50] ;  /* 0x000e500001167983 */ /* 0x001ee20000300a00 */
[----:B------:R-:W-:-:S03]  /*dbd0*/  IMAD.MOV.U32 R21, RZ, RZ, R8 ;  /* 0x000000ffff157224 */ /* 0x000fc600078e0008 */
[----:B------:R-:W3:Y:S04]  /*dbe0*/  LDL.LU R20, [R1+0xe48] ;  /* 0x000e480001147983 */ /* 0x000ee80000300800 */
[----:B------:R-:W-:Y:S04]  /*dbf0*/  STL [R1+0xd10], R3 ;  /* 0x000d100301007387 */ /* 0x000fe80000100800 */
[----:B------:R-:W4:Y:S01]  /*dc00*/  LDL.LU.64 R10, [R1+0xe40] ;  /* 0x000e4000010a7983 */ /* 0x000f220000300a00 */
[----:B--2---:R-:W-:Y:S03]  /*dc10*/  HMMA.16816.F32.BF16 R24, R16, R8, R24 ;  /* 0x000000081018723c */ /* 0x004fe60000041818 */
[----:B------:R-:W2:Y:S11]  /*dc20*/  LDL.LU.64 R8, [R1+0xe38] ;  /* 0x000e380001087983 */ /* 0x000eb60000300a00 */
[----:B------:R-:W-:Y:S09]  /*dc30*/  @!UPT UIADD3 URZ, URZ, URZ, URZ ;  /* 0x0000003f3f3ff290 */ /* 0x000ff2000fffe03f */
[----:B------:R0:W-:Y:S04]  /*dc40*/  STL.64 [R1+0xc0], R24 ;  /* 0x0000c01801007387 */ /* 0x0001e80000100a00 */
[----:B------:R-:W-:Y:S04]  /*dc50*/  STL [R1+0xc8], R26 ;  /* 0x0000c81a01007387 */ /* 0x000fe80000100800 */
[----:B0-----:R-:W2:Y:S01]  /*dc60*/  LDL.LU.64 R24, [R1+0xe30] ;  /* 0x000e300001187983 */ /* 0x001ea20000300a00 */
[----:B------:R-:W-:-:S03]  /*dc70*/  IMAD.MOV.U32 R2, RZ, RZ, R27 ;  /* 0x000000ffff027224 */ /* 0x000fc600078e001b */
[----:B---3--:R-:W-:Y:S04]  /*dc80*/  STL.64 [R1+0xdf8], R22 ;  /* 0x000df81601007387 */ /* 0x008fe80000100a00 */
[----:B------:R0:W-:Y:S04]  /*dc90*/  STL.64 [R1+0xdf0], R20 ;  /* 0x000df01401007387 */ /* 0x0001e80000100a00 */
[----:B0-----:R-:W3:Y:S04]  /*dca0*/  LDL.LU.64 R20, [R1+0x2a0] ;  /* 0x0002a00001147983 */ /* 0x001ee80000300a00 */
[----:B------:R-:W3:Y:S04]  /*dcb0*/  LDL.LU.64 R22, [R1+0x2a8] ;  /* 0x0002a80001167983 */ /* 0x000ee80000300a00 */
[----:B------:R-:W-:Y:S01]  /*dcc0*/  STL [R1+0xd44], R2 ;  /* 0x000d440201007387 */ /* 0x000fe20000100800 */
[----:B--2---:R-:W-:Y:S01]  /*dcd0*/  HMMA.16816.F32.BF16 R4, R16, R24, R4 ;  /* 0x000000181004723c */ /* 0x004fe20000041804 */
[----:B------:R-:W-:-:S02]  /*dce0*/  IMAD.MOV.U32 R28, RZ, RZ, R24 ;  /* 0x000000ffff1c7224 */ /* 0x000fc400078e0018 */
[----:B------:R-:W-:Y:S02]  /*dcf0*/  IMAD.MOV.U32 R29, RZ, RZ, R25 ;  /* 0x000000ffff1d7224 */ /* 0x000fe400078e0019 */
[----:B------:R-:W3:Y:S11]  /*dd00*/  LDL.LU.64 R24, [R1+0xe28] ;  /* 0x000e280001187983 */ /* 0x000ef60000300a00 */
[----:B------:R-:W-:Y:S07]  /*dd10*/  @!UPT UIADD3 URZ, URZ, URZ, URZ ;  /* 0x0000003f3f3ff290 */ /* 0x000fee000fffe03f */
[----:B------:R-:W-:Y:S01]  /*dd20*/  STL.64 [R1+0xb0], R4 ;  /* 0x0000b00401007387 */ /* 0x000fe20000100a00 */
[----:B------:R-:W-:-:S03]  /*dd30*/  IMAD.MOV.U32 R3, RZ, RZ, R7 ;  /* 0x000000ffff037224 */ /* 0x000fc600078e0007 */
[----:B------:R0:W-:Y:S04]  /*dd40*/  STL [R1+0xb8], R6 ;  /* 0x0000b80601007387 */ /* 0x0001e80000100800 */
[----:B0-----:R-:W2:Y:S04]  /*dd50*/  LDL.LU.64 R6, [R1+0xe20] ;  /* 0x000e200001067983 */ /* 0x001ea80000300a00 */
[----:B------:R-:W2:Y:S01]  /*dd60*/  LDL.LU.64 R4, [R1+0xe18] ;  /* 0x000e180001047983 */ /* 0x000ea20000300a00 */
[----:B---3--:R-:W-:Y:S11]  /*dd70*/  HMMA.16816.F32.BF16 R16, R16, R24, R20 ;  /* 0x000000181010723c */ /* 0x008ff60000041814 */
[----:B------:R-:W-:Y:S11]  /*dd80*/  @!UPT UIADD3 URZ, URZ, URZ, URZ ;  /* 0x0000003f3f3ff290 */ /* 0x000ff6000fffe03f */
[----:B------:R-:W-:Y:S01]  /*dd90*/  @!UPT UIADD3 URZ, URZ, URZ, URZ ;  /* 0x0000003f3f3ff290 */ /* 0x000fe2000fffe03f */
[----:B------:R0:W-:Y:S01]  /*dda0*/  STL [R1+0xa4], R17 ;  /* 0x0000a41101007387 */ /* 0x0001e20000100800 */
[----:B------:R-:W-:Y:S02]  /*ddb0*/  IMAD.MOV.U32 R26, RZ, RZ, R16 ;  /* 0x000000ffff1a7224 */ /* 0x000fe400078e0010 */
[----:B----4-:R-:W-:Y:S02]  /*ddc0*/  IMAD.MOV.U32 R16, RZ, RZ, R11 ;  /* 0x000000ffff107224 */ /* 0x010fe400078e000b */
[----:B0-----:R-:W-:-:S05]  /*ddd0*/  IMAD.MOV.U32 R17, RZ, RZ, R10 ;  /* 0x000000ffff117224 */ /* 0x001fca00078e000a */
[----:B------:R0:W-:Y:S04]  /*dde0*/  STL.64 [R1+0xe00], R16 ;  /* 0x000e001001007387 */ /* 0x0001e80000100a00 */
[----:B------:R-:W3:Y:S04]  /*ddf0*/  LDL.LU.64 R20, [R1+0x280] ;  /* 0x0002800001147983 */ /* 0x000ee80000300a00 */
[----:B------:R-:W4:Y:S01]  /*de00*/  LDL.LU.64 R22, [R1+0x288] ;  /* 0x0002880001167983 */ /* 0x000f220000300a00 */
[----:B0-----:R-:W-:Y:S02]  /*de10*/  IMAD.MOV.U32 R16, RZ, RZ, R9 ;  /* 0x000000ffff107224 */ /* 0x001fe400078e0009 */
[----:B------:R-:W-:-:S02]  /*de20*/  IMAD.MOV.U32 R17, RZ, RZ, R8 ;  /* 0x000000ffff117224 */ /* 0x000fc400078e0008 */
[----:B------:R-:W0:Y:S01]  /*de30*/  LDSM.16.MT88.4 R8, [R15+0x1000] ;  /* 0x001000000f08783b */ /* 0x000e220000004200 */
[----:B------:R-:W-:Y:S02]  /*de40*/  IMAD.MOV.U32 R2, RZ, RZ, R18 ;  /* 0x000000ffff027224 */ /* 0x000fe400078e0012 */
[----:B------:R-:W-:Y:S01]  /*de50*/  IMAD.MOV.U32 R27, RZ, RZ, R19 ;  /* 0x000000ffff1b7224 */ /* 0x000fe200078e0013 */
[----:B------:R-:W1:Y:S04]  /*de60*/  LDSM.16.MT88.4 R12, [R15+0x1080] ;  /* 0x001080000f0c783b */ /* 0x000e680000004200 */
[----:B----4-:R-:W-:Y:S04]  /*de70*/  STL.64 [R1+0xe10], R22 ;  /* 0x000e101601007387 */ /* 0x010fe80000100a00 */
[----:B---3--:R3:W-:Y:S04]  /*de80*/  STL.64 [R1+0xe08], R20 ;  /* 0x000e081401007387 */ /* 0x0087e80000100a00 */
[----:B---3--:R-:W2:Y:S04]  /*de90*/  LDL.LU.64 R20, [R1+0x290] ;  /* 0x0002900001147983 */ /* 0x008ea80000300a00 */
[----:B------:R-:W2:Y:S04]  /*dea0*/  LDL.LU.64 R22, [R1+0x298] ;  /* 0x0002980001167983 */ /* 0x000ea80000300a00 */
[----:B------:R3:W-:Y:S04]  /*deb0*/  STL.64 [R1+0xd68], R26 ;  /* 0x000d681a01007387 */ /* 0x0007e80000100a00 */
[----:B------:R-:W4:Y:S04]  /*dec0*/  LDL.LU.64 R24, [R1+0x50] ;  /* 0x0000500001187983 */ /* 0x000f280000300a00 */
[----:B---3--:R-:W3:Y:S04]  /*ded0*/  LDL.64 R26, [R1+0x58] ;  /* 0x00005800011a7983 */ /* 0x008ee80000100a00 */
[----:B0-----:R-:W-:Y:S04]  /*dee0*/  STL.64 [R1+0xd90], R10 ;  /* 0x000d900a01007387 */ /* 0x001fe80000100a00 */
[----:B------:R0:W-:Y:S04]  /*def0*/  STL.64 [R1+0xd88], R8 ;  /* 0x000d880801007387 */ /* 0x0001e80000100a00 */
[----:B0-----:R-:W3:Y:S04]  /*df00*/  LDL.LU.64 R8, [R1+0x220] ;  /* 0x0002200001087983 */ /* 0x001ee80000300a00 */
[----:B------:R-:W3:Y:S01]  /*df10*/  LDL.LU.64 R10, [R1+0x228] ;  /* 0x00022800010a7983 */ /* 0x000ee20000300a00 */
[C---:B--2---:R-:W-:Y:S03]  /*df20*/  HMMA.16816.F32.BF16 R16, R4.reuse, R16, R20 ;  /* 0x000000100410723c */ /* 0x044fe60000041814 */
[----:B------:R-:W2:Y:S04]  /*df30*/  LDL.LU.64 R22, [R1+0xe10] ;  /* 0x000e100001167983 */ /* 0x000ea80000300a00 */
[----:B------:R-:W2:Y:S11]  /*df40*/  LDL.LU.64 R20, [R1+0xe08] ;  /* 0x000e080001147983 */ /* 0x000eb60000300a00 */
[----:B------:R-:W-:Y:S05]  /*df50*/  @!UPT UIADD3 URZ, URZ, URZ, URZ ;  /* 0x0000003f3f3ff290 */ /* 0x000fea000fffe03f */
[----:B------:R0:W-:Y:S04]  /*df60*/  STL.64 [R1+0x40], R16 ;  /* 0x0000401001007387 */ /* 0x0001e80000100a00 */
[----:B------:R-:W-:Y:S04]  /*df70*/  STL.64 [R1+0x48], R18 ;  /* 0x0000481201007387 */ /* 0x000fe80000100a00 */
[----:B0-----:R-:W2:Y:S04]  /*df80*/  LDL.LU.64 R16, [R1+0xe00] ;  /* 0x000e000001107983 */ /* 0x001ea80000300a00 */
[----:B-1----:R-:W-:Y:S04]  /*df90*/  STL.64 [R1+0xd20], R14 ;  /* 0x000d200e01007387 */ /* 0x002fe80000100a00 */
[----:B------:R0:W-:Y:S04]  /*dfa0*/  STL.64 [R1+0xd18], R12 ;  /* 0x000d180c01007387 */ /* 0x0001e80000100a00 */
[----:B0-----:R-:W3:Y:S04]  /*dfb0*/  LDL.LU R12, [R1+0x20] ;  /* 0x00002000010c7983 */ /* 0x001ee80000300800 */
[----:B------:R-:W3:Y:S04]  /*dfc0*/  LDL.LU R13, [R1+0x24] ;  /* 0x00002400010d7983 */ /* 0x000ee80000300800 */
[----:B------:R-:W3:Y:S04]  /*dfd0*/  LDL R14, [R1+0x28] ;  /* 0x00002800010e7983 */ /* 0x000ee80000100800 */
[----:B------:R-:W3:Y:S01]  /*dfe0*/  LDL R15, [R1+0x2c] ;  /* 0x00002c00010f7983 */ /* 0x000ee20000100800 */
[C---:B--2---:R-:W-:Y:S03]  /*dff0*/  HMMA.16816.F32.BF16 R16, R4.reuse, R16, R20 ;  /* 0x000000100410723c */ /* 0x044fe60000041814 */
[----:B------:R-:W2:Y:S04]  /*e000*/  LDL.LU.64 R22, [R1+0xdf8] ;  /* 0x000df80001167983 */ /* 0x000ea80000300a00 */
[----:B------:R-:W3:Y:S11]  /*e010*/  LDL.LU.64 R20, [R1+0xdf0] ;  /* 0x000df00001147983 */ /* 0x000ef60000300a00 */
[----:B------:R-:W-:Y:S05]  /*e020*/  @!UPT UIADD3 URZ, URZ, URZ, URZ ;  /* 0x0000003f3f3ff290 */ /* 0x000fea000fffe03f */
[----:B------:R-:W-:Y:S04]  /*e030*/  STL.64 [R1+0x30], R16 ;  /* 0x0000301001007387 */ /* 0x000fe80000100a00 */
[----:B------:R-:W-:Y:S04]  /*e040*/  STL.64 [R1+0x38], R18 ;  /* 0x0000381201007387 */ /* 0x000fe80000100a00 */
[----:B--2---:R-:W0:Y:S04]  /*e050*/  LDSM.16.MT88.4 R16, [R22+0x1000] ;  /* 0x001000001610783b */ /* 0x004e280000004200 */
[----:B0-----:R-:W-:Y:S04]  /*e060*/  STL.64 [R1+0xc70], R18 ;  /* 0x000c701201007387 */ /* 0x001fe80000100a00 */
[----:B------:R0:W-:Y:S04]  /*e070*/  STL.64 [R1+0xc68], R16 ;  /* 0x000c681001007387 */ /* 0x0001e80000100a00 */
[----:B0-----:R-:W2:Y:S04]  /*e080*/  LDL.LU.64 R16, [R1+0x60] ;  /* 0x0000600001107983 */ /* 0x001ea80000300a00 */
[----:B------:R-:W2:Y:S01]  /*e090*/  LDL.64 R18, [R1+0x68] ;  /* 0x0000680001127983 */ /* 0x000ea20000100a00 */
[----:B---3--:R-:W-:Y:S03]  /*e0a0*/  HMMA.16816.F32.BF16 R8, R4, R12, R8 ;  /* 0x0000000c0408723c */ /* 0x008fe60000041808 */
[----:B--2---:R-:W-:Y:S04]  /*e0b0*/  STL.64 [R1+0xde0], R18 ;  /* 0x000de01201007387 */ /* 0x004fe80000100a00 */
[----:B------:R0:W-:Y:S04]  /*e0c0*/  STL.64 [R1+0xdd8], R16 ;  /* 0x000dd81001007387 */ /* 0x0001e80000100a00 */
[----:B0-----:R-:W4:Y:S04]  /*e0d0*/  LDL.LU.64 R16, [R1+0x230] ;  /* 0x0002300001107983 */ /* 0x001f280000300a00 */
[----:B------:R-:W4:Y:S08]  /*e0e0*/  LDL.LU.64 R18, [R1+0x238] ;  /* 0x0002380001127983 */ /* 0x000f300000300a00 */
[----:B------:R-:W-:Y:S04]  /*e0f0*/  STL.64 [R1+0x220], R8 ;  /* 0x0002200801007387 */ /* 0x000fe80000100a00 */
[----:B------:R-:W-:Y:S04]  /*e100*/  STL.64 [R1+0x228], R10 ;  /* 0x0002280a01007387 */ /* 0x000fe80000100a00 */
[----:B------:R0:W-:Y:S04]  /*e110*/  STL.64 [R1+0xd70], R14 ;  /* 0x000d700e01007387 */ /* 0x0001e80000100a00 */
[----:B------:R-:W2:Y:S04]  /*e120*/  LDL.LU R12, [R1+0x200] ;  /* 0x00020000010c7983 */ /* 0x000ea80000300800 */
[----:B------:R-:W2:Y:S04]  /*e130*/  LDL.LU R13, [R1+0x204] ;  /* 0x00020400010d7983 */ /* 0x000ea80000300800 */
[----:B0-----:R-:W3:Y:S04]  /*e140*/  LDL.LU R14, [R1+0x208] ;  /* 0x00020800010e7983 */ /* 0x001ee80000300800 */
[----:B------:R-:W3:Y:S04]  /*e150*/  LDL.LU R15, [R1+0x20c] ;  /* 0x00020c00010f7983 */ /* 0x000ee80000300800 */
[----:B------:R-:W2:Y:S04]  /*e160*/  LDL.LU.64 R8, [R1+0x260] ;  /* 0x0002600001087983 */ /* 0x000ea80000300a00 */
[----:B------:R-:W2:Y:S04]  /*e170*/  LDL.LU.64 R10, [R1+0x268] ;  /* 0x00026800010a7983 */ /* 0x000ea80000300a00 */
[----:B--2---:R-:W-:Y:S04]  /*e180*/  STL.64 [R1+0xda0], R10 ;  /* 0x000da00a01007387 */ /* 0x004fe80000100a00 */
[----:B------:R0:W-:Y:S04]  /*e190*/  STL.64 [R1+0xd98], R8 ;  /* 0x000d980801007387 */ /* 0x0001e80000100a00 */
[----:B0-----:R-:W2:Y:S04]  /*e1a0*/  LDL.LU.64 R8, [R1+0x270] ;  /* 0x0002700001087983 */ /* 0x001ea80000300a00 */
[----:B------:R-:W2:Y:S04]  /*e1b0*/  LDL.LU.64 R10, [R1+0x278] ;  /* 0x00027800010a7983 */ /* 0x000ea80000300a00 */
[----:B--2---:R-:W-:Y:S04]  /*e1c0*/  STL.64 [R1+0xdb0], R10 ;  /* 0x000db00a01007387 */ /* 0x004fe80000100a00 */
[----:B------:R0:W-:Y:S02]  /*e1d0*/  STL.64 [R1+0xda8], R8 ;  /* 0x000da80801007387 */ /* 0x0001e40000100a00 */
[----:B0-----:R-:W-:-:S02]  /*e1e0*/  IMAD.MOV.U32 R8, RZ, RZ, R21 ;  /* 0x000000ffff087224 */ /* 0x001fc400078e0015 */
[----:B------:R-:W2:Y:S01]  /*e1f0*/  LDL.LU R21, [R1+0xdec] ;  /* 0x000dec0001157983 */ /* 0x000ea20000300800 */
[----:B------:R-:W-:-:S03]  /*e200*/  IMAD.MOV.U32 R9, RZ, RZ, R0 ;  /* 0x000000ffff097224 */ /* 0x000fc600078e0000 */
[----:B------:R-:W2:Y:S04]  /*e210*/  LDL.LU R0, [R1+0xde8] ;  /* 0x000de80001007983 */ /* 0x000ea80000300800 */
[----:B------:R0:W-:Y:S04]  /*e220*/  STL.64 [R1+0xdd0], R8 ;  /* 0x000dd00801007387 */ /* 0x0001e80000100a00 */
[----:B0-----:R-:W2:Y:S04]  /*e230*/  LDL.LU.64 R8, [R1+0x240] ;  /* 0x0002400001087983 */ /* 0x001ea80000300a00 */
[----:B------:R-:W2:Y:S04]  /*e240*/  LDL.LU.64 R10, [R1+0x248] ;  /* 0x00024800010a7983 */ /* 0x000ea80000300a00 */
[----:B---3--:R-:W-:Y:S04]  /*e250*/  STL.64 [R1+0xd80], R14 ;  /* 0x000d800e01007387 */ /* 0x008fe80000100a00 */
[----:B------:R0:W-:Y:S04]  /*e260*/  STL.64 [R1+0xd78], R12 ;  /* 0x000d780c01007387 */ /* 0x0001e80000100a00 */
[----:B0-----:R-:W3:Y:S01]  /*e270*/  LDL.LU R12, [R1+0x210] ;  /* 0x00021000010c7983 */ /* 0x001ee20000300800 */
[----:B------:R-:W-:-:S02]  /*e280*/  IMAD.MOV.U32 R13, RZ, RZ, R23 ;  /* 0x000000ffff0d7224 */ /* 0x000fc400078e0017 */
[----:B------:R-:W-:Y:S01]  /*e290*/  IMAD.MOV.U32 R15, RZ, RZ, R20 ;  /* 0x000000ffff0f7224 */ /* 0x000fe200078e0014 */
[C---:B----4-:R-:W-:Y:S01]  /*e2a0*/  HMMA.16816.F32.BF16 R16, R4.reuse, R24, R16 ;  /* 0x000000180410723c */ /* 0x050fe20000041810 */
[----:B--2---:R-:W-:Y:S02]  /*e2b0*/  IMAD.MOV.U32 R14, RZ, RZ, R21 ;  /* 0x000000ffff0e7224 */ /* 0x004fe400078e0015 */
[----:B------:R-:W0:Y:S04]  /*e2c0*/  LDSM.16.MT88.4 R20, [R22+0x1080] ;  /* 0x001080001614783b */ /* 0x000e280000004200 */
[----:B------:R-:W-:Y:S04]  /*e2d0*/  STL.64 [R1+0xdc0], R14 ;  /* 0x000dc00e01007387 */ /* 0x000fe80000100a00 */
[----:B---3--:R1:W-:Y:S04]  /*e2e0*/  STL.64 [R1+0xdb8], R12 ;  /* 0x000db80c01007387 */ /* 0x0083e80000100a00 */
[----:B-1----:R-:W2:Y:S04]  /*e2f0*/  LDL.LU.64 R12, [R1+0x250] ;  /* 0x00025000010c7983 */ /* 0x002ea80000300a00 */
[----:B------:R-:W2:Y:S04]  /*e300*/  LDL.LU.64 R14, [R1+0x258] ;  /* 0x00025800010e7983 */ /* 0x000ea80000300a00 */
[----:B0-----:R-:W-:Y:S04]  /*e310*/  STL.64 [R1+0xbd0], R22 ;  /* 0x000bd01601007387 */ /* 0x001fe80000100a00 */
[----:B------:R0:W-:Y:S04]  /*e320*/  STL.64 [R1+0xbc8], R20 ;  /* 0x000bc81401007387 */ /* 0x0001e80000100a00 */
[----:B0-----:R-:W3:Y:S04]  /*e330*/  LDL.LU.64 R20, [R1+0x70] ;  /* 0x0000700001147983 */ /* 0x001ee80000300a00 */
[----:B------:R-:W4:Y:S04]  /*e340*/  LDL.LU.64 R22, [R1+0x78] ;  /* 0x0000780001167983 */ /* 0x000f280000300a00 */
[----:B------:R-:W-:Y:S04]  /*e350*/  STL.64 [R1+0x230], R16 ;  /* 0x0002301001007387 */ /* 0x000fe80000100a00 */
[----:B------:R0:W-:Y:S04]  /*e360*/  STL.64 [R1+0x238], R18 ;  /* 0x0002381201007387 */ /* 0x0001e80000100a00 */
[----:B0-----:R-:W2:Y:S04]  /*e370*/  LDL.LU.64 R18, [R1+0xde0] ;  /* 0x000de00001127983 */ /* 0x001ea80000300a00 */
[----:B------:R-:W2:Y:S02]  /*e380*/  LDL.LU.64 R16, [R1+0xdd8] ;  /* 0x000dd80001107983 */ /* 0x000ea40000300a00 */
[C---:B--2---:R-:W-:Y:S11]  /*e390*/  HMMA.16816.F32.BF16 R8, R4.reuse, R16, R8 ;  /* 0x000000100408723c */ /* 0x044ff60000041808 */
[----:B------:R-:W-:Y:S11]  /*e3a0*/  @!UPT UIADD3 URZ, URZ, URZ, URZ ;  /* 0x0000003f3f3ff290 */ /* 0x000ff6000fffe03f */
[----:B------:R-:W-:Y:S01]  /*e3b0*/  @!UPT UIADD3 URZ, URZ, URZ, URZ ;  /* 0x0000003f3f3ff290 */ /* 0x000fe2000fffe03f */
[----:B------:R0:W-:Y:S04]  /*e3c0*/  STL.64 [R1+0x240], R8 ;  /* 0x0002400801007387 */ /* 0x0001e80000100a00 */
[----:B------:R1:W-:Y:S04]  /*e3d0*/  STL.64 [R1+0x248], R10 ;  /* 0x0002480a01007387 */ /* 0x0003e80000100a00 */
[----:B0-----:R-:W1:Y:S01]  /*e3e0*/  LDL.LU.64 R8, [R1+0xdd0] ;  /* 0x000dd00001087983 */ /* 0x001e620000300a00 */
[----:B------:R-:W-:Y:S02]  /*e3f0*/  IMAD.MOV.U32 R16, RZ, RZ, R28 ;  /* 0x000000ffff107224 */ /* 0x000fe400078e001c */
[----:B------:R-:W-:Y:S01]  /*e400*/  IMAD.MOV.U32 R17, RZ, RZ, R29 ;  /* 0x000000ffff117224 */ /* 0x000fe200078e001d */
[----:B------:R-:W-:Y:S04]  /*e410*/  STL.64 [R1+0xd60], R18 ;  /* 0x000d601201007387 */ /* 0x000fe80000100a00 */
[----:B------:R-:W2:Y:S04]  /*e420*/  LDL.LU R28, [R1+0xdcc] ;  /* 0x000dcc00011c7983 */ /* 0x000ea80000300800 */
[----:B------:R-:W2:Y:S01]  /*e430*/  LDL.LU R29, [R1+0xdc8] ;  /* 0x000dc800011d7983 */ /* 0x000ea20000300800 */
[C---:B-1----:R-:W-:Y:S03]  /*e440*/  HMMA.16816.F32.BF16 R8, R4.reuse, R8, R12 ;  /* 0x000000080408723c */ /* 0x042fe6000004180c */
[----:B------:R-:W2:Y:S04]  /*e450*/  LDL.LU.64 R14, [R1+0xdc0] ;  /* 0x000dc000010e7983 */ /* 0x000ea80000300a00 */
[----:B------:R-:W2:Y:S11]  /*e460*/  LDL.LU.64 R12, [R1+0xdb8] ;  /* 0x000db800010c7983 */ /* 0x000eb60000300a00 */
[----:B------:R-:W-:Y:S05]  /*e470*/  @!UPT UIADD3 URZ, URZ, URZ, URZ ;  /* 0x0000003f3f3ff290 */ /* 0x000fea000fffe03f */
[----:B------:R-:W-:Y:S04]  /*e480*/  STL.64 [R1+0x250], R8 ;  /* 0x0002500801007387 */ /* 0x000fe80000100a00 */
[----:B------:R0:W-:Y:S04]  /*e490*/  STL.64 [R1+0x258], R10 ;  /* 0x0002580a01007387 */ /* 0x0001e80000100a00 */
[----:B0-----:R-:W2:Y:S04]  /*e4a0*/  LDL.LU.64 R10, [R1+0xdb0] ;  /* 0x000db000010a7983 */ /* 0x001ea80000300a00 */
[----:B------:R-:W2:Y:S02]  /*e4b0*/  LDL.LU.64 R8, [R1+0xda8] ;  /* 0x000da80001087983 */ /* 0x000ea40000300a00 */
[C---:B--2---:R-:W-:Y:S02]  /*e4c0*/  HMMA.16816.F32.BF16 R16, R4.reuse, R16, R8 ;  /* 0x000000100410723c */ /* 0x044fe40000041808 */
[----:B------:R-:W3:Y:S04]  /*e4d0*/  LDL.LU.64 R10, [R1+0xda0] ;  /* 0x000da000010a7983 */ /* 0x000ee80000300a00 */
[----:B------:R-:W3:Y:S11]  /*e4e0*/  LDL.LU.64 R8, [R1+0xd98] ;  /* 0x000d980001087983 */ /* 0x000ef60000300a00 */
[----:B------:R-:W-:Y:S06]  /*e4f0*/  @!UPT UIADD3 URZ, URZ, URZ, URZ ;  /* 0x0000003f3f3ff290 */ /* 0x000fec000fffe03f */
[----:B------:R0:W-:Y:S04]  /*e500*/  STL.64 [R1+0x2a0], R16 ;  /* 0x0002a01001007387 */ /* 0x0001e80000100a00 */
[----:B------:R1:W-:Y:S04]  /*e510*/  STL.64 [R1+0x2a8], R18 ;  /* 0x0002a81201007387 */ /* 0x0003e80000100a00 */
[----:B0-----:R-:W2:Y:S04]  /*e520*/  LDL.LU R16, [R1+0x1e0] ;  /* 0x0001e00001107983 */ /* 0x001ea80000300800 */
[----:B------:R-:W2:Y:S04]  /*e530*/  LDL.LU R17, [R1+0x1e4] ;  /* 0x0001e40001117983 */ /* 0x000ea80000300800 */
[----:B-1----:R-:W2:Y:S04]  /*e540*/  LDL.LU R18, [R1+0x1e8] ;  /* 0x0001e80001127983 */ /* 0x002ea80000300800 */
[----:B------:R-:W2:Y:S01]  /*e550*/  LDL.LU R19, [R1+0x1ec] ;  /* 0x0001ec0001137983 */ /* 0x000ea20000300800 */
[----:B---3--:R-:W-:Y:S03]  /*e560*/  HMMA.16816.F32.BF16 R4, R4, R20, R8 ;  /* 0x000000140404723c */ /* 0x008fe60000041808 */
[----:B------:R-:W3:Y:S04]  /*e570*/  LDL.LU.64 R10, [R1+0xd90] ;  /* 0x000d9000010a7983 */ /* 0x000ee80000300a00 */
[----:B------:R-:W3:Y:S04]  /*e580*/  LDL.LU.64 R8, [R1+0xd88] ;  /* 0x000d880001087983 */ /* 0x000ee80000300a00 */
[----:B----4-:R0:W-:Y:S04]  /*e590*/  STL.64 [R1+0xd28], R22 ;  /* 0x000d281601007387 */ /* 0x0101e80000100a00 */
[----:B0-----:R-:W3:Y:S08]  /*e5a0*/  LDL R22, [R1+0x18] ;  /* 0x0000180001167983 */ /* 0x001ef00000100800 */
[----:B------:R-:W-:Y:S04]  /*e5b0*/  STL.64 [R1+0x290], R4 ;  /* 0x0002900401007387 */ /* 0x000fe80000100a00 */
[----:B------:R0:W-:Y:S04]  /*e5c0*/  STL.64 [R1+0x298], R6 ;  /* 0x0002980601007387 */ /* 0x0001e80000100a00 */
[----:B------:R-:W3:Y:S04]  /*e5d0*/  LDL R23, [R1+0x1c] ;  /* 0x00001c0001177983 */ /* 0x000ee80000100800 */
[----:B0-----:R-:W4:Y:S01]  /*e5e0*/  LDL.LU.64 R6, [R1+0x8] ;  /* 0x0000080001067983 */ /* 0x001f220000300a00 */
[C---:B---3--:R-:W-:Y:S03]  /*e5f0*/  HMMA.16816.F32.BF16 R20, R8.reuse, R22, R12 ;  /* 0x000000160814723c */ /* 0x048fe6000004180c */
[----:B------:R-:W4:Y:S04]  /*e600*/  LDL.LU.64 R14, [R1+0xd80] ;  /* 0x000d8000010e7983 */ /* 0x000f280000300a00 */
[----:B------:R-:W4:Y:S11]  /*e610*/  LDL.LU.64 R12, [R1+0xd78] ;  /* 0x000d7800010c7983 */ /* 0x000f360000300a00 */
[----:B------:R-:W-:Y:S05]  /*e620*/  @!UPT UIADD3 URZ, URZ, URZ, URZ ;  /* 0x0000003f3f3ff290 */ /* 0x000fea000fffe03f */
[----:B------:R0:W-:Y:S04]  /*e630*/  STL.64 [R1+0x280], R20 ;  /* 0x0002801401007387 */ /* 0x0001e80000100a00 */
[----:B------:R1:W-:Y:S04]  /*e640*/  STL.64 [R1+0x288], R22 ;  /* 0x0002881601007387 */ /* 0x0003e80000100a00 */
[----:B0-----:R-:W3:Y:S04]  /*e650*/  LDL.LU R20, [R1+0x1c0] ;  /* 0x0001c00001147983 */ /* 0x001ee80000300800 */
[----:B------:R-:W3:Y:S04]  /*e660*/  LDL.LU R21, [R1+0x1c4] ;  /* 0x0001c40001157983 */ /* 0x000ee80000300800 */
[----:B-1----:R-:W2:Y:S04]  /*e670*/  LDL.LU R22, [R1+0x1c8] ;  /* 0x0001c80001167983 */ /* 0x002ea80000300800 */
[----:B------:R-:W2:Y:S01]  /*e680*/  LDL.LU R23, [R1+0x1cc] ;  /* 0x0001cc0001177983 */ /* 0x000ea20000300800 */
[----:B----4-:R-:W-:Y:S03]  /*e690*/  HMMA.16816.F32.BF16 R12, R8, R6, R12 ;  /* 0x00000006080c723c */ /* 0x010fe6000004180c */
[----:B--2---:R0:W-:Y:S04]  /*e6a0*/  STL.64 [R1+0xd58], R22 ;  /* 0x000d581601007387 */ /* 0x0041e80000100a00 */
[----:B---3--:R1:W-:Y:S01]  /*e6b0*/  STL.64 [R1+0xd50], R20 ;  /* 0x000d501401007387 */ /* 0x0083e20000100a00 */
[----:B0-----:R-:W-:-:S02]  /*e6c0*/  IMAD.MOV.U32 R22, RZ, RZ, R28 ;  /* 0x000000ffff167224 */ /* 0x001fc400078e001c */
[----:B------:R-:W-:Y:S01]  /*e6d0*/  IMAD.MOV.U32 R23, RZ, RZ, R0 ;  /* 0x000000ffff177224 */ /* 0x000fe200078e0000 */
[----:B-1----:R-:W2:Y:S11]  /*e6e0*/  LDL.LU R20, [R1+0x1d0] ;  /* 0x0001d00001147983 */ /* 0x002eb60000300800 */
[----:B------:R-:W-:Y:S02]  /*e6f0*/  @!UPT UIADD3 URZ, URZ, URZ, URZ ;  /* 0x0000003f3f3ff290 */ /* 0x000fe4000fffe03f */
[----:B------:R-:W-:Y:S02]  /*e700*/  IMAD.MOV.U32 R28, RZ, RZ, R14 ;  /* 0x000000ffff1c7224 */ /* 0x000fe400078e000e */
[----:B------:R-:W-:Y:S01]  /*e710*/  IMAD.MOV.U32 R0, RZ, RZ, R15 ;  /* 0x000000ffff007224 */ /* 0x000fe200078e000f */
[----:B------:R-:W-:Y:S04]  /*e720*/  STL [R1+0x270], R12 ;  /* 0x0002700c01007387 */ /* 0x000fe80000100800 */
[----:B------:R-:W3:Y:S04]  /*e730*/  LDL.LU.64 R14, [R1+0xd70] ;  /* 0x000d7000010e7983 */ /* 0x000ee80000300a00 */
[----:B------:R0:W-:Y:S04]  /*e740*/  STL.64 [R1+0xcf8], R6 ;  /* 0x000cf80601007387 */ /* 0x0001e80000100a00 */
[----:B------:R-:W3:Y:S04]  /*e750*/  LDL.LU R4, [R1+0x1f0] ;  /* 0x0001f00001047983 */ /* 0x000ee80000300800 */
[----:B------:R-:W3:Y:S04]  /*e760*/  LDL.LU R5, [R1+0x1f4] ;  /* 0x0001f40001057983 */ /* 0x000ee80000300800 */
[----:B0-----:R-:W3:Y:S04]  /*e770*/  LDL.LU R6, [R1+0x1f8] ;  /* 0x0001f80001067983 */ /* 0x001ee80000300800 */
[----:B------:R-:W3:Y:S01]  /*e780*/  LDL.LU R7, [R1+0x1fc] ;  /* 0x0001fc0001077983 */ /* 0x000ee20000300800 */
[----:B------:R-:W-:-:S02]  /*e790*/  IMAD.MOV.U32 R21, RZ, RZ, R29 ;  /* 0x000000ffff157224 */ /* 0x000fc400078e001d */
[----:B------:R-:W-:Y:S01]  /*e7a0*/  IMAD.MOV.U32 R29, RZ, RZ, R13 ;  /* 0x000000ffff1d7224 */ /* 0x000fe200078e000d */
[----:B------:R-:W-:Y:S04]  /*e7b0*/  STL [R1+0xb98], R0 ;  /* 0x000b980001007387 */ /* 0x000fe80000100800 */
[----:B------:R-:W-:Y:S04]  /*e7c0*/  STL [R1+0xb94], R28 ;  /* 0x000b941c01007387 */ /* 0x000fe80000100800 */
[----:B------:R-:W-:Y:S04]  /*e7d0*/  STL [R1+0xb90], R29 ;  /* 0x000b901d01007387 */ /* 0x000fe80000100800 */
[----:B------:R-:W4:Y:S01]  /*e7e0*/  LDL.LU R12, [R1+0x1b0] ;  /* 0x0001b000010c7983 */ /* 0x000f220000300800 */
[C---:B---3--:R-:W-:Y:S11]  /*e7f0*/  HMMA.16816.F32.BF16 R4, R8.reuse, R14, R4 ;  /* 0x0000000e0804723c */ /* 0x048ff60000041804 */
[----:B------:R-:W-:Y:S11]  /*e800*/  @!UPT UIADD3 URZ, URZ, URZ, URZ ;  /* 0x0000003f3f3ff290 */ /* 0x000ff6000fffe03f */
[----:B------:R-:W-:Y:S01]  /*e810*/  @!UPT UIADD3 URZ, URZ, URZ, URZ ;  /* 0x0000003f3f3ff290 */ /* 0x000fe2000fffe03f */
[----:B------:R0:W-:Y:S04]  /*e820*/  STL.64 [R1+0x260], R4 ;  /* 0x0002600401007387 */ /* 0x0001e80000100a00 */
[----:B------:R-:W-:Y:S04]  /*e830*/  STL.64 [R1+0x268], R6 ;  /* 0x0002680601007387 */ /* 0x000fe80000100a00 */
[----:B------:R-:W4:Y:S04]  /*e840*/  LDL.LU R13, [R1+0x1b4] ;  /* 0x0001b400010d7983 */ /* 0x000f280000300800 */
[----:B------:R-:W3:Y:S04]  /*e850*/  LDL.LU R14, [R1+0x1b8] ;  /* 0x0001b800010e7983 */ /* 0x000ee80000300800 */
[----:B------:R-:W3:Y:S01]  /*e860*/  LDL.LU R15, [R1+0x1bc] ;  /* 0x0001bc00010f7983 */ /* 0x000ee20000300800 */
[----:B------:R-:W-:Y:S01]  /*e870*/  HMMA.16816.F32.BF16 R16, R8, R26, R16 ;  /* 0x0000001a0810723c */ /* 0x000fe20000041810 */
[----:B0-----:R-:W-:-:S02]  /*e880*/  IMAD.MOV.U32 R4, RZ, RZ, R26 ;  /* 0x000000ffff047224 */ /* 0x001fc400078e001a */
[----:B------:R-:W-:Y:S11]  /*e890*/  IMAD.MOV.U32 R0, RZ, RZ, R27 ;  /* 0x000000ffff007224 */ /* 0x000ff600078e001b */
[----:B------:R-:W-:Y:S10]  /*e8a0*/  @!UPT UIADD3 URZ, URZ, URZ, URZ ;  /* 0x0000003f3f3ff290 */ /* 0x000ff4000fffe03f */
[----:B------:R-:W-:Y:S02]  /*e8b0*/  IMAD.MOV.U32 R25, RZ, RZ, R18 ;  /* 0x000000ffff197224 */ /* 0x000fe400078e0012 */
[----:B------:R-:W-:Y:S01]  /*e8c0*/  IMAD.MOV.U32 R24, RZ, RZ, R19 ;  /* 0x000000ffff187224 */ /* 0x000fe200078e0013 */
[----:B---3--:R0:W-:Y:S04]  /*e8d0*/  STL.64 [R1+0xd38], R14 ;  /* 0x000d380e01007387 */ /* 0x0081e80000100a00 */
[----:B----4-:R-:W-:Y:S04]  /*e8e0*/  STL.64 [R1+0xd30], R12 ;  /* 0x000d300c01007387 */ /* 0x010fe80000100a00 */
[----:B0-----:R-:W3:Y:S04]  /*e8f0*/  LDL.64 R14, [R1+0x98] ;  /* 0x00009800010e7983 */ /* 0x001ee80000100a00 */
[----:B------:R-:W4:Y:S04]  /*e900*/  LDL.LU.64 R26, [R1+0xd68] ;  /* 0x000d6800011a7983 */ /* 0x000f280000300a00 */
[----:B------:R4:W-:Y:S04]  /*e910*/  STL.64 [R1+0x210], R16 ;  /* 0x0002101001007387 */ /* 0x0009e80000100a00 */
[----:B------:R-:W2:Y:S02]  /*e920*/  LDL.LU.64 R18, [R1+0xd60] ;  /* 0x000d600001127983 */ /* 0x000ea40000300a00 */
[----:B--2---:R-:W-:Y:S01]  /*e930*/  HMMA.16816.F32.BF16 R20, R8, R18, R20 ;  /* 0x000000120814723c */ /* 0x004fe20000041814 */
[----:B----4-:R-:W-:Y:S11]  /*e940*/  IMAD.MOV.U32 R16, RZ, RZ, R26 ;  /* 0x000000ffff107224 */ /* 0x010ff600078e001a */
[----:B------:R-:W-:Y:S11]  /*e950*/  @!UPT UIADD3 URZ, URZ, URZ, URZ ;  /* 0x0000003f3f3ff290 */ /* 0x000ff6000fffe03f */
[----:B------:R-:W-:Y:S04]  /*e960*/  STL.64 [R1+0x200], R20 ;  /* 0x0002001401007387 */ /* 0x000fe80000100a00 */
[----:B------:R0:W-:Y:S04]  /*e970*/  STL.64 [R1+0x208], R22 ;  /* 0x0002081601007387 */ /* 0x0001e80000100a00 */
[----:B0-----:R-:W2:Y:S04]  /*e980*/  LDL.LU.64 R22, [R1+0xd58] ;  /* 0x000d580001167983 */ /* 0x001ea80000300a00 */
[----:B------:R-:W2:Y:S04]  /*e990*/  LDL.LU.64 R20, [R1+0xd50] ;  /* 0x000d500001147983 */ /* 0x000ea80000300a00 */
[----:B------:R-:W4:Y:S04]  /*e9a0*/  LDL.LU R26, [R1+0xd48] ;  /* 0x000d4800011a7983 */ /* 0x000f280000300800 */
[----:B------:R-:W4:Y:S01]  /*e9b0*/  LDL.LU R17, [R1+0xa4] ;  /* 0x0000a40001117983 */ /* 0x000f220000300800 */
[----:B------:R-:W-:-:S02]  /*e9c0*/  IMAD.MOV.U32 R6, RZ, RZ, R18 ;  /* 0x000000ffff067224 */ /* 0x000fc400078e0012 */
[----:B------:R-:W-:Y:S02]  /*e9d0*/  IMAD.MOV.U32 R5, RZ, RZ, R19 ;  /* 0x000000ffff057224 */ /* 0x000fe400078e0013 */
[----:B------:R-:W-:Y:S02]  /*e9e0*/  IMAD.MOV.U32 R18, RZ, RZ, R2 ;  /* 0x000000ffff127224 */ /* 0x000fe400078e0002 */
[----:B------:R-:W4:Y:S01]  /*e9f0*/  LDL.LU R2, [R1+0xd44] ;  /* 0x000d440001027983 */ /* 0x000f220000300800 */
[----:B------:R-:W-:-:S03]  /*ea00*/  IMAD.MOV.U32 R19, RZ, RZ, R27 ;  /* 0x000000ffff137224 */ /* 0x000fc600078e001b */
[----:B------:R-:W4:Y:S01]  /*ea10*/  LDL.LU R27, [R1+0xd40] ;  /* 0x000d4000011b7983 */ /* 0x000f220000300800 */
[----:B---3--:R-:W-:-:S03]  /*ea20*/  IMAD.MOV.U32 R7, RZ, RZ, R15 ;  /* 0x000000ffff077224 */ /* 0x008fc600078e000f */
[----:B------:R0:W-:Y:S01]  /*ea30*/  STL.64 [R1+0xc80], R18 ;  /* 0x000c801201007387 */ /* 0x0001e20000100a00 */
[----:B--2---:R-:W-:Y:S03]  /*ea40*/  HMMA.16816.F32.BF16 R20, R8, R14, R20 ;  /* 0x0000000e0814723c */ /* 0x004fe60000041814 */
[----:B----4-:R1:W-:Y:S04]  /*ea50*/  STL.64 [R1+0xc78], R16 ;  /* 0x000c781001007387 */ /* 0x0103e80000100a00 */
[----:B0-----:R-:W2:Y:S01]  /*ea60*/  LDL R18, [R1+0x88] ;  /* 0x0000880001127983 */ /* 0x001ea20000100800 */
[----:B-1----:R-:W-:-:S03]  /*ea70*/  IMAD.MOV.U32 R16, RZ, RZ, R14 ;  /* 0x000000ffff107224 */ /* 0x002fc600078e000e */
[----:B------:R-:W2:Y:S04]  /*ea80*/  LDL.LU.64 R14, [R1+0xd38] ;  /* 0x000d3800010e7983 */ /* 0x000ea80000300a00 */
[----:B------:R-:W2:Y:S01]  /*ea90*/  LDL.LU.64 R12, [R1+0xd30] ;  /* 0x000d3000010c7983 */ /* 0x000ea20000300a00 */
[----:B------:R-:W-:-:S08]  /*eaa0*/  IMAD.MOV.U32 R19, RZ, RZ, R26 ;  /* 0x000000ffff137224 */ /* 0x000fd000078e001a */
[----:B------:R-:W-:Y:S01]  /*eab0*/  IMAD.MOV.U32 R26, RZ, RZ, R23 ;  /* 0x000000ffff1a7224 */ /* 0x000fe200078e0017 */
[----:B------:R-:W-:Y:S04]  /*eac0*/  STL.64 [R1+0x2b0], R20 ;  /* 0x0002b01401007387 */ /* 0x000fe80000100a00 */
[----:B------:R0:W-:Y:S04]  /*ead0*/  STL [R1+0x2b8], R22 ;  /* 0x0002b81601007387 */ /* 0x0001e80000100800 */
[----:B0-----:R-:W3:Y:S04]  /*eae0*/  LDL.LU.64 R22, [R1+0xd28] ;  /* 0x000d280001167983 */ /* 0x001ee80000300a00 */
[----:B------:R-:W-:Y:S04]  /*eaf0*/  STL [R1+0xad8], R26 ;  /* 0x000ad81a01007387 */ /* 0x000fe80000100800 */
[----:B------:R-:W-:Y:S04]  /*eb00*/  STL [R1+0xc50], R27 ;  /* 0x000c501b01007387 */ /* 0x000fe80000100800 */
[----:B------:R0:W-:Y:S04]  /*eb10*/  STL.64 [R1+0xc48], R24 ;  /* 0x000c481801007387 */ /* 0x0001e80000100a00 */
[----:B0-----:R-:W4:Y:S04]  /*eb20*/  LDL.LU R24, [R1+0x180] ;  /* 0x0001800001187983 */ /* 0x001f280000300800 */
[----:B------:R-:W4:Y:S04]  /*eb30*/  LDL.LU R25, [R1+0x184] ;  /* 0x0001840001197983 */ /* 0x000f280000300800 */
[----:B------:R-:W3:Y:S04]  /*eb40*/  LDL.LU R26, [R1+0x188] ;  /* 0x00018800011a7983 */ /* 0x000ee80000300800 */
[----:B------:R-:W3:Y:S01]  /*eb50*/  LDL.LU R27, [R1+0x18c] ;  /* 0x00018c00011b7983 */ /* 0x000ee20000300800 */
[----:B--2---:R-:W-:Y:S03]  /*eb60*/  HMMA.16816.F32.BF16 R12, R8, R18, R12 ;  /* 0x00000012080c723c */ /* 0x004fe6000004180c */
[----:B---3--:R0:W-:Y:S04]  /*eb70*/  STL.64 [R1+0xc60], R26 ;  /* 0x000c601a01007387 */ /* 0x0081e80000100a00 */
[----:B----4-:R-:W-:Y:S04]  /*eb80*/  STL.64 [R1+0xc58], R24 ;  /* 0x000c581801007387 */ /* 0x010fe80000100a00 */
[----:B0-----:R-:W2:Y:S11]  /*eb90*/  LDL.LU.64 R26, [R1+0x18] ;  /* 0x00001800011a7983 */ /* 0x001eb60000300a00 */
[----:B------:R-:W-:Y:S01]  /*eba0*/  @!UPT UIADD3 URZ, URZ, URZ, URZ ;  /* 0x0000003f3f3ff290 */ /* 0x000fe2000fffe03f */
[----:B------:R-:W-:Y:S04]  /*ebb0*/  STL.64 [R1+0x2d0], R12 ;  /* 0x0002d00c01007387 */ /* 0x000fe80000100a00 */
[----:B------:R0:W-:Y:S04]  /*ebc0*/  STL.64 [R1+0x2d8], R14 ;  /* 0x0002d80e01007387 */ /* 0x0001e80000100a00 */
[----:B0-----:R-:W2:Y:S04]  /*ebd0*/  LDL.LU.64 R14, [R1+0xd20] ;  /* 0x000d2000010e7983 */ /* 0x001ea80000300a00 */
[----:B------:R-:W2:Y:S04]  /*ebe0*/  LDL.LU.64 R12, [R1+0xd18] ;  /* 0x000d1800010c7983 */ /* 0x000ea80000300a00 */
[----:B------:R0:W-:Y:S02]  /*ebf0*/  STL.64 [R1+0xc90], R18 ;  /* 0x000c901201007387 */ /* 0x0001e40000100a00 */
[----:B0-----:R-:W-:-:S02]  /*ec00*/  IMAD.MOV.U32 R18, RZ, RZ, R16 ;  /* 0x000000ffff127224 */ /* 0x001fc400078e0010 */
[----:B------:R-:W-:-:S05]  /*ec10*/  IMAD.MOV.U32 R19, RZ, RZ, R7 ;  /* 0x000000ffff137224 */ /* 0x000fca00078e0007 */
[----:B------:R0:W-:Y:S02]  /*ec20*/  STL.64 [R1+0xca8], R18 ;  /* 0x000ca81201007387 */ /* 0x0001e40000100a00 */
[----:B0-----:R-:W-:Y:S02]  /*ec30*/  IMAD.MOV.U32 R18, RZ, RZ, R6 ;  /* 0x000000ffff127224 */ /* 0x001fe400078e0006 */
[----:B------:R-:W-:-:S05]  /*ec40*/  IMAD.MOV.U32 R19, RZ, RZ, R5 ;  /* 0x000000ffff137224 */ /* 0x000fca00078e0005 */
[----:B------:R0:W-:Y:S04]  /*ec50*/  STL.64 [R1+0xcc0], R18 ;  /* 0x000cc01201007387 */ /* 0x0001e80000100a00 */
[----:B------:R-:W3:Y:S04]  /*ec60*/  LDL.LU R16, [R1+0x1a0] ;  /* 0x0001a00001107983 */ /* 0x000ee80000300800 */
[----:B------:R-:W3:Y:S04]  /*ec70*/  LDL.LU R17, [R1+0x1a4] ;  /* 0x0001a40001117983 */ /* 0x000ee80000300800 */
[----:B0-----:R-:W3:Y:S04]  /*ec80*/  LDL.LU R18, [R1+0x1a8] ;  /* 0x0001a80001127983 */ /* 0x001ee80000300800 */
[----:B------:R-:W3:Y:S02]  /*ec90*/  LDL.LU R19, [R1+0x1ac] ;  /* 0x0001ac0001137983 */ /* 0x000ee40000300800 */
[----:B---3--:R-:W-:Y:S07]  /*eca0*/  HMMA.16816.F32.BF16 R8, R8, R22, R16 ;  /* 0x000000160808723c */ /* 0x008fee0000041810 */
[----:B------:R-:W-:-:S02]  /*ecb0*/  IMAD.MOV.U32 R18, RZ, RZ, R4 ;  /* 0x000000ffff127224 */ /* 0x000fc400078e0004 */
[----:B------:R-:W-:Y:S11]  /*ecc0*/  IMAD.MOV.U32 R19, RZ, RZ, R0 ;  /* 0x000000ffff137224 */ /* 0x000ff600078e0000 */
[----:B------:R-:W-:Y:S03]  /*ecd0*/  @!UPT UIADD3 URZ, URZ, URZ, URZ ;  /* 0x0000003f3f3ff290 */ /* 0x000fe6000fffe03f */
[----:B------:R-:W-:Y:S04]  /*ece0*/  STL.64 [R1+0x2c0], R8 ;  /* 0x0002c00801007387 */ /* 0x000fe80000100a00 */
[----:B------:R-:W-:Y:S04]  /*ecf0*/  STL.64 [R1+0x2c8], R10 ;  /* 0x0002c80a01007387 */ /* 0x000fe80000100a00 */
[----:B------:R0:W-:Y:S04]  /*ed00*/  STL.64 [R1+0xcd8], R18 ;  /* 0x000cd81201007387 */ /* 0x0001e80000100a00 */
[----:B0-----:R-:W3:Y:S04]  /*ed10*/  LDL.LU.64 R18, [R1+0x28] ;  /* 0x0000280001127983 */ /* 0x001ee80000300a00 */
[----:B---3--:R0:W-:Y:S04]  /*ed20*/  STL.64 [R1+0xcf0], R18 ;  /* 0x000cf01201007387 */ /* 0x0081e80000100a00 */
[----:B------:R-:W3:Y:S04]  /*ed30*/  LDL.LU R16, [R1+0x100] ;  /* 0x0001000001107983 */ /* 0x000ee80000300800 */
[----:B------:R-:W3:Y:S04]  /*ed40*/  LDL.LU R17, [R1+0x104] ;  /* 0x0001040001117983 */ /* 0x000ee80000300800 */
[----:B0-----:R-:W3:Y:S04]  /*ed50*/  LDL.LU R18, [R1+0x108] ;  /* 0x0001080001127983 */ /* 0x001ee80000300800 */
[----:B------:R-:W3:Y:S04]  /*ed60*/  LDL.LU R19, [R1+0x10c] ;  /* 0x00010c0001137983 */ /* 0x000ee80000300800 */
[----:B------:R-:W2:Y:S04]  /*ed70*/  LDL.LU R4, [R1+0x110] ;  /* 0x0001100001047983 */ /* 0x000ea80000300800 */
[----:B------:R-:W2:Y:S04]  /*ed80*/  LDL.LU R5, [R1+0x114] ;  /* 0x0001140001057983 */ /* 0x000ea80000300800 */
[----:B------:R-:W2:Y:S04]  /*ed90*/  LDL.LU R6, [R1+0x118] ;  /* 0x0001180001067983 */ /* 0x000ea80000300800 */
[----:B------:R-:W2:Y:S04]  /*eda0*/  LDL.LU R7, [R1+0x11c] ;  /* 0x00011c0001077983 */ /* 0x000ea80000300800 */
[----:B------:R0:W-:Y:S04]  /*edb0*/  STL.64 [R1+0xc88], R22 ;  /* 0x000c881601007387 */ /* 0x0001e80000100a00 */
[----:B------:R-:W4:Y:S04]  /*edc0*/  LDL.LU R20, [R1+0xb0] ;  /* 0x0000b00001147983 */ /* 0x000f280000300800 */
[----:B------:R-:W4:Y:S04]  /*edd0*/  LDL.LU R21, [R1+0xb4] ;  /* 0x0000b40001157983 */ /* 0x000f280000300800 */
[----:B0-----:R-:W2:Y:S01]  /*ede0*/  LDL.LU R22, [R1+0xb8] ;  /* 0x0000b80001167983 */ /* 0x001ea20000300800 */
[----:B------:R-:W-:-:S03]  /*edf0*/  IMAD.MOV.U32 R23, RZ, RZ, R3 ;  /* 0x000000ffff177224 */ /* 0x000fc600078e0003 */
[----:B------:R-:W3:Y:S04]  /*ee00*/  LDL.LU R3, [R1+0xd10] ;  /* 0x000d100001037983 */ /* 0x000ee80000300800 */
[----:B--2---:R-:W-:Y:S04]  /*ee10*/  STL.64 [R1+0xca0], R22 ;  /* 0x000ca01601007387 */ /* 0x004fe80000100a00 */
[----:B----4-:R0:W-:Y:S04]  /*ee20*/  STL.64 [R1+0xc98], R20 ;  /* 0x000c981401007387 */ /* 0x0101e80000100a00 */
[----:B0-----:R-:W2:Y:S04]  /*ee30*/  LDL.LU R20, [R1+0xc0] ;  /* 0x0000c00001147983 */ /* 0x001ea80000300800 */
[----:B------:R-:W2:Y:S04]  /*ee40*/  LDL.LU R21, [R1+0xc4] ;  /* 0x0000c40001157983 */ /* 0x000ea80000300800 */
[----:B------:R-:W4:Y:S01]  /*ee50*/  LDL.LU R22, [R1+0xc8] ;  /* 0x0000c80001167983 */ /* 0x000f220000300800 */
[----:B------:R-:W-:-:S03]  /*ee60*/  IMAD.MOV.U32 R23, RZ, RZ, R2 ;  /* 0x000000ffff177224 */ /* 0x000fc600078e0002 */
[----:B------:R-:W2:Y:S04]  /*ee70*/  LDL.LU R2, [R1+0xd0c] ;  /* 0x000d0c0001027983 */ /* 0x000ea80000300800 */
[----:B----4-:R-:W-:Y:S04]  /*ee80*/  STL.64 [R1+0xcb8], R22 ;  /* 0x000cb81601007387 */ /* 0x010fe80000100a00 */
[----:B--2---:R0:W-:Y:S04]  /*ee90*/  STL.64 [R1+0xcb0], R20 ;  /* 0x000cb01401007387 */ /* 0x0041e80000100a00 */
[----:B0-----:R-:W2:Y:S04]  /*eea0*/  LDL.LU R20, [R1+0xd0] ;  /* 0x0000d00001147983 */ /* 0x001ea80000300800 */
[----:B------:R-:W2:Y:S04]  /*eeb0*/  LDL.LU R21, [R1+0xd4] ;  /* 0x0000d40001157983 */ /* 0x000ea80000300800 */
[----:B------:R-:W4:Y:S01]  /*eec0*/  LDL.LU R22, [R1+0xd8] ;  /* 0x0000d80001167983 */ /* 0x000f220000300800 */
[----:B---3--:R-:W-:-:S03]  /*eed0*/  IMAD.MOV.U32 R23, RZ, RZ, R3 ;  /* 0x000000ffff177224 */ /* 0x008fc600078e0003 */
[----:B------:R-:W3:Y:S01]  /*eee0*/  LDL.LU R3, [R1+0xd08] ;  /* 0x000d080001037983 */ /* 0x000ee20000300800 */
[----:B------:R-:W-:Y:S03]  /*eef0*/  HMMA.16816.F32.BF16 R4, R12, R26, R4 ;  /* 0x0000001a0c04723c */ /* 0x000fe60000041804 */
[----:B----4-:R-:W-:Y:S04]  /*ef00*/  STL.64 [R1+0xcd0], R22 ;  /* 0x000cd01601007387 */ /* 0x010fe80000100a00 */
[----:B--2---:R0:W-:Y:S04]  /*ef10*/  STL.64 [R1+0xcc8], R20 ;  /* 0x000cc81401007387 */ /* 0x0041e80000100a00 */
[----:B0-----:R-:W2:Y:S04]  /*ef20*/  LDL.LU R20, [R1+0xe0] ;  /* 0x0000e00001147983 */ /* 0x001ea80000300800 */
[----:B------:R-:W2:Y:S04]  /*ef30*/  LDL.LU R21, [R1+0xe4] ;  /* 0x0000e40001157983 */ /* 0x000ea80000300800 */
[----:B------:R-:W4:Y:S01]  /*ef40*/  LDL.LU R22, [R1+0xe8] ;  /* 0x0000e80001167983 */ /* 0x000f220000300800 */
[----:B------:R-:W-:-:S03]  /*ef50*/  IMAD.MOV.U32 R23, RZ, RZ, R2 ;  /* 0x000000ffff177224 */ /* 0x000fc600078e0002 */
[----:B------:R-:W2:Y:S04]  /*ef60*/  LDL.LU R2, [R1+0xd04] ;  /* 0x000d040001027983 */ /* 0x000ea80000300800 */
[----:B----4-:R-:W-:Y:S04]  /*ef70*/  STL.64 [R1+0xce8], R22 ;  /* 0x000ce81601007387 */ /* 0x010fe80000100a00 */
[----:B--2---:R3:W-:Y:S02]  /*ef80*/  STL.64 [R1+0xce0], R20 ;  /* 0x000ce01401007387 */ /* 0x0047e40000100a00 */
[----:B---3--:R-:W-:-:S02]  /*ef90*/  IMAD.MOV.U32 R20, RZ, RZ, R3 ;  /* 0x000000ffff147224 */ /* 0x008fc400078e0003 */
[----:B------:R-:W2:Y:S04]  /*efa0*/  LDL.LU R3, [R1+0xd00] ;  /* 0x000d000001037983 */ /* 0x000ea80000300800 */
[----:B------:R-:W3:Y:S04]  /*efb0*/  LDL.LU R21, [R1+0xf4] ;  /* 0x0000f40001157983 */ /* 0x000ee80000300800 */
[----:B------:R-:W3:Y:S04]  /*efc0*/  LDL.LU R22, [R1+0xf8] ;  /* 0x0000f80001167983 */ /* 0x000ee80000300800 */
[----:B------:R-:W3:Y:S04]  /*efd0*/  LDL.LU R23, [R1+0xfc] ;  /* 0x0000fc0001177983 */ /* 0x000ee80000300800 */
[----:B------:R-:W4:Y:S04]  /*efe0*/  LDL.LU R8, [R1+0x190] ;  /* 0x0001900001087983 */ /* 0x000f280000300800 */
[----:B------:R-:W4:Y:S04]  /*eff0*/  LDL.LU R9, [R1+0x194] ;  /* 0x0001940001097983 */ /* 0x000f280000300800 */
[----:B------:R-:W-:Y:S04]  /*f000*/  STL.64 [R1+0x340], R4 ;  /* 0x0003400401007387 */ /* 0x000fe80000100a00 */
[----:B------:R0:W-:Y:S04]  /*f010*/  STL.64 [R1+0x348], R6 ;  /* 0x0003480601007387 */ /* 0x0001e80000100a00 */
[----:B0-----:R-:W3:Y:S01]  /*f020*/  LDL.LU.64 R6, [R1+0xcf8] ;  /* 0x000cf80001067983 */ /* 0x001ee20000300a00 */
[----:B------:R-:W-:-:S02]  /*f030*/  IMAD.MOV.U32 R11, RZ, RZ, R2 ;  /* 0x000000ffff0b7224 */ /* 0x000fc400078e0002 */
[----:B--2---:R-:W-:Y:S01]  /*f040*/  IMAD.MOV.U32 R10, RZ, RZ, R3 ;  /* 0x000000ffff0a7224 */ /* 0x004fe200078e0003 */
[C---:B---3--:R-:W-:Y:S11]  /*f050*/  HMMA.16816.F32.BF16 R16, R12.reuse, R6, R16 ;  /* 0x000000060c10723c */ /* 0x048ff60000041810 */
[----:B------:R-:W-:Y:S11]  /*f060*/  @!UPT UIADD3 URZ, URZ, URZ, URZ ;  /* 0x0000003f3f3ff290 */ /* 0x000ff6000fffe03f */
[----:B------:R-:W-:Y:S01]  /*f070*/  @!UPT UIADD3 URZ, URZ, URZ, URZ ;  /* 0x0000003f3f3ff290 */ /* 0x000fe2000fffe03f */
[----:B------:R-:W-:Y:S01]  /*f080*/  STL.64 [R1+0x330], R16 ;  /* 0x0003301001007387 */ /* 0x000fe20000100a00 */
[----:B------:R-:W-:Y:S02]  /*f090*/  IMAD.MOV.U32 R3, RZ, RZ, R18 ;  /* 0x000000ffff037224 */ /* 0x000fe400078e0012 */
[----:B------:R-:W-:Y:S02]  /*f0a0*/  IMAD.MOV.U32 R2, RZ, RZ, R19 ;  /* 0x000000ffff027224 */ /* 0x000fe400078e0013 */
[----:B------:R-:W2:Y:S04]  /*f0b0*/  LDL.LU.64 R18, [R1+0xcf0] ;  /* 0x000cf00001127983 */ /* 0x000ea80000300a00 */
[----:B------:R-:W-:Y:S04]  /*f0c0*/  STL [R1+0xa8c], R3 ;  /* 0x000a8c0301007387 */ /* 0x000fe80000100800 */
[----:B------:R0:W-:Y:S01]  /*f0d0*/  STL [R1+0xa88], R2 ;  /* 0x000a880201007387 */ /* 0x0001e20000100800 */
[----:B--2---:R-:W-:Y:S01]  /*f0e0*/  HMMA.16816.F32.BF16 R20, R12, R18, R20 ;  /* 0x000000120c14723c */ /* 0x004fe20000041814 */
[----:B0-----:R-:W-:-:S02]  /*f0f0*/  IMAD.MOV.U32 R2, RZ, RZ, R18 ;  /* 0x000000ffff027224 */ /* 0x001fc400078e0012 */
[----:B------:R-:W-:Y:S11]  /*f100*/  IMAD.MOV.U32 R0, RZ, RZ, R19 ;  /* 0x000000ffff007224 */ /* 0x000ff600078e0013 */
[----:B------:R-:W-:Y:S09]  /*f110*/  @!UPT UIADD3 URZ, URZ, URZ, URZ ;  /* 0x0000003f3f3ff290 */ /* 0x000ff2000fffe03f */
[----:B------:R-:W-:Y:S04]  /*f120*/  STL.64 [R1+0x320], R20 ;  /* 0x0003201401007387 */ /* 0x000fe80000100a00 */
[----:B------:R0:W-:Y:S04]  /*f130*/  STL.64 [R1+0x328], R22 ;  /* 0x0003281601007387 */ /* 0x0001e80000100a00 */
[----:B0-----:R-:W2:Y:S04]  /*f140*/  LDL.LU.64 R22, [R1+0xce8] ;  /* 0x000ce80001167983 */ /* 0x001ea80000300a00 */
[----:B------:R-:W2:Y:S04]  /*f150*/  LDL.LU.64 R20, [R1+0xce0] ;  /* 0x000ce00001147983 */ /* 0x000ea80000300a00 */
[----:B------:R-:W2:Y:S02]  /*f160*/  LDL.LU.64 R18, [R1+0xcd8] ;  /* 0x000cd80001127983 */ /* 0x000ea40000300a00 */
[C---:B--2---:R-:W-:Y:S02]  /*f170*/  HMMA.16816.F32.BF16 R16, R12.reuse, R18, R20 ;  /* 0x000000120c10723c */ /* 0x044fe40000041814 */
[----:B------:R-:W2:Y:S04]  /*f180*/  LDL.LU.64 R22, [R1+0xcd0] ;  /* 0x000cd00001167983 */ /* 0x000ea80000300a00 */
[----:B------:R-:W2:Y:S11]  /*f190*/  LDL.LU.64 R20, [R1+0xcc8] ;  /* 0x000cc80001147983 */ /* 0x000eb60000300a00 */
[----:B------:R-:W-:Y:S06]  /*f1a0*/  @!UPT UIADD3 URZ, URZ, URZ, URZ ;  /* 0x0000003f3f3ff290 */ /* 0x000fec000fffe03f */
[----:B------:R-:W-:Y:S04]  /*f1b0*/  STL.64 [R1+0x310], R16 ;  /* 0x0003101001007387 */ /* 0x000fe80000100a00 */
[----:B------:R0:W-:Y:S04]  /*f1c0*/  STL.64 [R1+0x318], R18 ;  /* 0x0003181201007387 */ /* 0x0001e80000100a00 */
[----:B0-----:R-:W2:Y:S02]  /*f1d0*/  LDL.LU.64 R18, [R1+0xcc0] ;  /* 0x000cc00001127983 */ /* 0x001ea40000300a00 */
        /* <DEDUP_REMOVED lines=15> */
[----:B------:R-:W2:Y:S11]  /*f2d0*/  LDL.LU.64 R22, [R1+0xc88] ;  /* 0x000c880001167983 */ /* 0x000eb60000300a00 */
[----:B------:R-:W-:Y:S10]  /*f2e0*/  @!UPT UIADD3 URZ, URZ, URZ, URZ ;  /* 0x0000003f3f3ff290 */ /* 0x000ff4000fffe03f */
[----:B------:R-:W-:Y:S04]  /*f2f0*/  STL.64 [R1+0x2e0], R16 ;  /* 0x0002e01001007387 */ /* 0x000fe80000100a00 */
[----:B------:R0:W-:Y:S04]  /*f300*/  STL.64 [R1+0x2e8], R18 ;  /* 0x0002e81201007387 */ /* 0x0001e80000100a00 */
[----:B0-----:R-:W2:Y:S04]  /*f310*/  LDL.LU.64 R18, [R1+0xc80] ;  /* 0x000c800001127983 */ /* 0x001ea80000300a00 */
[----:B------:R-:W2:Y:S02]  /*f320*/  LDL.LU.64 R16, [R1+0xc78] ;  /* 0x000c780001107983 */ /* 0x000ea40000300a00 */
[----:B--2---:R-:W-:Y:S02]  /*f330*/  HMMA.16816.F32.BF16 R12, R12, R22, R16 ;  /* 0x000000160c0c723c */ /* 0x004fe40000041810 */
[----:B------:R-:W4:Y:S04]  /*f340*/  LDL.LU.64 R18, [R1+0xc70] ;  /* 0x000c700001127983 */ /* 0x000f280000300a00 */
[----:B------:R-:W4:Y:S04]  /*f350*/  LDL.LU.64 R16, [R1+0xc68] ;  /* 0x000c680001107983 */ /* 0x000f280000300a00 */
[----:B------:R0:W-:Y:S04]  /*f360*/  STL.64 [R1+0xbe0], R22 ;  /* 0x000be01601007387 */ /* 0x0001e80000100a00 */
[----:B------:R-:W2:Y:S09]  /*f370*/  LDL.LU R20, [R1+0x170] ;  /* 0x0001700001147983 */ /* 0x000eb20000300800 */
[----:B------:R-:W-:Y:S04]  /*f380*/  STL.64 [R1+0x1f0], R12 ;  /* 0x0001f00c01007387 */ /* 0x000fe80000100a00 */
[----:B------:R1:W-:Y:S04]  /*f390*/  STL.64 [R1+0x1f8], R14 ;  /* 0x0001f80e01007387 */ /* 0x0003e80000100a00 */
[----:B------:R-:W2:Y:S04]  /*f3a0*/  LDL.LU R21, [R1+0x174] ;  /* 0x0001740001157983 */ /* 0x000ea80000300800 */
[----:B0-----:R-:W2:Y:S04]  /*f3b0*/  LDL.LU R22, [R1+0x178] ;  /* 0x0001780001167983 */ /* 0x001ea80000300800 */
[----:B------:R-:W2:Y:S01]  /*f3c0*/  LDL.LU R23, [R1+0x17c] ;  /* 0x00017c0001177983 */ /* 0x000ea20000300800 */
[----:B-1----:R-:W-:-:S02]  /*f3d0*/  IMAD.MOV.U32 R15, RZ, RZ, R0 ;  /* 0x000000ffff0f7224 */ /* 0x002fc400078e0000 */
[----:B------:R-:W-:Y:S01]  /*f3e0*/  IMAD.MOV.U32 R0, RZ, RZ, R27 ;  /* 0x000000ffff007224 */ /* 0x000fe200078e001b */
[----:B----4-:R-:W-:Y:S11]  /*f3f0*/  HMMA.16816.F32.BF16 R8, R16, R26, R8 ;  /* 0x0000001a1008723c */ /* 0x010ff60000041808 */
[----:B------:R-:W-:Y:S11]  /*f400*/  @!UPT UIADD3 URZ, URZ, URZ, URZ ;  /* 0x0000003f3f3ff290 */ /* 0x000ff6000fffe03f */
[----:B------:R-:W-:Y:S01]  /*f410*/  @!UPT UIADD3 URZ, URZ, URZ, URZ ;  /* 0x0000003f3f3ff290 */ /* 0x000fe2000fffe03f */
[----:B------:R0:W-:Y:S04]  /*f420*/  STL.64 [R1+0x1e0], R8 ;  /* 0x0001e00801007387 */ /* 0x0001e80000100a00 */
[----:B------:R-:W-:Y:S01]  /*f430*/  STL.64 [R1+0x1e8], R10 ;  /* 0x0001e80a01007387 */ /* 0x000fe20000100a00 */
[----:B0-----:R-:W-:-:S03]  /*f440*/  IMAD.MOV.U32 R8, RZ, RZ, R26 ;  /* 0x000000ffff087224 */ /* 0x001fc600078e001a */
[----:B------:R-:W3:Y:S04]  /*f450*/  LDL.LU.64 R26, [R1+0xc60] ;  /* 0x000c6000011a7983 */ /* 0x000ee80000300a00 */
[----:B------:R-:W3:Y:S02]  /*f460*/  LDL.LU.64 R24, [R1+0xc58] ;  /* 0x000c580001187983 */ /* 0x000ee40000300a00 */
[----:B---3--:R-:W-:Y:S11]  /*f470*/  HMMA.16816.F32.BF16 R24, R16, R6, R24 ;  /* 0x000000061018723c */ /* 0x008ff60000041818 */
[----:B------:R-:W-:Y:S11]  /*f480*/  @!UPT UIADD3 URZ, URZ, URZ, URZ ;  /* 0x0000003f3f3ff290 */ /* 0x000ff6000fffe03f */
[----:B------:R-:W-:Y:S01]  /*f490*/  @!UPT UIADD3 URZ, URZ, URZ, URZ ;  /* 0x0000003f3f3ff290 */ /* 0x000fe2000fffe03f */
[----:B------:R-:W-:Y:S04]  /*f4a0*/  STL.64 [R1+0x1d0], R24 ;  /* 0x0001d01801007387 */ /* 0x000fe80000100a00 */
[----:B------:R0:W-:Y:S04]  /*f4b0*/  STL.64 [R1+0x1d8], R26 ;  /* 0x0001d81a01007387 */ /* 0x0001e80000100a00 */
[----:B0-----:R-:W3:Y:S04]  /*f4c0*/  LDL.LU R27, [R1+0xc50] ;  /* 0x000c5000011b7983 */ /* 0x001ee80000300800 */
[----:B------:R-:W4:Y:S01]  /*f4d0*/  LDL.LU.64 R24, [R1+0xc48] ;  /* 0x000c480001187983 */ /* 0x000f220000300a00 */
[----:B------:R-:W-:-:S02]  /*f4e0*/  IMAD.MOV.U32 R9, RZ, RZ, R7 ;  /* 0x000000ffff097224 */ /* 0x000fc400078e0007 */
[----:B------:R-:W-:-:S03]  /*f4f0*/  IMAD.MOV.U32 R26, RZ, RZ, R6 ;  /* 0x000000ffff1a7224 */ /* 0x000fc600078e0006 */
[----:B------:R-:W-:Y:S04]  /*f500*/  STL [R1+0xc28], R9 ;  /* 0x000c280901007387 */ /* 0x000fe80000100800 */
[----:B------:R-:W-:Y:S01]  /*f510*/  STL [R1+0xbf0], R26 ;  /* 0x000bf01a01007387 */ /* 0x000fe20000100800 */
[----:B------:R-:W-:-:S07]  /*f520*/  IMAD.MOV.U32 R14, RZ, RZ, R2 ;  /* 0x000000ffff0e7224 */ /* 0x000fce00078e0002 */
[----:B--2---:R-:W-:Y:S01]  /*f530*/  HMMA.16816.F32.BF16 R20, R16, R14, R20 ;  /* 0x0000000e1014723c */ /* 0x004fe20000041814 */
[----:B----4-:R-:W-:Y:S04]  /*f540*/  STL.64 [R1+0xbe8], R24 ;  /* 0x000be81801007387 */ /* 0x010fe80000100a00 */
[----:B------:R-:W2:Y:S11]  /*f550*/  LDL R7, [R1+0x354] ;  /* 0x0003540001077983 */ /* 0x000eb60000100800 */
[----:B------:R-:W-:Y:S08]  /*f560*/  @!UPT UIADD3 URZ, URZ, URZ, URZ ;  /* 0x0000003f3f3ff290 */ /* 0x000ff0000fffe03f */
[----:B------:R-:W-:Y:S02]  /*f570*/  IMAD.MOV.U32 R3, RZ, RZ, R21 ;  /* 0x000000ffff037224 */ /* 0x000fe400078e0015 */
[----:B------:R-:W-:Y:S01]  /*f580*/  IMAD.MOV.U32 R2, RZ, RZ, R22 ;  /* 0x000000ffff027224 */ /* 0x000fe200078e0016 */
[----:B--2---:R-:W-:Y:S04]  /*f590*/  STL [R1+0xba0], R7 ;  /* 0x000ba00701007387 */ /* 0x004fe80000100800 */
[----:B------:R0:W-:Y:S04]  /*f5a0*/  STL [R1+0x1b0], R20 ;  /* 0x0001b01401007387 */ /* 0x0001e80000100800 */
[----:B------:R3:W-:Y:S04]  /*f5b0*/  STL [R1+0x1bc], R23 ;  /* 0x0001bc1701007387 */ /* 0x0007e80000100800 */
[----:B0-----:R-:W2:Y:S04]  /*f5c0*/  LDL.LU R20, [R1+0x130] ;  /* 0x0001300001147983 */ /* 0x001ea80000300800 */
[----:B------:R-:W2:Y:S04]  /*f5d0*/  LDL.LU R21, [R1+0x134] ;  /* 0x0001340001157983 */ /* 0x000ea80000300800 */
[----:B------:R-:W4:Y:S01]  /*f5e0*/  LDL.LU R22, [R1+0x138] ;  /* 0x0001380001167983 */ /* 0x000f220000300800 */
[----:B---3--:R-:W-:-:S03]  /*f5f0*/  IMAD.MOV.U32 R23, RZ, RZ, R27 ;  /* 0x000000ffff177224 */ /* 0x008fc600078e001b */
[----:B------:R-:W3:Y:S04]  /*f600*/  LDL.LU R27, [R1+0xc40] ;  /* 0x000c4000011b7983 */ /* 0x000ee80000300800 */
[----:B------:R-:W3:Y:S04]  /*f610*/  LDL.LU.64 R10, [R1+0x58] ;  /* 0x00005800010a7983 */ /* 0x000ee80000300a00 */
[----:B----4-:R0:W-:Y:S04]  /*f620*/  STL.64 [R1+0xc00], R22 ;  /* 0x000c001601007387 */ /* 0x0101e80000100a00 */
[----:B--2---:R1:W-:Y:S04]  /*f630*/  STL.64 [R1+0xbf8], R20 ;  /* 0x000bf81401007387 */ /* 0x0043e80000100a00 */
[----:B0-----:R-:W2:Y:S04]  /*f640*/  LDL.LU.64 R22, [R1+0x98] ;  /* 0x0000980001167983 */ /* 0x001ea80000300a00 */
[----:B--2---:R0:W-:Y:S04]  /*f650*/  STL.64 [R1+0xc10], R22 ;  /* 0x000c101601007387 */ /* 0x0041e80000100a00 */
[----:B-1----:R-:W2:Y:S04]  /*f660*/  LDL.LU R20, [R1+0x150] ;  /* 0x0001500001147983 */ /* 0x002ea80000300800 */
[----:B------:R-:W2:Y:S04]  /*f670*/  LDL.LU R21, [R1+0x154] ;  /* 0x0001540001157983 */ /* 0x000ea80000300800 */
[----:B0-----:R-:W4:Y:S04]  /*f680*/  LDL.LU R22, [R1+0x158] ;  /* 0x0001580001167983 */ /* 0x001f280000300800 */
[----:B------:R-:W4:Y:S04]  /*f690*/  LDL.LU R23, [R1+0x15c] ;  /* 0x00015c0001177983 */ /* 0x000f280000300800 */
[----:B----4-:R3:W-:Y:S04]  /*f6a0*/  STL.64 [R1+0xc38], R22 ;  /* 0x000c381601007387 */ /* 0x0107e80000100a00 */
[----:B--2---:R0:W-:Y:S01]  /*f6b0*/  STL.64 [R1+0xc30], R20 ;  /* 0x000c301401007387 */ /* 0x0041e20000100a00 */
[----:B---3--:R-:W-:-:S03]  /*f6c0*/  IMAD.MOV.U32 R23, RZ, RZ, R27 ;  /* 0x000000ffff177224 */ /* 0x008fc600078e001b */
[----:B0-----:R-:W2:Y:S04]  /*f6d0*/  LDL.LU R20, [R1+0x160] ;  /* 0x0001600001147983 */ /* 0x001ea80000300800 */
[----:B------:R-:W2:Y:S04]  /*f6e0*/  LDL.LU R21, [R1+0x164] ;  /* 0x0001640001157983 */ /* 0x000ea80000300800 */
[----:B------:R-:W2:Y:S04]  /*f6f0*/  LDL.LU R22, [R1+0x168] ;  /* 0x0001680001167983 */ /* 0x000ea80000300800 */
[----:B------:R-:W3:Y:S04]  /*f700*/  LDL.LU.64 R26, [R1+0x88] ;  /* 0x00008800011a7983 */ /* 0x000ee80000300a00 */
[----:B---3--:R0:W-:Y:S04]  /*f710*/  STL.64 [R1+0xc08], R26 ;  /* 0x000c081a01007387 */ /* 0x0081e80000100a00 */
[----:B------:R-:W3:Y:S04]  /*f720*/  LDL.LU R24, [R1+0x140] ;  /* 0x0001400001187983 */ /* 0x000ee80000300800 */
[----:B------:R-:W3:Y:S04]  /*f730*/  LDL.LU R25, [R1+0x144] ;  /* 0x0001440001197983 */ /* 0x000ee80000300800 */
[----:B0-----:R-:W4:Y:S04]  /*f740*/  LDL.LU R26, [R1+0x148] ;  /* 0x00014800011a7983 */ /* 0x001f280000300800 */
[----:B------:R-:W4:Y:S01]  /*f750*/  LDL.LU R27, [R1+0x14c] ;  /* 0x00014c00011b7983 */ /* 0x000f220000300800 */
[----:B--2---:R-:W-:Y:S03]  /*f760*/  HMMA.16816.F32.BF16 R20, R16, R10, R20 ;  /* 0x0000000a1014723c */ /* 0x004fe60000041814 */
[----:B----4-:R0:W-:Y:S04]  /*f770*/  STL.64 [R1+0xc20], R26 ;  /* 0x000c201a01007387 */ /* 0x0101e80000100a00 */
[----:B---3--:R-:W-:Y:S04]  /*f780*/  STL.64 [R1+0xc18], R24 ;  /* 0x000c181801007387 */ /* 0x008fe80000100a00 */
[----:B0-----:R-:W2:Y:S04]  /*f790*/  LDL.LU.64 R26, [R1+0x68] ;  /* 0x00006800011a7983 */ /* 0x001ea80000300a00 */
[----:B------:R-:W3:Y:S04]  /*f7a0*/  LDL.LU R4, [R1+0x30] ;  /* 0x0000300001047983 */ /* 0x000ee80000300800 */
[----:B------:R-:W3:Y:S04]  /*f7b0*/  LDL.LU R5, [R1+0x34] ;  /* 0x0000340001057983 */ /* 0x000ee80000300800 */
[----:B------:R-:W4:Y:S04]  /*f7c0*/  LDL.LU R6, [R1+0x38] ;  /* 0x0000380001067983 */ /* 0x000f280000300800 */
[----:B------:R-:W4:Y:S04]  /*f7d0*/  LDL.LU R7, [R1+0x3c] ;  /* 0x00003c0001077983 */ /* 0x000f280000300800 */
[----:B----4-:R0:W-:Y:S04]  /*f7e0*/  STL.64 [R1+0xbb0], R6 ;  /* 0x000bb00601007387 */ /* 0x0101e80000100a00 */
[----:B---3--:R1:W-:Y:S01]  /*f7f0*/  STL.64 [R1+0xba8], R4 ;  /* 0x000ba80401007387 */ /* 0x0083e20000100a00 */
[----:B0-----:R-:W-:-:S02]  /*f800*/  IMAD.MOV.U32 R6, RZ, RZ, R8 ;  /* 0x000000ffff067224 */ /* 0x001fc400078e0008 */
[----:B------:R-:W-:-:S05]  /*f810*/  IMAD.MOV.U32 R7, RZ, RZ, R0 ;  /* 0x000000ffff077224 */ /* 0x000fca00078e0000 */
[----:B------:R0:W-:Y:S04]  /*f820*/  STL.64 [R1+0xbd8], R6 ;  /* 0x000bd80601007387 */ /* 0x0001e80000100a00 */
[----:B-1----:R-:W3:Y:S04]  /*f830*/  LDL.LU R4, [R1+0x120] ;  /* 0x0001200001047983 */ /* 0x002ee80000300800 */
[----:B------:R-:W3:Y:S04]  /*f840*/  LDL.LU R5, [R1+0x124] ;  /* 0x0001240001057983 */ /* 0x000ee80000300800 */
[----:B0-----:R-:W3:Y:S04]  /*f850*/  LDL.LU R6, [R1+0x128] ;  /* 0x0001280001067983 */ /* 0x001ee80000300800 */
[----:B------:R-:W3:Y:S04]  /*f860*/  LDL.LU R7, [R1+0x12c] ;  /* 0x00012c0001077983 */ /* 0x000ee80000300800 */
[----:B------:R-:W-:Y:S04]  /*f870*/  STL [R1+0xb9c], R15 ;  /* 0x000b9c0f01007387 */ /* 0x000fe80000100800 */
[----:B------:R-:W-:Y:S04]  /*f880*/  STL [R1+0xa94], R2 ;  /* 0x000a940201007387 */ /* 0x000fe80000100800 */
[----:B------:R-:W-:Y:S04]  /*f890*/  STL [R1+0xa90], R3 ;  /* 0x000a900301007387 */ /* 0x000fe80000100800 */
[----:B------:R-:W-:Y:S04]  /*f8a0*/  STL.64 [R1+0x1a0], R20 ;  /* 0x0001a01401007387 */ /* 0x000fe80000100a00 */
[----:B------:R0:W-:Y:S04]  /*f8b0*/  STL.64 [R1+0x1a8], R22 ;  /* 0x0001a81601007387 */ /* 0x0001e80000100a00 */
[----:B0-----:R-:W4:Y:S04]  /*f8c0*/  LDL.LU.64 R22, [R1+0xc38] ;  /* 0x000c380001167983 */ /* 0x001f280000300a00 */
[----:B------:R-:W4:Y:S01]  /*f8d0*/  LDL.LU.64 R20, [R1+0xc30] ;  /* 0x000c300001147983 */ /* 0x000f220000300a00 */
[----:B--2---:R-:W-:-:S02]  /*f8e0*/  IMAD.MOV.U32 R29, RZ, RZ, R26 ;  /* 0x000000ffff1d7224 */ /* 0x004fc400078e001a */
[----:B------:R-:W-:Y:S01]  /*f8f0*/  IMAD.MOV.U32 R13, RZ, RZ, R27 ;  /* 0x000000ffff0d7224 */ /* 0x000fe200078e001b */
[----:B------:R-:W2:Y:S01]  /*f900*/  LDL.LU R9, [R1+0xc28] ;  /* 0x000c280001097983 */ /* 0x000ea20000300800 */
[C---:B----4-:R-:W-:Y:S03]  /*f910*/  HMMA.16816.F32.BF16 R20, R16.reuse, R26, R20 ;  /* 0x0000001a1014723c */ /* 0x050fe60000041814 */
[----:B------:R-:W4:Y:S04]  /*f920*/  LDL.LU.64 R26, [R1+0xc20] ;  /* 0x000c2000011a7983 */ /* 0x000f280000300a00 */
[----:B------:R-:W4:Y:S11]  /*f930*/  LDL.LU.64 R24, [R1+0xc18] ;  /* 0x000c180001187983 */ /* 0x000f360000300a00 */
[----:B------:R-:W-:Y:S05]  /*f940*/  @!UPT UIADD3 URZ, URZ, URZ, URZ ;  /* 0x0000003f3f3ff290 */ /* 0x000fea000fffe03f */
[----:B------:R-:W-:Y:S01]  /*f950*/  STL.64 [R1+0x190], R20 ;  /* 0x0001901401007387 */ /* 0x000fe20000100a00 */
[----:B------:R-:W-:Y:S02]  /*f960*/  IMAD.MOV.U32 R2, RZ, RZ, R22 ;  /* 0x000000ffff027224 */ /* 0x000fe400078e0016 */
[----:B------:R-:W-:Y:S02]  /*f970*/  IMAD.MOV.U32 R3, RZ, RZ, R23 ;  /* 0x000000ffff037224 */ /* 0x000fe400078e0017 */
[----:B------:R-:W4:Y:S04]  /*f980*/  LDL.LU.64 R22, [R1+0xc10] ;  /* 0x000c100001167983 */ /* 0x000f280000300a00 */
[----:B------:R-:W2:Y:S04]  /*f990*/  LDL R8, [R1+0x3a0] ;  /* 0x0003a00001087983 */ /* 0x000ea80000100800 */
[----:B------:R-:W-:Y:S04]  /*f9a0*/  STL [R1+0xa9c], R3 ;  /* 0x000a9c0301007387 */ /* 0x000fe80000100800 */
[----:B------:R-:W-:Y:S01]  /*f9b0*/  STL [R1+0xa98], R2 ;  /* 0x000a980201007387 */ /* 0x000fe20000100800 */
[----:B----4-:R-:W-:Y:S01]  /*f9c0*/  HMMA.16816.F32.BF16 R24, R16, R22, R24 ;  /* 0x000000161018723c */ /* 0x010fe20000041818 */
[----:B------:R-:W-:-:S02]  /*f9d0*/  IMAD.MOV.U32 R0, RZ, RZ, R22 ;  /* 0x000000ffff007224 */ /* 0x000fc400078e0016 */
[----:B------:R-:W-:Y:S11]  /*f9e0*/  IMAD.MOV.U32 R28, RZ, RZ, R23 ;  /* 0x000000ffff1c7224 */ /* 0x000ff600078e0017 */
[----:B------:R-:W-:Y:S09]  /*f9f0*/  @!UPT UIADD3 URZ, URZ, URZ, URZ ;  /* 0x0000003f3f3ff290 */ /* 0x000ff2000fffe03f */
[----:B------:R-:W-:Y:S04]  /*fa00*/  STL.64 [R1+0x170], R24 ;  /* 0x0001701801007387 */ /* 0x000fe80000100a00 */
[----:B------:R0:W-:Y:S04]  /*fa10*/  STL.64 [R1+0x178], R26 ;  /* 0x0001781a01007387 */ /* 0x0001e80000100a00 */
[----:B0-----:R-:W4:Y:S04]  /*fa20*/  LDL.LU.64 R26, [R1+0xc08] ;  /* 0x000c0800011a7983 */ /* 0x001f280000300a00 */
[----:B------:R-:W4:Y:S04]  /*fa30*/  LDL.LU.64 R22, [R1+0xc00] ;  /* 0x000c000001167983 */ /* 0x000f280000300a00 */
[----:B------:R-:W4:Y:S02]  /*fa40*/  LDL.LU.64 R20, [R1+0xbf8] ;  /* 0x000bf80001147983 */ /* 0x000f240000300a00 */
[----:B----4-:R-:W-:Y:S01]  /*fa50*/  HMMA.16816.F32.BF16 R20, R16, R26, R20 ;  /* 0x0000001a1014723c */ /* 0x010fe20000041814 */
[----:B------:R-:W-:-:S02]  /*fa60*/  IMAD.MOV.U32 R15, RZ, RZ, R26 ;  /* 0x000000ffff0f7224 */ /* 0x000fc400078e001a */
[----:B------:R-:W4:Y:S04]  /*fa70*/  LDL.LU R26, [R1+0xbf0] ;  /* 0x000bf000011a7983 */ /* 0x000f280000300800 */
[----:B------:R-:W2:Y:S11]  /*fa80*/  LDL.LU.64 R24, [R1+0xbe8] ;  /* 0x000be80001187983 */ /* 0x000eb60000300a00 */
[----:B------:R-:W-:Y:S05]  /*fa90*/  @!UPT UIADD3 URZ, URZ, URZ, URZ ;  /* 0x0000003f3f3ff290 */ /* 0x000fea000fffe03f */
[----:B------:R-:W-:Y:S01]  /*faa0*/  STL.64 [R1+0x140], R20 ;  /* 0x0001401401007387 */ /* 0x000fe20000100a00 */
[----:B------:R-:W-:-:S03]  /*fab0*/  IMAD.MOV.U32 R3, RZ, RZ, R23 ;  /* 0x000000ffff037224 */ /* 0x000fc600078e0017 */
[----:B------:R0:W-:Y:S04]  /*fac0*/  STL [R1+0x148], R22 ;  /* 0x0001481601007387 */ /* 0x0001e80000100800 */
[----:B0-----:R-:W3:Y:S01]  /*fad0*/  LDL.LU.64 R22, [R1+0xbe0] ;  /* 0x000be00001167983 */ /* 0x001ee20000300a00 */
[----:B------:R-:W-:-:S03]  /*fae0*/  IMAD.MOV.U32 R12, RZ, RZ, R10 ;  /* 0x000000ffff0c7224 */ /* 0x000fc600078e000a */
[----:B------:R-:W-:Y:S04]  /*faf0*/  STL.64 [R1+0xbc0], R14 ;  /* 0x000bc00e01007387 */ /* 0x000fe80000100a00 */
[----:B------:R0:W-:Y:S04]  /*fb00*/  STL.64 [R1+0xbb8], R12 ;  /* 0x000bb80c01007387 */ /* 0x0001e80000100a00 */
[----:B0-----:R-:W2:Y:S04]  /*fb10*/  LDL.LU R12, [R1+0x40] ;  /* 0x00004000010c7983 */ /* 0x001ea80000300800 */
[----:B------:R-:W2:Y:S04]  /*fb20*/  LDL.LU R13, [R1+0x44] ;  /* 0x00004400010d7983 */ /* 0x000ea80000300800 */
[----:B------:R-:W2:Y:S04]  /*fb30*/  LDL.LU R14, [R1+0x48] ;  /* 0x00004800010e7983 */ /* 0x000ea80000300800 */
[----:B------:R-:W2:Y:S04]  /*fb40*/  LDL.LU R15, [R1+0x4c] ;  /* 0x00004c00010f7983 */ /* 0x000ea80000300800 */
[----:B------:R0:W-:Y:S01]  /*fb50*/  STL [R1+0xaa4], R3 ;  /* 0x000aa40301007387 */ /* 0x0001e20000100800 */
[----:B---3--:R-:W-:Y:S03]  /*fb60*/  HMMA.16816.F32.BF16 R16, R16, R22, R4 ;  /* 0x000000161010723c */ /* 0x008fe60000041804 */
[----:B------:R-:W2:Y:S01]  /*fb70*/  LDL.LU.64 R6, [R1+0xbd8] ;  /* 0x000bd80001067983 */ /* 0x000ea20000300a00 */
[----:B0-----:R-:W-:-:S02]  /*fb80*/  IMAD.MOV.U32 R3, RZ, RZ, R22 ;  /* 0x000000ffff037224 */ /* 0x001fc400078e0016 */
[----:B------:R-:W-:Y:S02]  /*fb90*/  IMAD.MOV.U32 R2, RZ, RZ, R23 ;  /* 0x000000ffff027224 */ /* 0x000fe400078e0017 */
[----:B------:R-:W2:Y:S04]  /*fba0*/  LDL.LU.64 R22, [R1+0xbd0] ;  /* 0x000bd00001167983 */ /* 0x000ea80000300a00 */
[----:B------:R-:W2:Y:S11]  /*fbb0*/  LDL.LU.64 R20, [R1+0xbc8] ;  /* 0x000bc80001147983 */ /* 0x000eb60000300a00 */
[----:B------:R-:W-:Y:S01]  /*fbc0*/  @!UPT UIADD3 URZ, URZ, URZ, URZ ;  /* 0x0000003f3f3ff290 */ /* 0x000fe2000fffe03f */
[----:B------:R-:W-:Y:S01]  /*fbd0*/  IMAD.MOV.U32 R10, RZ, RZ, R19 ;  /* 0x000000ffff0a7224 */ /* 0x000fe200078e0013 */
[----:B------:R-:W-:Y:S04]  /*fbe0*/  STL.64 [R1+0x120], R16 ;  /* 0x0001201001007387 */ /* 0x000fe80000100a00 */
[----:B------:R-:W-:Y:S04]  /*fbf0*/  STL [R1+0x128], R18 ;  /* 0x0001281201007387 */ /* 0x000fe80000100800 */
[----:B------:R-:W-:Y:S01]  /*fc00*/  STL [R1+0xadc], R10 ;  /* 0x000adc0a01007387 */ /* 0x000fe20000100800 */
[----:B--2---:R-:W-:Y:S03]  /*fc10*/  HMMA.16816.F32.BF16 R4, R20, R6, R12 ;  /* 0x000000061404723c */ /* 0x004fe6000004180c */
[----:B------:R-:W2:Y:S04]  /*fc20*/  LDL.LU.64 R14, [R1+0xbc0] ;  /* 0x000bc000010e7983 */ /* 0x000ea80000300a00 */
[----:B------:R-:W3:Y:S11]  /*fc30*/  LDL.LU.64 R12, [R1+0xbb8] ;  /* 0x000bb800010c7983 */ /* 0x000ef60000300a00 */
[----:B------:R-:W-:Y:S05]  /*fc40*/  @!UPT UIADD3 URZ, URZ, URZ, URZ ;  /* 0x0000003f3f3ff290 */ /* 0x000fea000fffe03f */
[----:B------:R-:W-:Y:S04]  /*fc50*/  STL.64 [R1+0x110], R4 ;  /* 0x0001100401007387 */ /* 0x000fe80000100a00 */
[----:B------:R0:W-:Y:S04]  /*fc60*/  STL.64 [R1+0x118], R6 ;  /* 0x0001180601007387 */ /* 0x0001e80000100a00 */
[----:B0-----:R-:W2:Y:S04]  /*fc70*/  LDL.LU.64 R6, [R1+0xbb0] ;  /* 0x000bb00001067983 */ /* 0x001ea80000300a00 */
[----:B------:R-:W2:Y:S01]  /*fc80*/  LDL.LU.64 R4, [R1+0xba8] ;  /* 0x000ba80001047983 */ /* 0x000ea20000300a00 */
[----:B----4-:R-:W-:-:S02]  /*fc90*/  IMAD.MOV.U32 R18, RZ, RZ, R26 ;  /* 0x000000ffff127224 */ /* 0x010fc400078e001a */
[----:B------:R-:W-:-:S07]  /*fca0*/  IMAD.MOV.U32 R19, RZ, RZ, R9 ;  /* 0x000000ffff137224 */ /* 0x000fce00078e0009 */
[----:B--2---:R-:W-:Y:S01]  /*fcb0*/  HMMA.16816.F32.BF16 R16, R20, R18, R4 ;  /* 0x000000121410723c */ /* 0x004fe20000041804 */
[----:B------:R-:W2:Y:S04]  /*fcc0*/  LDL.LU R7, [R1+0xba0] ;  /* 0x000ba00001077983 */ /* 0x000ea80000300800 */
[----:B--2---:R-:W0:Y:S04]  /*fcd0*/  LDSM.16.MT88.4 R4, [R7+0x2000] ;  /* 0x002000000704783b */ /* 0x004e280000004200 */
[----:B0-----:R-:W-:Y:S11]  /*fce0*/  STL.64 [R1+0xb10], R6 ;  /* 0x000b100601007387 */ /* 0x001ff60000100a00 */
[----:B------:R-:W-:Y:S03]  /*fcf0*/  @!UPT UIADD3 URZ, URZ, URZ, URZ ;  /* 0x0000003f3f3ff290 */ /* 0x000fe6000fffe03f */
[----:B------:R-:W-:Y:S04]  /*fd00*/  STL.64 [R1+0xf0], R16 ;  /* 0x0000f01001007387 */ /* 0x000fe80000100a00 */
[----:B------:R-:W-:Y:S04]  /*fd10*/  STL.64 [R1+0xf8], R18 ;  /* 0x0000f81201007387 */ /* 0x000fe80000100a00 */
[----:B------:R-:W0:Y:S04]  /*fd20*/  LDSM.16.M88.4 R16, [R8+0x4000] ;  /* 0x004000000810783b */ /* 0x000e280000000200 */
[----:B------:R-:W-:Y:S04]  /*fd30*/  STL.64 [R1+0xb08], R4 ;  /* 0x000b080401007387 */ /* 0x000fe80000100a00 */
[----:B0-----:R-:W-:Y:S01]  /*fd40*/  STL.64 [R1+0x130], R16 ;  /* 0x0001301001007387 */ /* 0x001fe20000100a00 */
[----:B------:R-:W-:-:S02]  /*fd50*/  IMAD.MOV.U32 R26, RZ, RZ, R18 ;  /* 0x000000ffff1a7224 */ /* 0x000fc400078e0012 */
[----:B------:R-:W-:Y:S01]  /*fd60*/  IMAD.MOV.U32 R9, RZ, RZ, R19 ;  /* 0x000000ffff097224 */ /* 0x000fe200078e0013 */
[----:B------:R-:W-:Y:S04]  /*fd70*/  STL.64 [R1+0x138], R18 ;  /* 0x0001381201007387 */ /* 0x000fe80000100a00 */
[----:B------:R-:W0:Y:S01]  /*fd80*/  LDSM.16.M88.4 R16, [R8+0x4800] ;  /* 0x004800000810783b */ /* 0x000e220000000200 */
[----:B------:R-:W-:Y:S02]  /*fd90*/  IMAD.MOV.U32 R6, RZ, RZ, R3 ;  /* 0x000000ffff067224 */ /* 0x000fe400078e0003 */
[----:B------:R-:W-:Y:S01]  /*fda0*/  IMAD.MOV.U32 R7, RZ, RZ, R2 ;  /* 0x000000ffff077224 */ /* 0x000fe200078e0002 */
[----:B------:R1:W-:Y:S04]  /*fdb0*/  STL [R1+0xb30], R26 ;  /* 0x000b301a01007387 */ /* 0x0003e80000100800 */
[----:B------:R-:W-:Y:S04]  /*fdc0*/  STL.64 [R1+0xb28], R24 ;  /* 0x000b281801007387 */ /* 0x000fe80000100a00 */
[----:B------:R-:W-:Y:S04]  /*fdd0*/  STL.64 [R1+0xb38], R6 ;  /* 0x000b380601007387 */ /* 0x000fe80000100a00 */
[----:B------:R-:W-:Y:S04]  /*fde0*/  LDSM.16.M88.4 R4, [R8+0x5800] ;  /* 0x005800000804783b */ /* 0x000fe80000000200 */
[----:B0-----:R-:W-:Y:S01]  /*fdf0*/  STL.64 [R1+0x180], R16 ;  /* 0x0001801001007387 */ /* 0x001fe20000100a00 */
[----:B------:R-:W-:-:S02]  /*fe00*/  IMAD.MOV.U32 R3, RZ, RZ, R16 ;  /* 0x000000ffff037224 */ /* 0x000fc400078e0010 */
[----:B------:R-:W-:Y:S01]  /*fe10*/  IMAD.MOV.U32 R2, RZ, RZ, R17 ;  /* 0x000000ffff027224 */ /* 0x000fe200078e0011 */
[----:B------:R-:W-:Y:S04]  /*fe20*/  STL.64 [R1+0x188], R18 ;  /* 0x0001881201007387 */ /* 0x000fe80000100a00 */
[----:B------:R-:W0:Y:S01]  /*fe30*/  LDSM.16.M88.4 R16, [R8+0x5000] ;  /* 0x005000000810783b */ /* 0x000e220000000200 */
[----:B-1----:R-:W-:-:S03]  /*fe40*/  IMAD.MOV.U32 R26, RZ, RZ, R15 ;  /* 0x000000ffff1a7224 */ /* 0x002fc600078e000f */
[----:B0-----:R-:W-:Y:S04]  /*fe50*/  STL.64 [R1+0x1c0], R16 ;  /* 0x0001c01001007387 */ /* 0x001fe80000100a00 */
[----:B------:R-:W-:Y:S04]  /*fe60*/  STL.64 [R1+0x1c8], R18 ;  /* 0x0001c81201007387 */ /* 0x000fe80000100a00 */
[----:B------:R-:W2:Y:S04]  /*fe70*/  LDL.LU R15, [R1+0xb9c] ;  /* 0x000b9c00010f7983 */ /* 0x000ea80000300800 */
[----:B------:R-:W-:Y:S04]  /*fe80*/  STL.64 [R1+0x40], R4 ;  /* 0x0000400401007387 */ /* 0x000fe80000100a00 */
[----:B------:R-:W-:Y:S04]  /*fe90*/  STL.64 [R1+0x48], R6 ;  /* 0x0000480601007387 */ /* 0x000fe80000100a00 */
[----:B------:R0:W-:Y:S04]  /*fea0*/  STL.64 [R1+0xb40], R26 ;  /* 0x000b401a01007387 */ /* 0x0001e80000100a00 */
[----:B------:R-:W1:Y:S01]  /*feb0*/  LDSM.16.M88.4 R16, [R8+0x6000] ;  /* 0x006000000810783b */ /* 0x000e620000000200 */
[----:B0-----:R-:W-:-:S02]  /*fec0*/  IMAD.MOV.U32 R26, RZ, RZ, R0 ;  /* 0x000000ffff1a7224 */ /* 0x001fc400078e0000 */
[----:B------:R-:W-:Y:S01]  /*fed0*/  IMAD.MOV.U32 R27, RZ, RZ, R28 ;  /* 0x000000ffff1b7224 */ /* 0x000fe200078e001c */
[----:B------:R-:W4:Y:S04]  /*fee0*/  LDL.LU R0, [R1+0xb98] ;  /* 0x000b980001007983 */ /* 0x000f280000300800 */
[----:B------:R-:W2:Y:S04]  /*fef0*/  LDL.LU R28, [R1+0xb94] ;  /* 0x000b9400011c7983 */ /* 0x000ea80000300800 */
[----:B------:R0:W-:Y:S02]  /*ff00*/  STL.64 [R1+0xb58], R26 ;  /* 0x000b581a01007387 */ /* 0x0001e40000100a00 */
[----:B0-----:R-:W-:-:S02]  /*ff10*/  IMAD.MOV.U32 R26, RZ, RZ, R29 ;  /* 0x000000ffff1a7224 */ /* 0x001fc400078e001d */
[----:B---3--:R-:W-:Y:S01]  /*ff20*/  IMAD.MOV.U32 R27, RZ, RZ, R13 ;  /* 0x000000ffff1b7224 */ /* 0x008fe200078e000d */
[----:B------:R-:W3:Y:S04]  /*ff30*/  LDL.LU R29, [R1+0xb90] ;  /* 0x000b9000011d7983 */ /* 0x000ee80000300800 */
[----:B------:R0:W-:Y:S02]  /*ff40*/  STL.64 [R1+0xb70], R26 ;  /* 0x000b701a01007387 */ /* 0x0001e40000100a00 */
[----:B0-----:R-:W-:Y:S02]  /*ff50*/  IMAD.MOV.U32 R26, RZ, RZ, R12 ;  /* 0x000000ffff1a7224 */ /* 0x001fe400078e000c */
[----:B------:R-:W-:-:S05]  /*ff60*/  IMAD.MOV.U32 R27, RZ, RZ, R11 ;  /* 0x000000ffff1b7224 */ /* 0x000fca00078e000b */
[----:B------:R0:W-:Y:S04]  /*ff70*/  STL.64 [R1+0xb88], R26 ;  /* 0x000b881a01007387 */ /* 0x0001e80000100a00 */
[----:B------:R-:W2:Y:S04]  /*ff80*/  LDL.LU R24, [R1+0x220] ;  /* 0x0002200001187983 */ /* 0x000ea80000300800 */
[----:B------:R-:W2:Y:S04]  /*ff90*/  LDL.LU R25, [R1+0x224] ;  /* 0x0002240001197983 */ /* 0x000ea80000300800 */
[----:B0-----:R-:W2:Y:S04]  /*ffa0*/  LDL.LU R26, [R1+0x228] ;  /* 0x00022800011a7983 */ /* 0x001ea80000300800 */
[----:B------:R-:W2:Y:S04]  /*ffb0*/  LDL.LU R27, [R1+0x22c] ;  /* 0x00022c00011b7983 */ /* 0x000ea80000300800 */
[----:B------:R-:W2:Y:S04]  /*ffc0*/  LDL.LU R4, [R1+0x2a0] ;  /* 0x0002a00001047983 */ /* 0x000ea80000300800 */
[----:B------:R-:W2:Y:S04]  /*ffd0*/  LDL.LU R5, [R1+0x2a4] ;  /* 0x0002a40001057983 */ /* 0x000ea80000300800 */
[----:B------:R-:W2:Y:S04]  /*ffe0*/  LDL.LU R6, [R1+0x2a8] ;  /* 0x0002a80001067983 */ /* 0x000ea80000300800 */
[----:B------:R-:W2:Y:S04]  /*fff0*/  LDL.LU R7, [R1+0x2ac] ;  /* 0x0002ac0001077983 */ /* 0x000ea80000300800 */
[----:B--2---:R-:W-:Y:S04]  /*10000*/  STL.64 [R1+0xb50], R6 ;  /* 0x000b500601007387 */ /* 0x004fe80000100a00 */
[----:B------:R0:W-:Y:S04]  /*10010*/  STL.64 [R1+0xb48], R4 ;  /* 0x000b480401007387 */ /* 0x0001e80000100a00 */
[----:B0-----:R-:W2:Y:S04]  /*10020*/  LDL.LU R4, [R1+0x250] ;  /* 0x0002500001047983 */ /* 0x001ea80000300800 */
        /* <DEDUP_REMOVED lines=8> */
[----:B------:R-:W2:Y:S01]  /*100b0*/  LDL.LU R7, [R1+0x24c] ;  /* 0x00024c0001077983 */ /* 0x000ea20000300800 */
[C---:B------:R-:W-:Y:S03]  /*100c0*/  HMMA.16816.F32.BF16 R12, R20.reuse, R14, R24 ;  /* 0x0000000e140c723c */ /* 0x040fe60000041818 */
[----:B--2---:R-:W-:Y:S04]  /*100d0*/  STL.64 [R1+0xb80], R6 ;  /* 0x000b800601007387 */ /* 0x004fe80000100a00 */
[----:B------:R0:W-:Y:S04]  /*100e0*/  STL.64 [R1+0xb78], R4 ;  /* 0x000b780401007387 */ /* 0x0001e80000100a00 */
[----:B0-----:R-:W2:Y:S04]  /*100f0*/  LDL.LU R4, [R1+0x230] ;  /* 0x0002300001047983 */ /* 0x001ea80000300800 */
[----:B------:R-:W2:Y:S04]  /*10100*/  LDL.LU R5, [R1+0x234] ;  /* 0x0002340001057983 */ /* 0x000ea80000300800 */
[----:B------:R-:W2:Y:S04]  /*10110*/  LDL.LU R6, [R1+0x238] ;  /* 0x0002380001067983 */ /* 0x000ea80000300800 */
[----:B------:R-:W2:Y:S04]  /*10120*/  LDL.LU R7, [R1+0x23c] ;  /* 0x00023c0001077983 */ /* 0x000ea80000300800 */
[----:B------:R-:W2:Y:S04]  /*10130*/  LDL.LU.64 R26, [R1+0xb88] ;  /* 0x000b8800011a7983 */ /* 0x000ea80000300a00 */
[----:B------:R-:W-:Y:S04]  /*10140*/  STL.64 [R1+0xe0], R12 ;  /* 0x0000e00c01007387 */ /* 0x000fe80000100a00 */
[----:B------:R-:W-:Y:S04]  /*10150*/  STL.64 [R1+0xe8], R14 ;  /* 0x0000e80e01007387 */ /* 0x000fe80000100a00 */
[----:B------:R-:W-:Y:S01]  /*10160*/  LDSM.16.M88.4 R12, [R8+0x6800] ;  /* 0x00680000080c783b */ /* 0x000fe20000000200 */
[C---:B--2---:R-:W-:Y:S03]  /*10170*/  HMMA.16816.F32.BF16 R24, R20.reuse, R26, R4 ;  /* 0x0000001a1418723c */ /* 0x044fe60000041804 */
[----:B------:R-:W2:Y:S04]  /*10180*/  LDL.LU.64 R6, [R1+0xb80] ;  /* 0x000b800001067983 */ /* 0x000ea80000300a00 */
[----:B------:R-:W2:Y:S04]  /*10190*/  LDL.LU.64 R4, [R1+0xb78] ;  /* 0x000b780001047983 */ /* 0x000ea80000300a00 */
[----:B-1----:R-:W-:Y:S04]  /*101a0*/  STL.64 [R1+0x30], R16 ;  /* 0x0000301001007387 */ /* 0x002fe80000100a00 */
[----:B------:R-:W-:Y:S08]  /*101b0*/  STL.64 [R1+0x38], R18 ;  /* 0x0000381201007387 */ /* 0x000ff00000100a00 */
[----:B------:R-:W-:Y:S04]  /*101c0*/  STL.64 [R1+0xd0], R24 ;  /* 0x0000d01801007387 */ /* 0x000fe80000100a00 */
[----:B------:R-:W-:Y:S04]  /*101d0*/  STL.64 [R1+0xd8], R26 ;  /* 0x0000d81a01007387 */ /* 0x000fe80000100a00 */
[----:B------:R0:W-:Y:S04]  /*101e0*/  STL.64 [R1+0xad0], R16 ;  /* 0x000ad01001007387 */ /* 0x0001e80000100a00 */
[----:B------:R-:W1:Y:S04]  /*101f0*/  LDSM.16.M88.4 R24, [R8+0x7000] ;  /* 0x007000000818783b */ /* 0x000e680000000200 */
        /* <DEDUP_REMOVED lines=10> */
[----:B-1----:R-:W-:Y:S04]  /*102a0*/  STL.64 [R1+0x10], R24 ;  /* 0x0000101801007387 */ /* 0x002fe80000100a00 */
[----:B------:R0:W-:Y:S04]  /*102b0*/  STL.64 [R1+0x18], R26 ;  /* 0x0000181a01007387 */ /* 0x0001e80000100a00 */
[----:B0-----:R-:W2:Y:S02]  /*102c0*/  LDL.LU.64 R26, [R1+0xb70] ;  /* 0x000b7000011a7983 */ /* 0x001ea40000300a00 */
[----:B--2---:R-:W-:Y:S02]  /*102d0*/  HMMA.16816.F32.BF16 R24, R20, R26, R4 ;  /* 0x0000001a1418723c */ /* 0x004fe40000041804 */
[----:B------:R-:W2:Y:S04]  /*102e0*/  LDL.LU.64 R6, [R1+0xb68] ;  /* 0x000b680001067983 */ /* 0x000ea80000300a00 */
[----:B------:R-:W2:Y:S04]  /*102f0*/  LDL.LU.64 R4, [R1+0xb60] ;  /* 0x000b600001047983 */ /* 0x000ea80000300a00 */
[----:B------:R-:W-:Y:S04]  /*10300*/  STL.64 [R1+0x20], R12 ;  /* 0x0000200c01007387 */ /* 0x000fe80000100a00 */
[----:B------:R-:W-:Y:S09]  /*10310*/  STL.64 [R1+0x28], R14 ;  /* 0x0000280e01007387 */ /* 0x000ff20000100a00 */
[----:B------:R-:W-:Y:S04]  /*10320*/  STL.64 [R1+0xc0], R24 ;  /* 0x0000c01801007387 */ /* 0x000fe80000100a00 */
[----:B------:R-:W-:Y:S04]  /*10330*/  STL.64 [R1+0xc8], R26 ;  /* 0x0000c81a01007387 */ /* 0x000fe80000100a00 */
[----:B------:R-:W0:Y:S04]  /*10340*/  LDSM.16.M88.4 R24, [R8+0x7800] ;  /* 0x007800000818783b */ /* 0x000e280000000200 */
[----:B------:R1:W-:Y:S02]  /*10350*/  STL.64 [R1+0xac8], R12 ;  /* 0x000ac80c01007387 */ /* 0x0003e40000100a00 */
[----:B-1----:R-:W-:-:S02]  /*10360*/  IMAD.MOV.U32 R12, RZ, RZ, R3 ;  /* 0x000000ffff0c7224 */ /* 0x002fc400078e0003 */
[----:B------:R-:W-:-:S05]  /*10370*/  IMAD.MOV.U32 R13, RZ, RZ, R2 ;  /* 0x000000ffff0d7224 */ /* 0x000fca00078e0002 */
[----:B------:R1:W-:Y:S04]  /*10380*/  STL.64 [R1+0xb00], R12 ;  /* 0x000b000c01007387 */ /* 0x0003e80000100a00 */
[----:B-1----:R-:W2:Y:S04]  /*10390*/  LDL.LU.64 R12, [R1+0x130] ;  /* 0x00013000010c7983 */ /* 0x002ea80000300a00 */
[----:B0-----:R0:W-:Y:S04]  /*103a0*/  STL.64 [R1+0x8], R26 ;  /* 0x0000081a01007387 */ /* 0x0011e80000100a00 */
[----:B0-----:R-:W2:Y:S01]  /*103b0*/  LDL.LU.64 R26, [R1+0xb58] ;  /* 0x000b5800011a7983 */ /* 0x001ea20000300a00 */
[----:B------:R-:W-:-:S02]  /*103c0*/  IMAD.MOV.U32 R8, RZ, RZ, R24 ;  /* 0x000000ffff087224 */ /* 0x000fc400078e0018 */
[----:B------:R-:W-:Y:S02]  /*103d0*/  IMAD.MOV.U32 R3, RZ, RZ, R25 ;  /* 0x000000ffff037224 */ /* 0x000fe400078e0019 */
[C---:B--2---:R-:W-:Y:S01]  /*103e0*/  HMMA.16816.F32.BF16 R24, R20.reuse, R26, R4 ;  /* 0x0000001a1418723c */ /* 0x044fe20000041804 */
[----:B------:R-:W2:Y:S04]  /*103f0*/  LDL.LU.64 R6, [R1+0xb50] ;  /* 0x000b500001067983 */ /* 0x000ea80000300a00 */
[----:B------:R-:W2:Y:S11]  /*10400*/  LDL.LU.64 R4, [R1+0xb48] ;  /* 0x000b480001047983 */ /* 0x000eb60000300a00 */
[----:B------:R-:W-:Y:S07]  /*10410*/  @!UPT UIADD3 URZ, URZ, URZ, URZ ;  /* 0x0000003f3f3ff290 */ /* 0x000fee000fffe03f */
[----:B------:R-:W-:Y:S04]  /*10420*/  STL.64 [R1+0xa0], R24 ;  /* 0x0000a01801007387 */ /* 0x000fe80000100a00 */
[----:B------:R0:W-:Y:S04]  /*10430*/  STL.64 [R1+0xa8], R26 ;  /* 0x0000a81a01007387 */ /* 0x0001e80000100a00 */
[----:B0-----:R-:W2:Y:S02]  /*10440*/  LDL.LU.64 R26, [R1+0xb40] ;  /* 0x000b4000011a7983 */ /* 0x001ea40000300a00 */
[C---:B--2---:R-:W-:Y:S02]  /*10450*/  HMMA.16816.F32.BF16 R24, R20.reuse, R26, R4 ;  /* 0x0000001a1418723c */ /* 0x044fe40000041804 */
[----:B------:R-:W2:Y:S11]  /*10460*/  LDL.LU.64 R6, [R1+0xb38] ;  /* 0x000b380001067983 */ /* 0x000eb60000300a00 */
[----:B------:R-:W-:Y:S10]  /*10470*/  @!UPT UIADD3 URZ, URZ, URZ, URZ ;  /* 0x0000003f3f3ff290 */ /* 0x000ff4000fffe03f */
[----:B------:R-:W-:Y:S04]  /*10480*/  STL.64 [R1+0x90], R24 ;  /* 0x0000901801007387 */ /* 0x000fe80000100a00 */
[----:B------:R0:W-:Y:S04]  /*10490*/  STL [R1+0x98], R26 ;  /* 0x0000981a01007387 */ /* 0x0001e80000100800 */
[----:B0-----:R-:W3:Y:S04]  /*104a0*/  LDL.LU R26, [R1+0xb30] ;  /* 0x000b3000011a7983 */ /* 0x001ee80000300800 */
[----:B------:R-:W3:Y:S04]  /*104b0*/  LDL.LU.64 R24, [R1+0xb28] ;  /* 0x000b280001187983 */ /* 0x000ee80000300a00 */
[----:B------:R-:W-:Y:S01]  /*104c0*/  STL [R1+0x980], R27 ;  /* 0x0009801b01007387 */ /* 0x000fe20000100800 */
[----:B--2---:R-:W-:Y:S03]  /*104d0*/  HMMA.16816.F32.BF16 R20, R20, R6, R16 ;  /* 0x000000061414723c */ /* 0x004fe60000041810 */
[----:B------:R-:W2:Y:S04]  /*104e0*/  LDL.LU.64 R18, [R1+0xb20] ;  /* 0x000b200001127983 */ /* 0x000ea80000300a00 */
[----:B------:R-:W2:Y:S04]  /*104f0*/  LDL.LU.64 R16, [R1+0xb18] ;  /* 0x000b180001107983 */ /* 0x000ea80000300a00 */
[----:B------:R-:W2:Y:S04]  /*10500*/  LDL.LU.64 R6, [R1+0xb10] ;  /* 0x000b100001067983 */ /* 0x000ea80000300a00 */
[----:B------:R-:W2:Y:S08]  /*10510*/  LDL.LU.64 R4, [R1+0xb08] ;  /* 0x000b080001047983 */ /* 0x000eb00000300a00 */
[----:B------:R0:W-:Y:S04]  /*10520*/  STL.64 [R1+0x70], R20 ;  /* 0x0000701401007387 */ /* 0x0001e80000100a00 */
[----:B------:R1:W-:Y:S04]  /*10530*/  STL.64 [R1+0x78], R22 ;  /* 0x0000781601007387 */ /* 0x0003e80000100a00 */
[----:B0-----:R-:W3:Y:S04]  /*10540*/  LDL.LU R20, [R1+0x260] ;  /* 0x0002600001147983 */ /* 0x001ee80000300800 */
[----:B------:R-:W3:Y:S04]  /*10550*/  LDL.LU R21, [R1+0x264] ;  /* 0x0002640001157983 */ /* 0x000ee80000300800 */
[----:B-1----:R-:W3:Y:S04]  /*10560*/  LDL.LU R22, [R1+0x268] ;  /* 0x0002680001167983 */ /* 0x002ee80000300800 */
[----:B------:R-:W3:Y:S01]  /*10570*/  LDL.LU R23, [R1+0x26c] ;  /* 0x00026c0001177983 */ /* 0x000ee20000300800 */
[----:B------:R-:W-:-:S02]  /*10580*/  IMAD.MOV.U32 R10, RZ, RZ, R12 ;  /* 0x000000ffff0a7224 */ /* 0x000fc400078e000c */
[----:B------:R-:W-:Y:S01]  /*10590*/  IMAD.MOV.U32 R27, RZ, RZ, R13 ;  /* 0x000000ffff1b7224 */ /* 0x000fe200078e000d */
[----:B--2---:R-:W-:Y:S01]  /*105a0*/  HMMA.16816.F32.BF16 R16, R4, R12, R16 ;  /* 0x0000000c0410723c */ /* 0x004fe20000041810 */
[----:B---3--:R-:W-:Y:S04]  /*105b0*/  STL.64 [R1+0xaf8], R22 ;  /* 0x000af81601007387 */ /* 0x008fe80000100a00 */
[----:B------:R0:W-:Y:S04]  /*105c0*/  STL.64 [R1+0xaf0], R20 ;  /* 0x000af01401007387 */ /* 0x0001e80000100a00 */
[----:B0-----:R-:W2:Y:S04]  /*105d0*/  LDL.LU R20, [R1+0x270] ;  /* 0x0002700001147983 */ /* 0x001ea80000300800 */
[----:B------:R-:W3:Y:S04]  /*105e0*/  LDL R11, [R1+0x5bc] ;  /* 0x0005bc00010b7983 */ /* 0x000ee80000100800 */
[----:B------:R-:W2:Y:S01]  /*105f0*/  LDL.LU.64 R12, [R1+0xb00] ;  /* 0x000b0000010c7983 */ /* 0x000ea20000300a00 */
[----:B----4-:R-:W-:-:S05]  /*10600*/  IMAD.MOV.U32 R23, RZ, RZ, R0 ;  /* 0x000000ffff177224 */ /* 0x010fca00078e0000 */
[----:B------:R-:W-:Y:S01]  /*10610*/  STL [R1+0x60], R16 ;  /* 0x0000601001007387 */ /* 0x000fe20000100800 */
[----:B------:R-:W-:Y:S02]  /*10620*/  IMAD.MOV.U32 R22, RZ, RZ, R28 ;  /* 0x000000ffff167224 */ /* 0x000fe400078e001c */
[----:B------:R-:W-:Y:S02]  /*10630*/  IMAD.MOV.U32 R0, RZ, RZ, R19 ;  /* 0x000000ffff007224 */ /* 0x000fe400078e0013 */
[----:B------:R-:W-:Y:S02]  /*10640*/  IMAD.MOV.U32 R21, RZ, RZ, R29 ;  /* 0x000000ffff157224 */ /* 0x000fe400078e001d */
[----:B------:R-:W-:Y:S02]  /*10650*/  IMAD.MOV.U32 R28, RZ, RZ, R18 ;  /* 0x000000ffff1c7224 */ /* 0x000fe400078e0012 */
[----:B------:R-:W-:Y:S02]  /*10660*/  IMAD.MOV.U32 R29, RZ, RZ, R17 ;  /* 0x000000ffff1d7224 */ /* 0x000fe400078e0011 */
[----:B------:R-:W-:-:S02]  /*10670*/  IMAD.MOV.U32 R18, RZ, RZ, R25 ;  /* 0x000000ffff127224 */ /* 0x000fc400078e0019 */
[----:B------:R-:W-:Y:S01]  /*10680*/  IMAD.MOV.U32 R19, RZ, RZ, R24 ;  /* 0x000000ffff137224 */ /* 0x000fe200078e0018 */
[----:B---3--:R-:W-:Y:S04]  /*10690*/  STL.64 [R1+0xae8], R10 ;  /* 0x000ae80a01007387 */ /* 0x008fe80000100a00 */
[----:B------:R0:W-:Y:S01]  /*106a0*/  STL.64 [R1+0xae0], R8 ;  /* 0x000ae00801007387 */ /* 0x0001e20000100a00 */
[----:B--2---:R-:W-:Y:S03]  /*106b0*/  HMMA.16816.F32.BF16 R12, R4, R12, R20 ;  /* 0x0000000c040c723c */ /* 0x004fe60000041814 */
[----:B0-----:R-:W2:Y:S04]  /*106c0*/  LDL.64 R8, [R1+0x1c0] ;  /* 0x0001c00001087983 */ /* 0x001ea80000100a00 */
[----:B------:R-:W3:Y:S04]  /*106d0*/  LDL.LU R16, [R1+0x210] ;  /* 0x0002100001107983 */ /* 0x000ee80000300800 */
[----:B------:R-:W3:Y:S04]  /*106e0*/  LDL.LU R17, [R1+0x214] ;  /* 0x0002140001117983 */ /* 0x000ee80000300800 */
[----:B------:R-:W3:Y:S04]  /*106f0*/  LDL.64 R24, [R1+0x40] ;  /* 0x0000400001187983 */ /* 0x000ee80000100a00 */
[----:B------:R-:W-:Y:S04]  /*10700*/  STL [R1+0xaa0], R0 ;  /* 0x000aa00001007387 */ /* 0x000fe80000100800 */
[----:B------:R0:W-:Y:S04]  /*10710*/  STL [R1+0x9ec], R28 ;  /* 0x0009ec1c01007387 */ /* 0x0001e80000100800 */
[----:B0-----:R-:W4:Y:S04]  /*10720*/  LDL R28, [R1+0x354] ;  /* 0x00035400011c7983 */ /* 0x001f280000100800 */
[----:B------:R-:W-:Y:S04]  /*10730*/  STL [R1+0x9e8], R29 ;  /* 0x0009e81d01007387 */ /* 0x000fe80000100800 */
[----:B------:R-:W3:Y:S04]  /*10740*/  LDL.LU.64 R22, [R1+0xaf8] ;  /* 0x000af80001167983 */ /* 0x000ee80000300a00 */
[----:B------:R-:W3:Y:S04]  /*10750*/  LDL.LU.64 R20, [R1+0xaf0] ;  /* 0x000af00001147983 */ /* 0x000ee80000300a00 */
[----:B------:R0:W-:Y:S04]  /*10760*/  STL.64 [R1+0x50], R12 ;  /* 0x0000500c01007387 */ /* 0x0001e80000100a00 */
[----:B------:R1:W-:Y:S04]  /*10770*/  STL.64 [R1+0x58], R14 ;  /* 0x0000580e01007387 */ /* 0x0003e80000100a00 */
[----:B0-----:R-:W4:Y:S04]  /*10780*/  LDL.LU R12, [R1+0x200] ;  /* 0x00020000010c7983 */ /* 0x001f280000300800 */
[----:B------:R-:W4:Y:S04]  /*10790*/  LDL.LU R13, [R1+0x204] ;  /* 0x00020400010d7983 */ /* 0x000f280000300800 */
[----:B-1----:R-:W4:Y:S04]  /*107a0*/  LDL.LU R14, [R1+0x208] ;  /* 0x00020800010e7983 */ /* 0x002f280000300800 */
[----:B------:R-:W4:Y:S04]  /*107b0*/  LDL.LU R15, [R1+0x20c] ;  /* 0x00020c00010f7983 */ /* 0x000f280000300800 */
[----:B------:R-:W4:Y:S01]  /*107c0*/  LDL.LU.64 R10, [R1+0xae8] ;  /* 0x000ae800010a7983 */ /* 0x000f220000300a00 */
[----:B--2---:R-:W-:-:S02]  /*107d0*/  IMAD.MOV.U32 R2, RZ, RZ, R8 ;  /* 0x000000ffff027224 */ /* 0x004fc400078e0008 */
[----:B------:R-:W-:Y:S01]  /*107e0*/  IMAD.MOV.U32 R29, RZ, RZ, R9 ;  /* 0x000000ffff1d7224 */ /* 0x000fe200078e0009 */
[----:B---3--:R-:W-:Y:S01]  /*107f0*/  HMMA.16816.F32.BF16 R20, R4, R8, R20 ;  /* 0x000000080414723c */ /* 0x008fe20000041814 */
[----:B------:R-:W2:Y:S11]  /*10800*/  LDL.LU.64 R8, [R1+0xae0] ;  /* 0x000ae00001087983 */ /* 0x000eb60000300a00 */
[----:B------:R-:W-:Y:S11]  /*10810*/  @!UPT UIADD3 URZ, URZ, URZ, URZ ;  /* 0x0000003f3f3ff290 */ /* 0x000ff6000fffe03f */
[----:B------:R0:W-:Y:S04]  /*10820*/  STL.64 [R1+0x8a8], R22 ;  /* 0x0008a81601007387 */ /* 0x0001e80000100a00 */
[----:B------:R4:W-:Y:S01]  /*10830*/  STL.64 [R1+0x8a0], R20 ;  /* 0x0008a01401007387 */ /* 0x0009e20000100a00 */
[----:B0-----:R-:W-:Y:S02]  /*10840*/  IMAD.MOV.U32 R22, RZ, RZ, R26 ;  /* 0x000000ffff167224 */ /* 0x001fe400078e001a */
[----:B----4-:R-:W-:Y:S02]  /*10850*/  IMAD.MOV.U32 R20, RZ, RZ, R10 ;  /* 0x000000ffff147224 */ /* 0x010fe400078e000a */
[----:B------:R-:W-:Y:S01]  /*10860*/  IMAD.MOV.U32 R21, RZ, RZ, R27 ;  /* 0x000000ffff157224 */ /* 0x000fe200078e001b */
[----:B------:R-:W3:Y:S04]  /*10870*/  LDL.LU R10, [R1+0xadc] ;  /* 0x000adc00010a7983 */ /* 0x000ee80000300800 */
[----:B------:R-:W4:Y:S01]  /*10880*/  LDL.LU R26, [R1+0xad8] ;  /* 0x000ad800011a7983 */ /* 0x000f220000300800 */
[----:B--2---:R-:W-:-:S05]  /*10890*/  IMAD.MOV.U32 R23, RZ, RZ, R9 ;  /* 0x000000ffff177224 */ /* 0x004fca00078e0009 */
[----:B------:R-:W-:Y:S04]  /*108a0*/  STL.64 [R1+0xab0], R22 ;  /* 0x000ab01601007387 */ /* 0x000fe80000100a00 */
[----:B------:R0:W-:Y:S04]  /*108b0*/  STL.64 [R1+0xaa8], R20 ;  /* 0x000aa81401007387 */ /* 0x0001e80000100a00 */
[----:B0-----:R-:W2:Y:S04]  /*108c0*/  LDL.LU R20, [R1+0x2d0] ;  /* 0x0002d00001147983 */ /* 0x001ea80000300800 */
[----:B------:R-:W2:Y:S04]  /*108d0*/  LDL.LU R21, [R1+0x2d4] ;  /* 0x0002d40001157983 */ /* 0x000ea80000300800 */
[----:B------:R-:W2:Y:S04]  /*108e0*/  LDL.LU R22, [R1+0x2d8] ;  /* 0x0002d80001167983 */ /* 0x000ea80000300800 */
[----:B------:R-:W2:Y:S01]  /*108f0*/  LDL.LU R23, [R1+0x2dc] ;  /* 0x0002dc0001177983 */ /* 0x000ea20000300800 */
[----:B------:R-:W-:Y:S01]  /*10900*/  HMMA.16816.F32.BF16 R16, R4, R24, R16 ;  /* 0x000000180410723c */ /* 0x000fe20000041810 */
[----:B------:R-:W-:Y:S11]  /*10910*/  IMAD.MOV.U32 R0, RZ, RZ, R24 ;  /* 0x000000ffff007224 */ /* 0x000ff600078e0018 */
[----:B------:R-:W-:Y:S11]  /*10920*/  @!UPT UIADD3 URZ, URZ, URZ, URZ ;  /* 0x0000003f3f3ff290 */ /* 0x000ff6000fffe03f */
[----:B------:R-:W-:Y:S01]  /*10930*/  @!UPT UIADD3 URZ, URZ, URZ, URZ ;  /* 0x0000003f3f3ff290 */ /* 0x000fe2000fffe03f */
[----:B------:R-:W-:Y:S01]  /*10940*/  IMAD.MOV.U32 R24, RZ, RZ, R17 ;  /* 0x000000ffff187224 */ /* 0x000fe200078e0011 */
[----:B--2---:R-:W-:Y:S04]  /*10950*/  STL.64 [R1+0xac0], R22 ;  /* 0x000ac01601007387 */ /* 0x004fe80000100a00 */
[----:B------:R0:W-:Y:S04]  /*10960*/  STL.64 [R1+0xab8], R20 ;  /* 0x000ab81401007387 */ /* 0x0001e80000100a00 */
[----:B0-----:R-:W2:Y:S04]  /*10970*/  LDL.LU R20, [R1+0x2b0] ;  /* 0x0002b00001147983 */ /* 0x001ea80000300800 */
[----:B------:R-:W2:Y:S04]  /*10980*/  LDL.LU R21, [R1+0x2b4] ;  /* 0x0002b40001157983 */ /* 0x000ea80000300800 */
[----:B------:R-:W2:Y:S04]  /*10990*/  LDL.LU R22, [R1+0x2b8] ;  /* 0x0002b80001167983 */ /* 0x000ea80000300800 */
[----:B------:R0:W-:Y:S04]  /*109a0*/  STL [R1+0x80], R16 ;  /* 0x0000801001007387 */ /* 0x0001e80000100800 */
[----:B0-----:R-:W2:Y:S01]  /*109b0*/  LDL.LU.64 R16, [R1+0xad0] ;  /* 0x000ad00001107983 */ /* 0x001ea20000300a00 */
[----:B----4-:R-:W-:-:S02]  /*109c0*/  IMAD.MOV.U32 R23, RZ, RZ, R26 ;  /* 0x000000ffff177224 */ /* 0x010fc400078e001a */
[----:B------:R-:W-:Y:S02]  /*109d0*/  IMAD.MOV.U32 R27, RZ, RZ, R25 ;  /* 0x000000ffff1b7224 */ /* 0x000fe400078e0019 */
[----:B------:R-:W-:Y:S02]  /*109e0*/  IMAD.MOV.U32 R26, RZ, RZ, R19 ;  /* 0x000000ffff1a7224 */ /* 0x000fe400078e0013 */
[----:B------:R-:W-:-:S03]  /*109f0*/  IMAD.MOV.U32 R25, RZ, RZ, R18 ;  /* 0x000000ffff197224 */ /* 0x000fc600078e0012 */
[----:B------:R-:W-:Y:S04]  /*10a00*/  STL [R1+0x8c8], R26 ;  /* 0x0008c81a01007387 */ /* 0x000fe80000100800 */
[----:B------:R-:W-:Y:S01]  /*10a10*/  STL.64 [R1+0x8c0], R24 ;  /* 0x0008c01801007387 */ /* 0x000fe20000100a00 */
[C---:B--2---:R-:W-:Y:S11]  /*10a20*/  HMMA.16816.F32.BF16 R12, R4.reuse, R16, R12 ;  /* 0x00000010040c723c */ /* 0x044ff6000004180c */
[----:B------:R-:W-:Y:S11]  /*10a30*/  @!UPT UIADD3 URZ, URZ, URZ, URZ ;  /* 0x0000003f3f3ff290 */ /* 0x000ff6000fffe03f */
[----:B------:R-:W-:Y:S01]  /*10a40*/  @!UPT UIADD3 URZ, URZ, URZ, URZ ;  /* 0x0000003f3f3ff290 */ /* 0x000fe2000fffe03f */
[----:B------:R0:W-:Y:S04]  /*10a50*/  STL.64 [R1+0xb0], R12 ;  /* 0x0000b00c01007387 */ /* 0x0001e80000100a00 */
[----:B------:R-:W-:Y:S04]  /*10a60*/  STL.64 [R1+0xb8], R14 ;  /* 0x0000b80e01007387 */ /* 0x000fe80000100a00 */
[----:B0-----:R-:W2:Y:S01]  /*10a70*/  LDL.LU.64 R12, [R1+0xac8] ;  /* 0x000ac800010c7983 */ /* 0x001ea20000300a00 */
[----:B------:R-:W-:Y:S01]  /*10a80*/  IMAD.MOV.U32 R24, RZ, RZ, R8 ;  /* 0x000000ffff187224 */ /* 0x000fe200078e0008 */
[----:B--2---:R-:W-:Y:S01]  /*10a90*/  HMMA.16816.F32.BF16 R20, R4, R12, R20 ;  /* 0x0000000c0414723c */ /* 0x004fe20000041814 */
[----:B------:R-:W-:-:S02]  /*10aa0*/  IMAD.MOV.U32 R9, RZ, RZ, R12 ;  /* 0x000000ffff097224 */ /* 0x000fc400078e000c */
[----:B------:R-:W-:Y:S02]  /*10ab0*/  IMAD.MOV.U32 R8, RZ, RZ, R13 ;  /* 0x000000ffff087224 */ /* 0x000fe400078e000d */
[----:B------:R-:W0:Y:S11]  /*10ac0*/  LDSM.16.MT88.4 R12, [R28+0x2080] ;  /* 0x002080001c0c783b */ /* 0x000e360000004200 */
[----:B------:R-:W-:Y:S07]  /*10ad0*/  @!UPT UIADD3 URZ, URZ, URZ, URZ ;  /* 0x0000003f3f3ff290 */ /* 0x000fee000fffe03f */
[----:B------:R-:W-:Y:S04]  /*10ae0*/  STL.64 [R1+0x100], R20 ;  /* 0x0001001401007387 */ /* 0x000fe80000100a00 */
[----:B------:R1:W-:Y:S04]  /*10af0*/  STL.64 [R1+0x108], R22 ;  /* 0x0001081601007387 */ /* 0x0003e80000100a00 */
[----:B-1----:R-:W2:Y:S04]  /*10b00*/  LDL.LU.64 R22, [R1+0xac0] ;  /* 0x000ac00001167983 */ /* 0x002ea80000300a00 */
[----:B------:R-:W2:Y:S04]  /*10b10*/  LDL.LU.64 R20, [R1+0xab8] ;  /* 0x000ab80001147983 */ /* 0x000ea80000300a00 */
[----:B0-----:R-:W-:Y:S04]  /*10b20*/  STL.64 [R1+0x9f8], R14 ;  /* 0x0009f80e01007387 */ /* 0x001fe80000100a00 */
[----:B------:R0:W-:Y:S04]  /*10b30*/  STL.64 [R1+0x9f0], R12 ;  /* 0x0009f00c01007387 */ /* 0x0001e80000100a00 */
[----:B0-----:R-:W4:Y:S04]  /*10b40*/  LDL.LU R12, [R1+0x120] ;  /* 0x00012000010c7983 */ /* 0x001f280000300800 */
[----:B------:R-:W4:Y:S04]  /*10b50*/  LDL.LU R13, [R1+0x124] ;  /* 0x00012400010d7983 */ /* 0x000f280000300800 */
[----:B------:R-:W2:Y:S01]  /*10b60*/  LDL.LU R14, [R1+0x128] ;  /* 0x00012800010e7983 */ /* 0x000ea20000300800 */
[----:B---3--:R-:W-:-:S05]  /*10b70*/  IMAD.MOV.U32 R15, RZ, RZ, R10 ;  /* 0x000000ffff0f7224 */ /* 0x008fca00078e000a */
[----:B--2---:R-:W-:Y:S04]  /*10b80*/  STL.64 [R1+0xa08], R14 ;  /* 0x000a080e01007387 */ /* 0x004fe80000100a00 */
[----:B----4-:R0:W-:Y:S04]  /*10b90*/  STL.64 [R1+0xa00], R12 ;  /* 0x000a000c01007387 */ /* 0x0101e80000100a00 */
[----:B0-----:R-:W2:Y:S01]  /*10ba0*/  LDL.LU.64 R12, [R1+0x10] ;  /* 0x00001000010c7983 */ /* 0x001ea20000300a00 */
[----:B------:R-:W-:Y:S02]  /*10bb0*/  IMAD.MOV.U32 R25, RZ, RZ, R3 ;  /* 0x000000ffff197224 */ /* 0x000fe400078e0003 */
[----:B------:R-:W-:-:S02]  /*10bc0*/  IMAD.MOV.U32 R3, RZ, RZ, R16 ;  /* 0x000000ffff037224 */ /* 0x000fc400078e0010 */
[----:B------:R-:W-:Y:S02]  /*10bd0*/  IMAD.MOV.U32 R26, RZ, RZ, R17 ;  /* 0x000000ffff1a7224 */ /* 0x000fe400078e0011 */
[----:B------:R-:W-:Y:S01]  /*10be0*/  LDSM.16.MT88.4 R16, [R11+0x2000] ;  /* 0x002000000b10783b */ /* 0x000fe20000004200 */
[----:B--2---:R-:W-:Y:S11]  /*10bf0*/  HMMA.16816.F32.BF16 R20, R4, R12, R20 ;  /* 0x0000000c0414723c */ /* 0x004ff60000041814 */
[----:B------:R-:W-:Y:S11]  /*10c00*/  @!UPT UIADD3 URZ, URZ, URZ, URZ ;  /* 0x0000003f3f3ff290 */ /* 0x000ff6000fffe03f */
[----:B------:R-:W-:Y:S01]  /*10c10*/  @!UPT UIADD3 URZ, URZ, URZ, URZ ;  /* 0x0000003f3f3ff290 */ /* 0x000fe2000fffe03f */
[----:B------:R-:W-:Y:S04]  /*10c20*/  STL.64 [R1+0x160], R20 ;  /* 0x0001601401007387 */ /* 0x000fe80000100a00 */
[----:B------:R0:W-:Y:S04]  /*10c30*/  STL.64 [R1+0x168], R22 ;  /* 0x0001681601007387 */ /* 0x0001e80000100a00 */
[----:B0-----:R-:W2:Y:S04]  /*10c40*/  LDL.LU.64 R22, [R1+0xab0] ;  /* 0x000ab00001167983 */ /* 0x001ea80000300a00 */
[----:B------:R-:W3:Y:S04]  /*10c50*/  LDL.LU.64 R20, [R1+0xaa8] ;  /* 0x000aa80001147983 */ /* 0x000ee80000300a00 */
[----:B------:R0:W-:Y:S02]  /*10c60*/  STL.64 [R1+0xa18], R12 ;  /* 0x000a180c01007387 */ /* 0x0001e40000100a00 */
[----:B0-----:R-:W-:-:S02]  /*10c70*/  IMAD.MOV.U32 R12, RZ, RZ, R9 ;  /* 0x000000ffff0c7224 */ /* 0x001fc400078e0009 */
[----:B------:R-:W-:Y:S02]  /*10c80*/  IMAD.MOV.U32 R13, RZ, RZ, R8 ;  /* 0x000000ffff0d7224 */ /* 0x000fe400078e0008 */
[----:B------:R-:W0:Y:S04]  /*10c90*/  LDSM.16.MT88.4 R8, [R11+0x2080] ;  /* 0x002080000b08783b */ /* 0x000e280000004200 */
[----:B------:R1:W-:Y:S02]  /*10ca0*/  STL.64 [R1+0xa30], R12 ;  /* 0x000a300c01007387 */ /* 0x0003e40000100a00 */
[----:B-1----:R-:W-:Y:S02]  /*10cb0*/  IMAD.MOV.U32 R12, RZ, RZ, R3 ;  /* 0x000000ffff0c7224 */ /* 0x002fe400078e0003 */
[----:B------:R-:W-:Y:S01]  /*10cc0*/  IMAD.MOV.U32 R13, RZ, RZ, R26 ;  /* 0x000000ffff0d7224 */ /* 0x000fe200078e001a */
[----:B------:R-:W4:Y:S04]  /*10cd0*/  LDL.LU R3, [R1+0xaa4] ;  /* 0x000aa40001037983 */ /* 0x000f280000300800 */
[----:B------:R1:W-:Y:S04]  /*10ce0*/  STL.64 [R1+0xa48], R12 ;  /* 0x000a480c01007387 */ /* 0x0003e80000100a00 */
[----:B-1----:R-:W2:Y:S04]  /*10cf0*/  LDL.LU R12, [R1+0x2c0] ;  /* 0x0002c000010c7983 */ /* 0x002ea80000300800 */
[----:B------:R-:W2:Y:S04]  /*10d00*/  LDL.LU R13, [R1+0x2c4] ;  /* 0x0002c400010d7983 */ /* 0x000ea80000300800 */
[----:B------:R-:W2:Y:S04]  /*10d10*/  LDL.LU R14, [R1+0x2c8] ;  /* 0x0002c800010e7983 */ /* 0x000ea80000300800 */
[----:B------:R-:W2:Y:S04]  /*10d20*/  LDL.LU R15, [R1+0x2cc] ;  /* 0x0002cc00010f7983 */ /* 0x000ea80000300800 */
[----:B0-----:R-:W-:Y:S04]  /*10d30*/  STL.64 [R1+0x978], R10 ;  /* 0x0009780a01007387 */ /* 0x001fe80000100a00 */
[----:B------:R0:W-:Y:S04]  /*10d40*/  STL.64 [R1+0x970], R8 ;  /* 0x0009700801007387 */ /* 0x0001e80000100a00 */
[----:B0-----:R-:W3:Y:S01]  /*10d50*/  LDL.LU.64 R8, [R1+0x180] ;  /* 0x0001800001087983 */ /* 0x001ee20000300a00 */
[----:B--2---:R-:W-:Y:S07]  /*10d60*/  HMMA.16816.F32.BF16 R4, R4, R24, R12 ;  /* 0x000000180404723c */ /* 0x004fee000004180c */
[----:B------:R-:W-:-:S02]  /*10d70*/  IMAD.MOV.U32 R12, RZ, RZ, R0 ;  /* 0x000000ffff0c7224 */ /* 0x000fc400078e0000 */
[----:B------:R-:W-:Y:S01]  /*10d80*/  IMAD.MOV.U32 R13, RZ, RZ, R27 ;  /* 0x000000ffff0d7224 */ /* 0x000fe200078e001b */
[----:B---3--:R-:W-:Y:S04]  /*10d90*/  STL.64 [R1+0xa80], R8 ;  /* 0x000a800801007387 */ /* 0x008fe80000100a00 */
[----:B------:R-:W2:Y:S09]  /*10da0*/  LDL.LU R0, [R1+0xaa0] ;  /* 0x000aa00001007983 */ /* 0x000eb20000300800 */
[----:B------:R-:W-:Y:S04]  /*10db0*/  STL.64 [R1+0x150], R4 ;  /* 0x0001500401007387 */ /* 0x000fe80000100a00 */
[----:B------:R-:W-:Y:S04]  /*10dc0*/  STL.64 [R1+0x158], R6 ;  /* 0x0001580601007387 */ /* 0x000fe80000100a00 */
[----:B------:R-:W-:Y:S04]  /*10dd0*/  STL.64 [R1+0xa60], R12 ;  /* 0x000a600c01007387 */ /* 0x000fe80000100a00 */
[----:B------:R0:W-:Y:S01]  /*10de0*/  STL.64 [R1+0xa10], R24 ;  /* 0x000a101801007387 */ /* 0x0001e20000100a00 */
[----:B----4-:R-:W-:-:S03]  /*10df0*/  IMAD.MOV.U32 R27, RZ, RZ, R3 ;  /* 0x000000ffff1b7224 */ /* 0x010fc600078e0003 */
[----:B------:R-:W1:Y:S04]  /*10e00*/  LDSM.16.MT88.4 R4, [R28+0x3000] ;  /* 0x003000001c04783b */ /* 0x000e680000004200 */
[----:B0-----:R-:W3:Y:S04]  /*10e10*/  LDL.LU R24, [R1+0x140] ;  /* 0x0001400001187983 */ /* 0x001ee80000300800 */
[----:B------:R-:W3:Y:S04]  /*10e20*/  LDL.LU R25, [R1+0x144] ;  /* 0x0001440001197983 */ /* 0x000ee80000300800 */
[----:B------:R-:W4:Y:S01]  /*10e30*/  LDL.LU R26, [R1+0x148] ;  /* 0x00014800011a7983 */ /* 0x000f220000300800 */
[----:B------:R-:W-:-:S02]  /*10e40*/  IMAD.MOV.U32 R12, RZ, RZ, R2 ;  /* 0x000000ffff0c7224 */ /* 0x000fc400078e0002 */
[----:B------:R-:W-:Y:S01]  /*10e50*/  IMAD.MOV.U32 R13, RZ, RZ, R29 ;  /* 0x000000ffff0d7224 */ /* 0x000fe200078e001d */
[----:B------:R-:W2:Y:S04]  /*10e60*/  LDL.LU R3, [R1+0xa9c] ;  /* 0x000a9c0001037983 */ /* 0x000ea80000300800 */
[----:B------:R-:W2:Y:S04]  /*10e70*/  LDL.LU R2, [R1+0xa98] ;  /* 0x000a980001027983 */ /* 0x000ea80000300800 */
[----:B------:R-:W2:Y:S04]  /*10e80*/  LDL.LU R8, [R1+0x1e0] ;  /* 0x0001e00001087983 */ /* 0x000ea80000300800 */
[----:B------:R-:W2:Y:S04]  /*10e90*/  LDL.LU R9, [R1+0x1e4] ;  /* 0x0001e40001097983 */ /* 0x000ea80000300800 */
[----:B------:R-:W2:Y:S04]  /*10ea0*/  LDL.LU R10, [R1+0x1e8] ;  /* 0x0001e800010a7983 */ /* 0x000ea80000300800 */
[----:B------:R-:W2:Y:S04]  /*10eb0*/  LDL.LU R11, [R1+0x1ec] ;  /* 0x0001ec00010b7983 */ /* 0x000ea80000300800 */
[----:B------:R-:W-:Y:S04]  /*10ec0*/  STL.64 [R1+0xa78], R12 ;  /* 0x000a780c01007387 */ /* 0x000fe80000100a00 */
[----:B----4-:R-:W-:Y:S04]  /*10ed0*/  STL.64 [R1+0xa28], R26 ;  /* 0x000a281a01007387 */ /* 0x010fe80000100a00 */
[----:B---3--:R0:W-:Y:S04]  /*10ee0*/  STL.64 [R1+0xa20], R24 ;  /* 0x000a201801007387 */ /* 0x0081e80000100a00 */
[----:B0-----:R-:W3:Y:S04]  /*10ef0*/  LDL.LU R24, [R1+0x170] ;  /* 0x0001700001187983 */ /* 0x001ee80000300800 */
[----:B------:R-:W3:Y:S04]  /*10f00*/  LDL.LU R25, [R1+0x174] ;  /* 0x0001740001197983 */ /* 0x000ee80000300800 */
[----:B------:R-:W4:Y:S04]  /*10f10*/  LDL.LU R26, [R1+0x178] ;  /* 0x00017800011a7983 */ /* 0x000f280000300800 */
[----:B------:R-:W4:Y:S04]  /*10f20*/  LDL.LU R27, [R1+0x17c] ;  /* 0x00017c00011b7983 */ /* 0x000f280000300800 */
[----:B------:R-:W2:Y:S04]  /*10f30*/  LDL.LU R12, [R1+0x1d0] ;  /* 0x0001d000010c7983 */ /* 0x000ea80000300800 */
[----:B------:R-:W2:Y:S04]  /*10f40*/  LDL.LU R13, [R1+0x1d4] ;  /* 0x0001d400010d7983 */ /* 0x000ea80000300800 */
[----:B------:R-:W2:Y:S04]  /*10f50*/  LDL.LU R14, [R1+0x1d8] ;  /* 0x0001d800010e7983 */ /* 0x000ea80000300800 */
[----:B------:R-:W2:Y:S04]  /*10f60*/  LDL.LU R15, [R1+0x1dc] ;  /* 0x0001dc00010f7983 */ /* 0x000ea80000300800 */
[----:B----4-:R-:W-:Y:S04]  /*10f70*/  STL.64 [R1+0xa40], R26 ;  /* 0x000a401a01007387 */ /* 0x010fe80000100a00 */
[----:B---3--:R0:W-:Y:S04]  /*10f80*/  STL.64 [R1+0xa38], R24 ;  /* 0x000a381801007387 */ /* 0x0081e80000100a00 */
[----:B0-----:R-:W3:Y:S04]  /*10f90*/  LDL.LU R24, [R1+0x190] ;  /* 0x0001900001187983 */ /* 0x001ee80000300800 */
[----:B------:R-:W3:Y:S01]  /*10fa0*/  LDL.LU R25, [R1+0x194] ;  /* 0x0001940001197983 */ /* 0x000ee20000300800 */
[----:B--2---:R-:W-:-:S02]  /*10fb0*/  IMAD.MOV.U32 R26, RZ, RZ, R2 ;  /* 0x000000ffff1a7224 */ /* 0x004fc400078e0002 */
[----:B------:R-:W-:Y:S01]  /*10fc0*/  IMAD.MOV.U32 R27, RZ, RZ, R3 ;  /* 0x000000ffff1b7224 */ /* 0x000fe200078e0003 */
[----:B------:R-:W2:Y:S04]  /*10fd0*/  LDL.LU R2, [R1+0xa94] ;  /* 0x000a940001027983 */ /* 0x000ea80000300800 */
[----:B------:R-:W4:Y:S04]  /*10fe0*/  LDL.LU R3, [R1+0xa90] ;  /* 0x000a900001037983 */ /* 0x000f280000300800 */
[----:B------:R-:W-:Y:S04]  /*10ff0*/  STL.64 [R1+0xa58], R26 ;  /* 0x000a581a01007387 */ /* 0x000fe80000100a00 */
[----:B---3--:R0:W-:Y:S04]  /*11000*/  STL.64 [R1+0xa50], R24 ;  /* 0x000a501801007387 */ /* 0x0081e80000100a00 */
[----:B0-----:R-:W3:Y:S04]  /*11010*/  LDL.LU R24, [R1+0x1a0] ;  /* 0x0001a00001187983 */ /* 0x001ee80000300800 */
[----:B------:R-:W3:Y:S04]  /*11020*/  LDL.LU R25, [R1+0x1a4] ;  /* 0x0001a40001197983 */ /* 0x000ee80000300800 */
[----:B------:R-:W2:Y:S04]  /*11030*/  LDL.LU R26, [R1+0x1a8] ;  /* 0x0001a800011a7983 */ /* 0x000ea80000300800 */
[----:B------:R-:W2:Y:S01]  /*11040*/  LDL.LU R27, [R1+0x1ac] ;  /* 0x0001ac00011b7983 */ /* 0x000ea20000300800 */
[----:B------:R-:W-:Y:S03]  /*11050*/  HMMA.16816.F32.BF16 R8, R16, R20, R8 ;  /* 0x000000141008723c */ /* 0x000fe60000041808 */
[----:B--2---:R0:W-:Y:S04]  /*11060*/  STL.64 [R1+0xa70], R26 ;  /* 0x000a701a01007387 */ /* 0x0041e80000100a00 */
[----:B---3--:R2:W-:Y:S01]  /*11070*/  STL.64 [R1+0xa68], R24 ;  /* 0x000a681801007387 */ /* 0x0085e20000100a00 */
[----:B0-----:R-:W-:-:S03]  /*11080*/  IMAD.MOV.U32 R26, RZ, RZ, R2 ;  /* 0x000000ffff1a7224 */ /* 0x001fc600078e0002 */
[----:B--2---:R-:W2:Y:S01]  /*11090*/  LDL.LU R24, [R1+0x1b0] ;  /* 0x0001b00001187983 */ /* 0x004ea20000300800 */
[----:B----4-:R-:W-:-:S03]  /*110a0*/  IMAD.MOV.U32 R25, RZ, RZ, R3 ;  /* 0x000000ffff197224 */ /* 0x010fc600078e0003 */
[----:B------:R-:W3:Y:S04]  /*110b0*/  LDL.LU R3, [R1+0xa8c] ;  /* 0x000a8c0001037983 */ /* 0x000ee80000300800 */
[----:B------:R-:W4:Y:S04]  /*110c0*/  LDL.LU R2, [R1+0xa88] ;  /* 0x000a880001027983 */ /* 0x000f280000300800 */
[----:B------:R-:W2:Y:S04]  /*110d0*/  LDL.LU R27, [R1+0x1bc] ;  /* 0x0001bc00011b7983 */ /* 0x000ea80000300800 */
[----:B-1----:R-:W-:Y:S04]  /*110e0*/  STL.64 [R1+0x8d8], R6 ;  /* 0x0008d80601007387 */ /* 0x002fe80000100a00 */
[----:B------:R0:W-:Y:S04]  /*110f0*/  STL.64 [R1+0x8d0], R4 ;  /* 0x0008d00401007387 */ /* 0x0001e80000100a00 */
[----:B0-----:R-:W2:Y:S04]  /*11100*/  LDL.LU R4, [R1+0x330] ;  /* 0x0003300001047983 */ /* 0x001ea80000300800 */
[----:B------:R-:W2:Y:S04]  /*11110*/  LDL.LU R5, [R1+0x334] ;  /* 0x0003340001057983 */ /* 0x000ea80000300800 */
[----:B------:R0:W-:Y:S04]  /*11120*/  STL.64 [R1+0x200], R8 ;  /* 0x0002000801007387 */ /* 0x0001e80000100a00 */
[----:B0-----:R-:W2:Y:S01]  /*11130*/  LDL.LU.64 R8, [R1+0xa80] ;  /* 0x000a800001087983 */ /* 0x001ea20000300a00 */
[----:B---3--:R-:W-:-:S02]  /*11140*/  IMAD.MOV.U32 R6, RZ, RZ, R3 ;  /* 0x000000ffff067224 */ /* 0x008fc400078e0003 */
[----:B------:R-:W-:Y:S02]  /*11150*/  IMAD.MOV.U32 R3, RZ, RZ, R10 ;  /* 0x000000ffff037224 */ /* 0x000fe400078e000a */
[----:B----4-:R-:W-:Y:S02]  /*11160*/  IMAD.MOV.U32 R7, RZ, RZ, R2 ;  /* 0x000000ffff077224 */ /* 0x010fe400078e0002 */
[----:B------:R-:W-:-:S05]  /*11170*/  IMAD.MOV.U32 R2, RZ, RZ, R11 ;  /* 0x000000ffff027224 */ /* 0x000fca00078e000b */
[----:B------:R-:W-:Y:S04]  /*11180*/  STL [R1+0x7a4], R2 ;  /* 0x0007a40201007387 */ /* 0x000fe80000100800 */
[----:B------:R-:W-:Y:S01]  /*11190*/  STL [R1+0x7a0], R3 ;  /* 0x0007a00301007387 */ /* 0x000fe20000100800 */
[C---:B--2---:R-:W-:Y:S11]  /*111a0*/  HMMA.16816.F32.BF16 R12, R16.reuse, R8, R12 ;  /* 0x00000008100c723c */ /* 0x044ff6000004180c */
[----:B------:R-:W-:Y:S11]  /*111b0*/  @!UPT UIADD3 URZ, URZ, URZ, URZ ;  /* 0x0000003f3f3ff290 */ /* 0x000ff6000fffe03f */
[----:B------:R-:W-:Y:S01]  /*111c0*/  @!UPT UIADD3 URZ, URZ, URZ, URZ ;  /* 0x0000003f3f3ff290 */ /* 0x000fe2000fffe03f */
[----:B------:R0:W-:Y:S04]  /*111d0*/  STL.64 [R1+0x210], R12 ;  /* 0x0002100c01007387 */ /* 0x0001e80000100a00 */
[----:B------:R1:W-:Y:S04]  /*111e0*/  STL.64 [R1+0x218], R14 ;  /* 0x0002180e01007387 */ /* 0x0003e80000100a00 */
[----:B0-----:R-:W1:Y:S02]  /*111f0*/  LDL.LU.64 R12, [R1+0xa78] ;  /* 0x000a7800010c7983 */ /* 0x001e640000300a00 */
[C---:B-1----:R-:W-:Y:S02]  /*11200*/  HMMA.16816.F32.BF16 R12, R16.reuse, R12, R24 ;  /* 0x0000000c100c723c */ /* 0x042fe40000041818 */
[----:B------:R-:W2:Y:S04]  /*11210*/  LDL.LU.64 R26, [R1+0xa70] ;  /* 0x000a7000011a7983 */ /* 0x000ea80000300a00 */
[----:B------:R-:W2:Y:S11]  /*11220*/  LDL.LU.64 R24, [R1+0xa68] ;  /* 0x000a680001187983 */ /* 0x000eb60000300a00 */
[----:B------:R-:W-:Y:S06]  /*11230*/  @!UPT UIADD3 URZ, URZ, URZ, URZ ;  /* 0x0000003f3f3ff290 */ /* 0x000fec000fffe03f */
[----:B------:R0:W-:Y:S04]  /*11240*/  STL.64 [R1+0x220], R12 ;  /* 0x0002200c01007387 */ /* 0x0001e80000100a00 */
[----:B------:R2:W-:Y:S04]  /*11250*/  STL.64 [R1+0x228], R14 ;  /* 0x0002280e01007387 */ /* 0x0005e80000100a00 */
[----:B0-----:R-:W2:Y:S02]  /*11260*/  LDL.LU.64 R12, [R1+0xa60] ;  /* 0x000a6000010c7983 */ /* 0x001ea40000300a00 */
[C---:B--2---:R-:W-:Y:S02]  /*11270*/  HMMA.16816.F32.BF16 R12, R16.reuse, R12, R24 ;  /* 0x0000000c100c723c */ /* 0x044fe40000041818 */
        /* <DEDUP_REMOVED lines=18> */
[----:B------:R-:W-:Y:S04]  /*113a0*/  STL.64 [R1+0x258], R14 ;  /* 0x0002580e01007387 */ /* 0x000fe80000100a00 */
[----:B0-----:R-:W2:Y:S02]  /*113b0*/  LDL.LU.64 R12, [R1+0xa18] ;  /* 0x000a1800010c7983 */ /* 0x001ea40000300a00 */
[----:B--2---:R-:W-:Y:S01]  /*113c0*/  HMMA.16816.F32.BF16 R24, R16, R12, R24 ;  /* 0x0000000c1018723c */ /* 0x004fe20000041818 */
[----:B------:R-:W-:-:S02]  /*113d0*/  IMAD.MOV.U32 R28, RZ, RZ, R12 ;  /* 0x000000ffff1c7224 */ /* 0x000fc400078e000c */
[----:B------:R-:W-:Y:S11]  /*113e0*/  IMAD.MOV.U32 R29, RZ, RZ, R13 ;  /* 0x000000ffff1d7224 */ /* 0x000ff600078e000d */
[----:B------:R-:W-:Y:S09]  /*113f0*/  @!UPT UIADD3 URZ, URZ, URZ, URZ ;  /* 0x0000003f3f3ff290 */ /* 0x000ff2000fffe03f */
[----:B------:R0:W-:Y:S04]  /*11400*/  STL.64 [R1+0x270], R24 ;  /* 0x0002701801007387 */ /* 0x0001e80000100a00 */
[----:B------:R-:W-:Y:S04]  /*11410*/  STL.64 [R1+0x278], R26 ;  /* 0x0002781a01007387 */ /* 0x000fe80000100a00 */
[----:B0-----:R-:W2:Y:S04]  /*11420*/  LDL.LU.64 R24, [R1+0xa10] ;  /* 0x000a100001187983 */ /* 0x001ea80000300a00 */
[----:B------:R-:W2:Y:S04]  /*11430*/  LDL.LU.64 R14, [R1+0xa08] ;  /* 0x000a0800010e7983 */ /* 0x000ea80000300a00 */
[----:B------:R-:W2:Y:S02]  /*11440*/  LDL.LU.64 R12, [R1+0xa00] ;  /* 0x000a0000010c7983 */ /* 0x000ea40000300a00 */
[----:B--2---:R-:W-:Y:S02]  /*11450*/  HMMA.16816.F32.BF16 R16, R16, R24, R12 ;  /* 0x000000181010723c */ /* 0x004fe4000004180c */
[----:B------:R-:W2:Y:S04]  /*11460*/  LDL.LU.64 R14, [R1+0x9f8] ;  /* 0x0009f800010e7983 */ /* 0x000ea80000300a00 */
[----:B------:R-:W2:Y:S11]  /*11470*/  LDL.LU.64 R12, [R1+0x9f0] ;  /* 0x0009f000010c7983 */ /* 0x000eb60000300a00 */
[----:B------:R-:W-:Y:S06]  /*11480*/  @!UPT UIADD3 URZ, URZ, URZ, URZ ;  /* 0x0000003f3f3ff290 */ /* 0x000fec000fffe03f */
[----:B------:R0:W-:Y:S04]  /*11490*/  STL.64 [R1+0x260], R16 ;  /* 0x0002601001007387 */ /* 0x0001e80000100a00 */
[----:B------:R1:W-:Y:S04]  /*114a0*/  STL.64 [R1+0x268], R18 ;  /* 0x0002681201007387 */ /* 0x0003e80000100a00 */
[----:B0-----:R-:W3:Y:S04]  /*114b0*/  LDL.LU R16, [R1+0x340] ;  /* 0x0003400001107983 */ /* 0x001ee80000300800 */
[----:B------:R-:W3:Y:S04]  /*114c0*/  LDL.LU R17, [R1+0x344] ;  /* 0x0003440001117983 */ /* 0x000ee80000300800 */
[----:B-1----:R-:W3:Y:S04]  /*114d0*/  LDL.LU R18, [R1+0x348] ;  /* 0x0003480001127983 */ /* 0x002ee80000300800 */
[----:B------:R-:W3:Y:S04]  /*114e0*/  LDL.LU R19, [R1+0x34c] ;  /* 0x00034c0001137983 */ /* 0x000ee80000300800 */
[----:B------:R-:W-:Y:S04]  /*114f0*/  STL.64 [R1+0x9a8], R24 ;  /* 0x0009a81801007387 */ /* 0x000fe80000100a00 */
[----:B------:R-:W-:Y:S04]  /*11500*/  STL.64 [R1+0x990], R22 ;  /* 0x0009901601007387 */ /* 0x000fe80000100a00 */
[----:B------:R0:W-:Y:S01]  /*11510*/  STL.64 [R1+0x988], R20 ;  /* 0x0009881401007387 */ /* 0x0001e20000100a00 */
[C---:B--2---:R-:W-:Y:S08]  /*11520*/  HMMA.16816.F32.BF16 R4, R12.reuse, R8, R4 ;  /* 0x000000080c04723c */ /* 0x044ff00000041804 */
[----:B---3--:R-:W-:Y:S11]  /*11530*/  HMMA.16816.F32.BF16 R16, R12, R20, R16 ;  /* 0x000000140c10723c */ /* 0x008ff60000041810 */
[----:B------:R-:W-:Y:S11]  /*11540*/  @!UPT UIADD3 URZ, URZ, URZ, URZ ;  /* 0x0000003f3f3ff290 */ /* 0x000ff6000fffe03f */
[----:B------:R-:W-:Y:S01]  /*11550*/  @!UPT UIADD3 URZ, URZ, URZ, URZ ;  /* 0x0000003f3f3ff290 */ /* 0x000fe2000fffe03f */
[----:B------:R-:W-:Y:S04]  /*11560*/  STL.64 [R1+0x120], R16 ;  /* 0x0001201001007387 */ /* 0x000fe80000100a00 */
[----:B------:R-:W-:Y:S04]  /*11570*/  STL.64 [R1+0x128], R18 ;  /* 0x0001281201007387 */ /* 0x000fe80000100a00 */
[----:B------:R-:W-:Y:S04]  /*11580*/  STL.64 [R1+0x140], R4 ;  /* 0x0001400401007387 */ /* 0x000fe80000100a00 */
[----:B0-----:R-:W2:Y:S04]  /*11590*/  LDL.LU R20, [R1+0x2e0] ;  /* 0x0002e00001147983 */ /* 0x001ea80000300800 */
[----:B------:R-:W2:Y:S04]  /*115a0*/  LDL.LU R21, [R1+0x2e4] ;  /* 0x0002e40001157983 */ /* 0x000ea80000300800 */
[----:B------:R-:W3:Y:S04]  /*115b0*/  LDL.LU R22, [R1+0x2e8] ;  /* 0x0002e80001167983 */ /* 0x000ee80000300800 */
[----:B------:R-:W3:Y:S04]  /*115c0*/  LDL.LU R23, [R1+0x2ec] ;  /* 0x0002ec0001177983 */ /* 0x000ee80000300800 */
[----:B------:R-:W4:Y:S04]  /*115d0*/  LDL.LU R24, [R1+0x2f0] ;  /* 0x0002f00001187983 */ /* 0x000f280000300800 */
[----:B------:R-:W4:Y:S04]  /*115e0*/  LDL.LU R25, [R1+0x2f4] ;  /* 0x0002f40001197983 */ /* 0x000f280000300800 */
[----:B------:R-:W2:Y:S04]  /*115f0*/  LDL.LU R26, [R1+0x2f8] ;  /* 0x0002f800011a7983 */ /* 0x000ea80000300800 */
[----:B------:R-:W2:Y:S04]  /*11600*/  LDL.LU R27, [R1+0x2fc] ;  /* 0x0002fc00011b7983 */ /* 0x000ea80000300800 */
[----:B--2---:R-:W-:Y:S04]  /*11610*/  STL.64 [R1+0x9b8], R26 ;  /* 0x0009b81a01007387 */ /* 0x004fe80000100a00 */
[----:B----4-:R0:W-:Y:S04]  /*11620*/  STL.64 [R1+0x9b0], R24 ;  /* 0x0009b01801007387 */ /* 0x0101e80000100a00 */
[----:B0-----:R-:W2:Y:S04]  /*11630*/  LDL.LU.64 R24, [R1+0x30] ;  /* 0x0000300001187983 */ /* 0x001ea80000300a00 */
[----:B--2---:R0:W-:Y:S04]  /*11640*/  STL.64 [R1+0x9c8], R24 ;  /* 0x0009c81801007387 */ /* 0x0041e80000100a00 */
[----:B0-----:R-:W2:Y:S04]  /*11650*/  LDL.LU.64 R24, [R1+0x40] ;  /* 0x0000400001187983 */ /* 0x001ea80000300a00 */
[----:B--2---:R0:W-:Y:S04]  /*11660*/  STL.64 [R1+0x9d0], R24 ;  /* 0x0009d01801007387 */ /* 0x0041e80000100a00 */
[----:B0-----:R-:W2:Y:S04]  /*11670*/  LDL.LU.64 R24, [R1+0x1c0] ;  /* 0x0001c00001187983 */ /* 0x001ea80000300a00 */
[----:B---3--:R-:W-:Y:S04]  /*11680*/  STL.64 [R1+0x9a0], R22 ;  /* 0x0009a01601007387 */ /* 0x008fe80000100a00 */
[----:B------:R0:W-:Y:S04]  /*11690*/  STL.64 [R1+0x998], R20 ;  /* 0x0009981401007387 */ /* 0x0001e80000100a00 */
[----:B0-----:R-:W3:Y:S04]  /*116a0*/  LDL.LU.64 R20, [R1+0x20] ;  /* 0x0000200001147983 */ /* 0x001ee80000300a00 */
[----:B---3--:R0:W-:Y:S04]  /*116b0*/  STL.64 [R1+0x9c0], R20 ;  /* 0x0009c01401007387 */ /* 0x0081e80000100a00 */
[----:B0-----:R-:W3:Y:S04]  /*116c0*/  LDL.LU R20, [R1+0x300] ;  /* 0x0003000001147983 */ /* 0x001ee80000300800 */
[----:B------:R-:W3:Y:S04]  /*116d0*/  LDL.LU R21, [R1+0x304] ;  /* 0x0003040001157983 */ /* 0x000ee80000300800 */
[----:B------:R-:W4:Y:S04]  /*116e0*/  LDL.LU R22, [R1+0x308] ;  /* 0x0003080001167983 */ /* 0x000f280000300800 */
[----:B------:R-:W4:Y:S01]  /*116f0*/  LDL.LU R23, [R1+0x30c] ;  /* 0x00030c0001177983 */ /* 0x000f220000300800 */
[----:B------:R-:W-:-:S02]  /*11700*/  IMAD.MOV.U32 R18, RZ, RZ, R6 ;  /* 0x000000ffff127224 */ /* 0x000fc400078e0006 */
[----:B------:R-:W-:Y:S01]  /*11710*/  IMAD.MOV.U32 R19, RZ, RZ, R7 ;  /* 0x000000ffff137224 */ /* 0x000fe200078e0007 */
[----:B----4-:R-:W-:Y:S04]  /*11720*/  STL.64 [R1+0x9e0], R22 ;  /* 0x0009e01601007387 */ /* 0x010fe80000100a00 */
[----:B---3--:R0:W-:Y:S04]  /*11730*/  STL.64 [R1+0x9d8], R20 ;  /* 0x0009d81401007387 */ /* 0x0081e80000100a00 */
[----:B0-----:R-:W2:Y:S04]  /*11740*/  LDL.LU R20, [R1+0x320] ;  /* 0x0003200001147983 */ /* 0x001ea80000300800 */
[----:B------:R-:W2:Y:S04]  /*11750*/  LDL.LU R21, [R1+0x324] ;  /* 0x0003240001157983 */ /* 0x000ea80000300800 */
[----:B------:R-:W2:Y:S04]  /*11760*/  LDL.LU R22, [R1+0x328] ;  /* 0x0003280001167983 */ /* 0x000ea80000300800 */
[----:B------:R-:W2:Y:S04]  /*11770*/  LDL.LU R23, [R1+0x32c] ;  /* 0x00032c0001177983 */ /* 0x000ea80000300800 */
[----:B------:R-:W3:Y:S04]  /*11780*/  LDL.LU R4, [R1+0x70] ;  /* 0x0000700001047983 */ /* 0x000ee80000300800 */
[----:B------:R-:W3:Y:S04]  /*11790*/  LDL.LU R5, [R1+0x74] ;  /* 0x0000740001057983 */ /* 0x000ee80000300800 */
[----:B------:R-:W4:Y:S04]  /*117a0*/  LDL.LU R6, [R1+0x78] ;  /* 0x0000780001067983 */ /* 0x000f280000300800 */
[----:B------:R-:W4:Y:S01]  /*117b0*/  LDL.LU R7, [R1+0x7c] ;  /* 0x00007c0001077983 */ /* 0x000f220000300800 */
[----:B------:R-:W-:-:S02]  /*117c0*/  IMAD.MOV.U32 R3, RZ, RZ, R8 ;  /* 0x000000ffff037224 */ /* 0x000fc400078e0008 */
[----:B------:R-:W-:Y:S01]  /*117d0*/  IMAD.MOV.U32 R2, RZ, RZ, R9 ;  /* 0x000000ffff027224 */ /* 0x000fe200078e0009 */
[----:B------:R-:W2:Y:S04]  /*117e0*/  LDL.LU R8, [R1+0x1f0] ;  /* 0x0001f00001087983 */ /* 0x000ea80000300800 */
[----:B------:R-:W2:Y:S04]  /*117f0*/  LDL.LU R9, [R1+0x1f4] ;  /* 0x0001f40001097983 */ /* 0x000ea80000300800 */
[----:B------:R-:W2:Y:S04]  /*11800*/  LDL.LU R10, [R1+0x1f8] ;  /* 0x0001f800010a7983 */ /* 0x000ea80000300800 */
[----:B------:R-:W2:Y:S04]  /*11810*/  LDL.LU R11, [R1+0x1fc] ;  /* 0x0001fc00010b7983 */ /* 0x000ea80000300800 */
[----:B----4-:R-:W-:Y:S04]  /*11820*/  STL.64 [R1+0x8e8], R6 ;  /* 0x0008e80601007387 */ /* 0x010fe80000100a00 */
[----:B---3--:R0:W-:Y:S02]  /*11830*/  STL.64 [R1+0x8e0], R4 ;  /* 0x0008e00401007387 */ /* 0x0081e40000100a00 */
[----:B0-----:R-:W-:-:S02]  /*11840*/  IMAD.MOV.U32 R4, RZ, RZ, R28 ;  /* 0x000000ffff047224 */ /* 0x001fc400078e001c */
[----:B------:R-:W3:Y:S01]  /*11850*/  LDL.LU R28, [R1+0x9ec] ;  /* 0x0009ec00011c7983 */ /* 0x000ee20000300800 */
[----:B------:R-:W-:-:S03]  /*11860*/  IMAD.MOV.U32 R5, RZ, RZ, R29 ;  /* 0x000000ffff057224 */ /* 0x000fc600078e001d */
[----:B------:R-:W4:Y:S04]  /*11870*/  LDL.LU R29, [R1+0x9e8] ;  /* 0x0009e800011d7983 */ /* 0x000f280000300800 */
[----:B------:R0:W-:Y:S04]  /*11880*/  STL.64 [R1+0x880], R18 ;  /* 0x0008801201007387 */ /* 0x0001e80000100a00 */
[----:B0-----:R-:W3:Y:S04]  /*11890*/  LDL R18, [R1+0x188] ;  /* 0x0001880001127983 */ /* 0x001ee80000100800 */
[----:B------:R-:W3:Y:S01]  /*118a0*/  LDL R19, [R1+0x18c] ;  /* 0x00018c0001137983 */ /* 0x000ee20000100800 */
[----:B--2---:R-:W-:Y:S01]  /*118b0*/  HMMA.16816.F32.BF16 R20, R12, R24, R20 ;  /* 0x000000180c14723c */ /* 0x004fe20000041814 */
[----:B------:R-:W-:-:S02]  /*118c0*/  IMAD.MOV.U32 R16, RZ, RZ, R3 ;  /* 0x000000ffff107224 */ /* 0x000fc400078e0003 */
[----:B------:R-:W-:Y:S02]  /*118d0*/  IMAD.MOV.U32 R17, RZ, RZ, R2 ;  /* 0x000000ffff117224 */ /* 0x000fe400078e0002 */
[----:B------:R-:W-:Y:S02]  /*118e0*/  IMAD.MOV.U32 R7, RZ, RZ, R24 ;  /* 0x000000ffff077224 */ /* 0x000fe400078e0018 */
[----:B------:R-:W-:Y:S01]  /*118f0*/  IMAD.MOV.U32 R6, RZ, RZ, R25 ;  /* 0x000000ffff067224 */ /* 0x000fe200078e0019 */
[----:B---3--:R-:W-:Y:S04]  /*11900*/  STL.64 [R1+0x968], R18 ;  /* 0x0009681201007387 */ /* 0x008fe80000100a00 */
[----:B------:R0:W-:Y:S04]  /*11910*/  STL.64 [R1+0x960], R16 ;  /* 0x0009601001007387 */ /* 0x0001e80000100a00 */
[----:B0-----:R-:W2:Y:S04]  /*11920*/  LDL.LU R16, [R1+0x310] ;  /* 0x0003100001107983 */ /* 0x001ea80000300800 */
[----:B------:R-:W2:Y:S04]  /*11930*/  LDL.LU R17, [R1+0x314] ;  /* 0x0003140001117983 */ /* 0x000ea80000300800 */
[----:B------:R-:W2:Y:S04]  /*11940*/  LDL.LU R18, [R1+0x318] ;  /* 0x0003180001127983 */ /* 0x000ea80000300800 */
[----:B------:R-:W2:Y:S04]  /*11950*/  LDL.LU R19, [R1+0x31c] ;  /* 0x00031c0001137983 */ /* 0x000ea80000300800 */
[----:B------:R-:W-:Y:S04]  /*11960*/  STL.64 [R1+0x170], R20 ;  /* 0x0001701401007387 */ /* 0x000fe80000100a00 */
[----:B------:R0:W-:Y:S04]  /*11970*/  STL.64 [R1+0x178], R22 ;  /* 0x0001781601007387 */ /* 0x0001e80000100a00 */
[----:B0-----:R-:W3:Y:S04]  /*11980*/  LDL.LU.64 R22, [R1+0x9e0] ;  /* 0x0009e00001167983 */ /* 0x001ee80000300a00 */
[----:B------:R-:W3:Y:S04]  /*11990*/  LDL.LU.64 R20, [R1+0x9d8] ;  /* 0x0009d80001147983 */ /* 0x000ee80000300a00 */
[----:B------:R-:W2:Y:S02]  /*119a0*/  LDL.LU.64 R24, [R1+0x9d0] ;  /* 0x0009d00001187983 */ /* 0x000ea40000300a00 */
[C---:B--2---:R-:W-:Y:S11]  /*119b0*/  HMMA.16816.F32.BF16 R16, R12.reuse, R24, R16 ;  /* 0x000000180c10723c */ /* 0x044ff60000041810 */
[----:B------:R-:W-:Y:S11]  /*119c0*/  @!UPT UIADD3 URZ, URZ, URZ, URZ ;  /* 0x0000003f3f3ff290 */ /* 0x000ff6000fffe03f */
[----:B------:R-:W-:Y:S01]  /*119d0*/  @!UPT UIADD3 URZ, URZ, URZ, URZ ;  /* 0x0000003f3f3ff290 */ /* 0x000fe2000fffe03f */
[----:B------:R0:W-:Y:S04]  /*119e0*/  STL.64 [R1+0x190], R16 ;  /* 0x0001901001007387 */ /* 0x0001e80000100a00 */
[----:B------:R1:W-:Y:S01]  /*119f0*/  STL.64 [R1+0x198], R18 ;  /* 0x0001981201007387 */ /* 0x0003e20000100a00 */
[----:B0-----:R-:W-:Y:S02]  /*11a00*/  IMAD.MOV.U32 R17, RZ, RZ, R24 ;  /* 0x000000ffff117224 */ /* 0x001fe400078e0018 */
[----:B------:R-:W-:Y:S02]  /*11a10*/  IMAD.MOV.U32 R16, RZ, RZ, R25 ;  /* 0x000000ffff107224 */ /* 0x000fe400078e0019 */
[----:B------:R-:W3:Y:S02]  /*11a20*/  LDL.LU.64 R24, [R1+0x9c8] ;  /* 0x0009c80001187983 */ /* 0x000ee40000300a00 */
[----:B---3--:R-:W-:Y:S01]  /*11a30*/  HMMA.16816.F32.BF16 R20, R12, R24, R20 ;  /* 0x000000180c14723c */ /* 0x008fe20000041814 */
[----:B-1----:R-:W-:-:S02]  /*11a40*/  IMAD.MOV.U32 R19, RZ, RZ, R24 ;  /* 0x000000ffff137224 */ /* 0x002fc400078e0018 */
[----:B------:R-:W-:Y:S11]  /*11a50*/  IMAD.MOV.U32 R18, RZ, RZ, R25 ;  /* 0x000000ffff127224 */ /* 0x000ff600078e0019 */
[----:B------:R-:W-:Y:S09]  /*11a60*/  @!UPT UIADD3 URZ, URZ, URZ, URZ ;  /* 0x0000003f3f3ff290 */ /* 0x000ff2000fffe03f */
[----:B------:R0:W-:Y:S04]  /*11a70*/  STL.64 [R1+0x1a0], R20 ;  /* 0x0001a01401007387 */ /* 0x0001e80000100a00 */
[----:B------:R-:W-:Y:S04]  /*11a80*/  STL.64 [R1+0x1a8], R22 ;  /* 0x0001a81601007387 */ /* 0x000fe80000100a00 */
[----:B0-----:R-:W2:Y:S04]  /*11a90*/  LDL.LU.64 R20, [R1+0x9c0] ;  /* 0x0009c00001147983 */ /* 0x001ea80000300a00 */
[----:B------:R-:W2:Y:S04]  /*11aa0*/  LDL.LU.64 R26, [R1+0x9b8] ;  /* 0x0009b800011a7983 */ /* 0x000ea80000300a00 */
[----:B------:R-:W2:Y:S02]  /*11ab0*/  LDL.LU.64 R24, [R1+0x9b0] ;  /* 0x0009b00001187983 */ /* 0x000ea40000300a00 */
[----:B--2---:R-:W-:Y:S11]  /*11ac0*/  HMMA.16816.F32.BF16 R24, R12, R20, R24 ;  /* 0x000000140c18723c */ /* 0x004ff60000041818 */
[----:B------:R-:W-:Y:S11]  /*11ad0*/  @!UPT UIADD3 URZ, URZ, URZ, URZ ;  /* 0x0000003f3f3ff290 */ /* 0x000ff6000fffe03f */
[----:B------:R-:W-:Y:S01]  /*11ae0*/  @!UPT UIADD3 URZ, URZ, URZ, URZ ;  /* 0x0000003f3f3ff290 */ /* 0x000fe2000fffe03f */
[----:B------:R0:W-:Y:S04]  /*11af0*/  STL.64 [R1+0x1b0], R24 ;  /* 0x0001b01801007387 */ /* 0x0001e80000100a00 */
[----:B------:R1:W-:Y:S04]  /*11b00*/  STL.64 [R1+0x1b8], R26 ;  /* 0x0001b81a01007387 */ /* 0x0003e80000100a00 */
[----:B0-----:R-:W2:Y:S01]  /*11b10*/  LDL.LU.64 R24, [R1+0x9a8] ;  /* 0x0009a80001187983 */ /* 0x001ea20000300a00 */
[----:B-1----:R-:W-:-:S03]  /*11b20*/  IMAD.MOV.U32 R27, RZ, RZ, R20 ;  /* 0x000000ffff1b7224 */ /* 0x002fc600078e0014 */
[----:B------:R-:W3:Y:S01]  /*11b30*/  LDL.LU.64 R22, [R1+0x9a0] ;  /* 0x0009a00001167983 */ /* 0x000ee20000300a00 */
[----:B------:R-:W-:-:S03]  /*11b40*/  IMAD.MOV.U32 R26, RZ, RZ, R21 ;  /* 0x000000ffff1a7224 */ /* 0x000fc600078e0015 */
[----:B------:R-:W3:Y:S02]  /*11b50*/  LDL.LU.64 R20, [R1+0x998] ;  /* 0x0009980001147983 */ /* 0x000ee40000300a00 */
[C---:B---3--:R-:W-:Y:S08]  /*11b60*/  HMMA.16816.F32.BF16 R20, R12.reuse, R4, R20 ;  /* 0x000000040c14723c */ /* 0x048ff00000041814 */
[----:B--2---:R-:W-:Y:S11]  /*11b70*/  HMMA.16816.F32.BF16 R12, R12, R24, R8 ;  /* 0x000000180c0c723c */ /* 0x004ff60000041808 */
[----:B------:R-:W-:Y:S04]  /*11b80*/  @!UPT UIADD3 URZ, URZ, URZ, URZ ;  /* 0x0000003f3f3ff290 */ /* 0x000fe8000fffe03f */
[----:B------:R0:W-:Y:S01]  /*11b90*/  STL.64 [R1+0x1e0], R20 ;  /* 0x0001e01401007387 */ /* 0x0001e20000100a00 */
[----:B------:R-:W-:Y:S02]  /*11ba0*/  IMAD.MOV.U32 R2, RZ, RZ, R22 ;  /* 0x000000ffff027224 */ /* 0x000fe400078e0016 */
[----:B------:R-:W-:Y:S02]  /*11bb0*/  IMAD.MOV.U32 R3, RZ, RZ, R23 ;  /* 0x000000ffff037224 */ /* 0x000fe400078e0017 */
[----:B------:R-:W2:Y:S04]  /*11bc0*/  LDL.LU.64 R22, [R1+0x990] ;  /* 0x0009900001167983 */ /* 0x000ea80000300a00 */
[----:B0-----:R-:W3:Y:S04]  /*11bd0*/  LDL.LU.64 R20, [R1+0x988] ;  /* 0x0009880001147983 */ /* 0x001ee80000300a00 */
[----:B------:R0:W-:Y:S02]  /*11be0*/  STL.64 [R1+0x8f8], R4 ;  /* 0x0008f80401007387 */ /* 0x0001e40000100a00 */
[----:B0-----:R-:W-:-:S02]  /*11bf0*/  IMAD.MOV.U32 R4, RZ, RZ, R27 ;  /* 0x000000ffff047224 */ /* 0x001fc400078e001b */
[----:B------:R-:W-:Y:S01]  /*11c00*/  IMAD.MOV.U32 R5, RZ, RZ, R26 ;  /* 0x000000ffff057224 */ /* 0x000fe200078e001a */
[----:B------:R-:W2:Y:S04]  /*11c10*/  LDL.LU R27, [R1+0x980] ;  /* 0x00098000011b7983 */ /* 0x000ea80000300800 */
[----:B------:R0:W-:Y:S02]  /*11c20*/  STL.64 [R1+0x910], R4 ;  /* 0x0009100401007387 */ /* 0x0001e40000100a00 */
[----:B0-----:R-:W-:Y:S02]  /*11c30*/  IMAD.MOV.U32 R4, RZ, RZ, R19 ;  /* 0x000000ffff047224 */ /* 0x001fe400078e0013 */
[----:B------:R-:W-:-:S05]  /*11c40*/  IMAD.MOV.U32 R5, RZ, RZ, R18 ;  /* 0x000000ffff057224 */ /* 0x000fca00078e0012 */
[----:B------:R0:W-:Y:S04]  /*11c50*/  STL.64 [R1+0x928], R4 ;  /* 0x0009280401007387 */ /* 0x0001e80000100a00 */
[----:B------:R-:W-:Y:S04]  /*11c60*/  STL [R1+0x7dc], R3 ;  /* 0x0007dc0301007387 */ /* 0x000fe80000100800 */
[----:B------:R-:W-:Y:S01]  /*11c70*/  STL [R1+0x7d8], R2 ;  /* 0x0007d80201007387 */ /* 0x000fe20000100800 */
[----:B0-----:R-:W-:-:S03]  /*11c80*/  IMAD.MOV.U32 R4, RZ, RZ, R17 ;  /* 0x000000ffff047224 */ /* 0x001fc600078e0011 */
[----:B------:R-:W3:Y:S01]  /*11c90*/  LDL.LU.64 R10, [R1+0x978] ;  /* 0x00097800010a7983 */ /* 0x000ee20000300a00 */
[----:B------:R-:W-:-:S03]  /*11ca0*/  IMAD.MOV.U32 R5, RZ, RZ, R16 ;  /* 0x000000ffff057224 */ /* 0x000fc600078e0010 */
[----:B------:R-:W3:Y:S04]  /*11cb0*/  LDL.LU.64 R8, [R1+0x970] ;  /* 0x0009700001087983 */ /* 0x000ee80000300a00 */
[----:B------:R-:W-:Y:S04]  /*11cc0*/  STL.64 [R1+0x1d0], R12 ;  /* 0x0001d00c01007387 */ /* 0x000fe80000100a00 */
[----:B------:R-:W-:Y:S04]  /*11cd0*/  STL.64 [R1+0x1d8], R14 ;  /* 0x0001d80e01007387 */ /* 0x000fe80000100a00 */
[----:B------:R-:W-:Y:S04]  /*11ce0*/  STL.64 [R1+0x940], R4 ;  /* 0x0009400401007387 */ /* 0x000fe80000100a00 */
[----:B------:R0:W-:Y:S04]  /*11cf0*/  STL.64 [R1+0x8f0], R24 ;  /* 0x0008f01801007387 */ /* 0x0001e80000100a00 */
[----:B0-----:R-:W2:Y:S04]  /*11d00*/  LDL.LU R24, [R1+0x90] ;  /* 0x0000900001187983 */ /* 0x001ea80000300800 */
[----:B------:R-:W2:Y:S04]  /*11d10*/  LDL.LU R25, [R1+0x94] ;  /* 0x0000940001197983 */ /* 0x000ea80000300800 */
[----:B------:R-:W2:Y:S01]  /*11d20*/  LDL.LU R26, [R1+0x98] ;  /* 0x00009800011a7983 */ /* 0x000ea20000300800 */
[----:B------:R-:W-:-:S02]  /*11d30*/  IMAD.MOV.U32 R4, RZ, RZ, R7 ;  /* 0x000000ffff047224 */ /* 0x000fc400078e0007 */
[----:B------:R-:W-:-:S05]  /*11d40*/  IMAD.MOV.U32 R5, RZ, RZ, R6 ;  /* 0x000000ffff057224 */ /* 0x000fca00078e0006 */
[----:B------:R0:W-:Y:S04]  /*11d50*/  STL.64 [R1+0x958], R4 ;  /* 0x0009580401007387 */ /* 0x0001e80000100a00 */
[----:B0-----:R-:W3:Y:S04]  /*11d60*/  LDL.LU R4, [R1+0xf0] ;  /* 0x0000f00001047983 */ /* 0x001ee80000300800 */
[----:B------:R-:W3:Y:S04]  /*11d70*/  LDL.LU R5, [R1+0xf4] ;  /* 0x0000f40001057983 */ /* 0x000ee80000300800 */
[----:B------:R-:W3:Y:S04]  /*11d80*/  LDL.LU R6, [R1+0xf8] ;  /* 0x0000f80001067983 */ /* 0x000ee80000300800 */
[----:B------:R-:W3:Y:S04]  /*11d90*/  LDL.LU R7, [R1+0xfc] ;  /* 0x0000fc0001077983 */ /* 0x000ee80000300800 */
[----:B------:R-:W3:Y:S04]  /*11da0*/  LDL.LU R16, [R1+0x110] ;  /* 0x0001100001107983 */ /* 0x000ee80000300800 */
[----:B------:R-:W3:Y:S04]  /*11db0*/  LDL.LU R17, [R1+0x114] ;  /* 0x0001140001117983 */ /* 0x000ee80000300800 */
[----:B------:R-:W3:Y:S04]  /*11dc0*/  LDL.LU R18, [R1+0x118] ;  /* 0x0001180001127983 */ /* 0x000ee80000300800 */
[----:B------:R-:W3:Y:S04]  /*11dd0*/  LDL.LU R19, [R1+0x11c] ;  /* 0x00011c0001137983 */ /* 0x000ee80000300800 */
        /* <DEDUP_REMOVED lines=18> */
[C---:B---3--:R-:W-:Y:S03]  /*11f00*/  HMMA.16816.F32.BF16 R16, R8.reuse, R20, R16 ;  /* 0x000000140810723c */ /* 0x048fe60000041810 */
[----:B--2---:R-:W-:Y:S04]  /*11f10*/  STL.64 [R1+0x950], R26 ;  /* 0x0009501a01007387 */ /* 0x004fe80000100a00 */
[----:B------:R0:W-:Y:S04]  /*11f20*/  STL.64 [R1+0x948], R24 ;  /* 0x0009481801007387 */ /* 0x0001e80000100a00 */
[----:B0-----:R-:W2:Y:S04]  /*11f30*/  LDL.LU R24, [R1+0xe0] ;  /* 0x0000e00001187983 */ /* 0x001ea80000300800 */
[----:B------:R-:W2:Y:S04]  /*11f40*/  LDL.LU R25, [R1+0xe4] ;  /* 0x0000e40001197983 */ /* 0x000ea80000300800 */
[----:B------:R-:W2:Y:S04]  /*11f50*/  LDL.LU R26, [R1+0xe8] ;  /* 0x0000e800011a7983 */ /* 0x000ea80000300800 */
[----:B------:R-:W2:Y:S04]  /*11f60*/  LDL.LU R27, [R1+0xec] ;  /* 0x0000ec00011b7983 */ /* 0x000ea80000300800 */
[----:B------:R-:W3:Y:S04]  /*11f70*/  LDL.LU R12, [R1+0x50] ;  /* 0x00005000010c7983 */ /* 0x000ee80000300800 */
[----:B------:R-:W3:Y:S04]  /*11f80*/  LDL.LU R13, [R1+0x54] ;  /* 0x00005400010d7983 */ /* 0x000ee80000300800 */
[----:B------:R-:W2:Y:S04]  /*11f90*/  LDL.LU R14, [R1+0x58] ;  /* 0x00005800010e7983 */ /* 0x000ea80000300800 */
[----:B------:R-:W2:Y:S04]  /*11fa0*/  LDL.LU R15, [R1+0x5c] ;  /* 0x00005c00010f7983 */ /* 0x000ea80000300800 */
[----:B--2---:R-:W-:Y:S04]  /*11fb0*/  STL.64 [R1+0x8b8], R14 ;  /* 0x0008b80e01007387 */ /* 0x004fe80000100a00 */
[----:B---3--:R0:W-:Y:S04]  /*11fc0*/  STL.64 [R1+0x8b0], R12 ;  /* 0x0008b00c01007387 */ /* 0x0081e80000100a00 */
[----:B0-----:R-:W2:Y:S04]  /*11fd0*/  LDL.LU R12, [R1+0x60] ;  /* 0x00006000010c7983 */ /* 0x001ea80000300800 */
[----:B------:R-:W-:Y:S04]  /*11fe0*/  STL.64 [R1+0x110], R16 ;  /* 0x0001101001007387 */ /* 0x000fe80000100a00 */
[----:B------:R0:W-:Y:S04]  /*11ff0*/  STL.64 [R1+0x118], R18 ;  /* 0x0001181201007387 */ /* 0x0001e80000100a00 */
[----:B0-----:R-:W3:Y:S04]  /*12000*/  LDL.LU.64 R18, [R1+0x968] ;  /* 0x0009680001127983 */ /* 0x001ee80000300a00 */
[----:B------:R-:W2:Y:S02]  /*12010*/  LDL.LU.64 R16, [R1+0x960] ;  /* 0x0009600001107983 */ /* 0x000ea40000300a00 */
        /* <DEDUP_REMOVED lines=40> */
[----:B------:R-:W2:Y:S01]  /*122a0*/  LDL.LU.64 R4, [R1+0x8e0] ;  /* 0x0008e00001047983 */ /* 0x000ea20000300a00 */
[----:B------:R-:W-:Y:S01]  /*122b0*/  IMAD.MOV.U32 R15, RZ, RZ, R0 ;  /* 0x000000ffff0f7224 */ /* 0x000fe200078e0000 */
[----:B--2---:R-:W-:Y:S02]  /*122c0*/  HMMA.16816.F32.BF16 R8, R8, R24, R4 ;  /* 0x000000180808723c */ /* 0x004fe40000041804 */
[----:B------:R-:W2:Y:S04]  /*122d0*/  LDL.LU.64 R6, [R1+0x8d8] ;  /* 0x0008d80001067983 */ /* 0x000ea80000300a00 */
[----:B------:R-:W2:Y:S04]  /*122e0*/  LDL.LU.64 R4, [R1+0x8d0] ;  /* 0x0008d00001047983 */ /* 0x000ea80000300a00 */
[----:B------:R-:W3:Y:S04]  /*122f0*/  LDL.LU R26, [R1+0x8c8] ;  /* 0x0008c800011a7983 */ /* 0x000ee80000300800 */
[----:B------:R-:W3:Y:S09]  /*12300*/  LDL.LU.64 R24, [R1+0x8c0] ;  /* 0x0008c00001187983 */ /* 0x000ef20000300a00 */
[----:B------:R0:W-:Y:S01]  /*12310*/  STL.64 [R1+0x70], R8 ;  /* 0x0000700801007387 */ /* 0x0001e20000100a00 */
[----:B------:R-:W-:-:S03]  /*12320*/  IMAD.MOV.U32 R0, RZ, RZ, R11 ;  /* 0x000000ffff007224 */ /* 0x000fc600078e000b */
[----:B------:R1:W-:Y:S04]  /*12330*/  STL [R1+0x78], R10 ;  /* 0x0000780a01007387 */ /* 0x0003e80000100800 */
[----:B0-----:R-:W3:Y:S04]  /*12340*/  LDL.LU R9, [R1+0x418] ;  /* 0x0004180001097983 */ /* 0x001ee80000300800 */
[----:B-1----:R-:W3:Y:S04]  /*12350*/  LDL.LU R10, [R1+0x4d8] ;  /* 0x0004d800010a7983 */ /* 0x002ee80000300800 */
[----:B------:R-:W3:Y:S01]  /*12360*/  LDL.LU R11, [R1+0x4dc] ;  /* 0x0004dc00010b7983 */ /* 0x000ee20000300800 */
[----:B----4-:R-:W-:-:S02]  /*12370*/  IMAD.MOV.U32 R13, RZ, RZ, R29 ;  /* 0x000000ffff0d7224 */ /* 0x010fc400078e001d */
[----:B------:R-:W-:-:S07]  /*12380*/  IMAD.MOV.U32 R14, RZ, RZ, R28 ;  /* 0x000000ffff0e7224 */ /* 0x000fce00078e001c */
[----:B--2---:R-:W-:Y:S01]  /*12390*/  HMMA.16816.F32.BF16 R20, R4, R22, R12 ;  /* 0x000000160414723c */ /* 0x004fe2000004180c */
[----:B---3--:R0:W-:Y:S04]  /*123a0*/  STL.64 [R1+0x890], R10 ;  /* 0x0008900a01007387 */ /* 0x0081e80000100a00 */
[----:B------:R-:W-:Y:S04]  /*123b0*/  STL [R1+0x888], R9 ;  /* 0x0008880901007387 */ /* 0x000fe80000100800 */
[----:B0-----:R-:W2:Y:S04]  /*123c0*/  LDL.64 R10, [R1+0x1c8] ;  /* 0x0001c800010a7983 */ /* 0x001ea80000100a00 */
[----:B------:R-:W3:Y:S04]  /*123d0*/  LDL.LU R27, [R1+0x570] ;  /* 0x00057000011b7983 */ /* 0x000ee80000300800 */
[----:B------:R-:W-:Y:S04]  /*123e0*/  STL [R1+0x680], R0 ;  /* 0x0006800001007387 */ /* 0x000fe80000100800 */
[----:B------:R-:W4:Y:S04]  /*123f0*/  LDL.LU.64 R14, [R1+0x8b8] ;  /* 0x0008b800010e7983 */ /* 0x000f280000300a00 */
[----:B------:R-:W4:Y:S01]  /*12400*/  LDL.LU.64 R12, [R1+0x8b0] ;  /* 0x0008b000010c7983 */ /* 0x000f220000300a00 */
[----:B------:R-:W-:-:S03]  /*12410*/  IMAD.MOV.U32 R29, RZ, RZ, R21 ;  /* 0x000000ffff1d7224 */ /* 0x000fc600078e0015 */
[----:B------:R-:W-:Y:S01]  /*12420*/  STL.64 [R1+0x390], R20 ;  /* 0x0003901401007387 */ /* 0x000fe20000100a00 */
[----:B------:R-:W-:-:S03]  /*12430*/  IMAD.MOV.U32 R28, RZ, RZ, R20 ;  /* 0x000000ffff1c7224 */ /* 0x000fc600078e0014 */
[----:B------:R0:W-:Y:S04]  /*12440*/  STL.64 [R1+0x398], R22 ;  /* 0x0003981601007387 */ /* 0x0001e80000100a00 */
[----:B0-----:R-:W2:Y:S04]  /*12450*/  LDL.LU.64 R22, [R1+0x8a8] ;  /* 0x0008a80001167983 */ /* 0x001ea80000300a00 */
[----:B------:R-:W2:Y:S04]  /*12460*/  LDL.LU.64 R20, [R1+0x8a0] ;  /* 0x0008a00001147983 */ /* 0x000ea80000300a00 */
[----:B------:R-:W-:Y:S04]  /*12470*/  STL [R1+0x688], R28 ;  /* 0x0006881c01007387 */ /* 0x000fe80000100800 */
[----:B------:R-:W-:Y:S01]  /*12480*/  STL [R1+0x684], R29 ;  /* 0x0006841d01007387 */ /* 0x000fe20000100800 */
[C---:B----4-:R-:W-:Y:S03]  /*12490*/  HMMA.16816.F32.BF16 R16, R4.reuse, R18, R12 ;  /* 0x000000120410723c */ /* 0x050fe6000004180c */
[----:B------:R-:W4:Y:S04]  /*124a0*/  LDL.LU R13, [R1+0x3b0] ;  /* 0x0003b000010d7983 */ /* 0x000f280000300800 */
[----:B------:R-:W3:Y:S11]  /*124b0*/  LDL.LU R14, [R1+0x41c] ;  /* 0x00041c00010e7983 */ /* 0x000ef60000300800 */
[----:B------:R-:W-:Y:S05]  /*124c0*/  @!UPT UIADD3 URZ, URZ, URZ, URZ ;  /* 0x0000003f3f3ff290 */ /* 0x000fea000fffe03f */
[----:B------:R-:W-:Y:S04]  /*124d0*/  STL.64 [R1+0x380], R16 ;  /* 0x0003801001007387 */ /* 0x000fe80000100a00 */
[----:B------:R2:W-:Y:S04]  /*124e0*/  STL.64 [R1+0x388], R18 ;  /* 0x0003881201007387 */ /* 0x0005e80000100a00 */
[----:B------:R-:W3:Y:S01]  /*124f0*/  LDL R15, [R1+0x354] ;  /* 0x00035400010f7983 */ /* 0x000ee20000100800 */
[----:B--2---:R-:W-:Y:S01]  /*12500*/  HMMA.16816.F32.BF16 R16, R4, R10, R20 ;  /* 0x0000000a0410723c */ /* 0x004fe20000041814 */
[----:B------:R-:W-:Y:S11]  /*12510*/  IMAD.MOV.U32 R29, RZ, RZ, R11 ;  /* 0x000000ffff1d7224 */ /* 0x000ff600078e000b */
[----:B------:R-:W-:Y:S11]  /*12520*/  @!UPT UIADD3 URZ, URZ, URZ, URZ ;  /* 0x0000003f3f3ff290 */ /* 0x000ff6000fffe03f */
[----:B------:R-:W-:Y:S01]  /*12530*/  @!UPT UIADD3 URZ, URZ, URZ, URZ ;  /* 0x0000003f3f3ff290 */ /* 0x000fe2000fffe03f */
[----:B------:R-:W-:Y:S01]  /*12540*/  IMAD.MOV.U32 R22, RZ, RZ, R18 ;  /* 0x000000ffff167224 */ /* 0x000fe200078e0012 */
[----:B---3--:R0:W-:Y:S04]  /*12550*/  STL.64 [R1+0x870], R14 ;  /* 0x0008700e01007387 */ /* 0x0081e80000100a00 */
[----:B----4-:R1:W-:Y:S04]  /*12560*/  STL [R1+0x868], R13 ;  /* 0x0008680d01007387 */ /* 0x0103e80000100800 */
[----:B------:R-:W2:Y:S01]  /*12570*/  LDL.LU R12, [R1+0x80] ;  /* 0x00008000010c7983 */ /* 0x000ea20000300800 */
[----:B0-----:R-:W-:-:S02]  /*12580*/  IMAD.MOV.U32 R14, RZ, RZ, R25 ;  /* 0x000000ffff0e7224 */ /* 0x001fc400078e0019 */
[----:B-1----:R-:W-:Y:S02]  /*12590*/  IMAD.MOV.U32 R13, RZ, RZ, R24 ;  /* 0x000000ffff0d7224 */ /* 0x002fe400078e0018 */
[----:B------:R-:W3:Y:S04]  /*125a0*/  LDL.LU R24, [R1+0x89c] ;  /* 0x00089c0001187983 */ /* 0x000ee80000300800 */
[----:B------:R-:W3:Y:S04]  /*125b0*/  LDL.LU R25, [R1+0x898] ;  /* 0x0008980001197983 */ /* 0x000ee80000300800 */
[----:B------:R-:W4:Y:S04]  /*125c0*/  LDL.LU.64 R10, [R1+0x890] ;  /* 0x00089000010a7983 */ /* 0x000f280000300a00 */
[----:B------:R-:W2:Y:S04]  /*125d0*/  LDL.LU R9, [R1+0x888] ;  /* 0x0008880001097983 */ /* 0x000ea80000300800 */
[----:B------:R-:W-:Y:S04]  /*125e0*/  STL.64 [R1+0x1f0], R16 ;  /* 0x0001f01001007387 */ /* 0x000fe80000100a00 */
[----:B------:R0:W-:Y:S04]  /*125f0*/  STL.64 [R1+0x1f8], R18 ;  /* 0x0001f81201007387 */ /* 0x0001e80000100a00 */
[----:B0-----:R-:W3:Y:S04]  /*12600*/  LDL.LU.64 R18, [R1+0x880] ;  /* 0x0008800001127983 */ /* 0x001ee80000300a00 */
[----:B------:R0:W-:Y:S04]  /*12610*/  STL [R1+0x878], R22 ;  /* 0x0008781601007387 */ /* 0x0001e80000100800 */
[----:B0-----:R-:W3:Y:S01]  /*12620*/  LDL.64 R22, [R1+0x48] ;  /* 0x0000480001167983 */ /* 0x001ee20000100a00 */
[----:B------:R-:W-:-:S02]  /*12630*/  IMAD.MOV.U32 R15, RZ, RZ, R26 ;  /* 0x000000ffff0f7224 */ /* 0x000fc400078e001a */
[----:B------:R-:W-:-:S04]  /*12640*/  IMAD.MOV.U32 R0, RZ, RZ, c[0x0][0x18c] ;  /* 0x00006300ff007624 */ /* 0x000fc800078e00ff */
[----:B------:R-:W-:Y:S02]  /*12650*/  IMAD.SHL.U32 R0, R0, 0x40, RZ ;  /* 0x0000004000007824 */ /* 0x000fe400078e00ff */
[----:B------:R-:W-:Y:S02]  /*12660*/  IMAD.MOV.U32 R26, RZ, RZ, R16 ;  /* 0x000000ffff1a7224 */ /* 0x000fe400078e0010 */
[----:B------:R-:W3:Y:S04]  /*12670*/  LDL.LU R16, [R1+0x3b4] ;  /* 0x0003b40001107983 */ /* 0x000ee80000300800 */
[----:B------:R-:W3:Y:S04]  /*12680*/  LDL.LU R17, [R1+0x420] ;  /* 0x0004200001117983 */ /* 0x000ee80000300800 */
[----:B------:R-:W3:Y:S04]  /*12690*/  LDL.LU R2, [R1+0x4e0] ;  /* 0x0004e00001027983 */ /* 0x000ee80000300800 */
[----:B------:R-:W3:Y:S01]  /*126a0*/  LDL.LU R3, [R1+0x574] ;  /* 0x0005740001037983 */ /* 0x000ee20000300800 */
[----:B----4-:R-:W-:-:S04]  /*126b0*/  IMAD.MOV.U32 R8, RZ, RZ, R10 ;  /* 0x000000ffff087224 */ /* 0x010fc800078e000a */
[----:B--2---:R-:W-:-:S05]  /*126c0*/  IMAD.WIDE R8, R0, 0x2, R8 ;  /* 0x0000000200087825 */ /* 0x004fca00078e0208 */
[----:B------:R-:W-:Y:S01]  /*126d0*/  STL [R1+0x4d8], R8 ;  /* 0x0004d80801007387 */ /* 0x000fe20000100800 */
[----:B---3--:R-:W-:Y:S03]  /*126e0*/  HMMA.16816.F32.BF16 R12, R4, R22, R12 ;  /* 0x00000016040c723c */ /* 0x008fe6000004180c */
[----:B------:R-:W2:Y:S01]  /*126f0*/  LDL.LU R22, [R1+0x878] ;  /* 0x0008780001167983 */ /* 0x000ea20000300800 */
[----:B------:R-:W-:Y:S11]  /*12700*/  IMAD.MOV.U32 R28, RZ, RZ, R23 ;  /* 0x000000ffff1c7224 */ /* 0x000ff600078e0017 */
[----:B------:R-:W-:Y:S08]  /*12710*/  @!UPT UIADD3 URZ, URZ, URZ, URZ ;  /* 0x0000003f3f3ff290 */ /* 0x000ff0000fffe03f */
[----:B------:R-:W-:Y:S01]  /*12720*/  STL.64 [R1+0x370], R12 ;  /* 0x0003700c01007387 */ /* 0x000fe20000100a00 */
[----:B------:R-:W-:-:S03]  /*12730*/  IMAD.MOV.U32 R23, RZ, RZ, R14 ;  /* 0x000000ffff177224 */ /* 0x000fc600078e000e */
[----:B------:R0:W-:Y:S04]  /*12740*/  STL.64 [R1+0x378], R14 ;  /* 0x0003780e01007387 */ /* 0x0001e80000100a00 */
[----:B0-----:R-:W3:Y:S01]  /*12750*/  LDL.LU.64 R14, [R1+0x870] ;  /* 0x00087000010e7983 */ /* 0x001ee20000300a00 */
[----:B------:R-:W-:Y:S02]  /*12760*/  IMAD.MOV.U32 R10, RZ, RZ, R27 ;  /* 0x000000ffff0a7224 */ /* 0x000fe400078e001b */
[----:B------:R-:W-:Y:S01]  /*12770*/  IMAD.MOV.U32 R27, RZ, RZ, R12 ;  /* 0x000000ffff1b7224 */ /* 0x000fe200078e000c */
[----:B------:R-:W4:Y:S01]  /*12780*/  LDL.LU R13, [R1+0x868] ;  /* 0x00086800010d7983 */ /* 0x000f220000300800 */
[----:B------:R-:W-:-:S03]  /*12790*/  IMAD.WIDE R10, R0, 0x2, R10 ;  /* 0x00000002000a7825 */ /* 0x000fc600078e020a */
[----:B--2---:R0:W-:Y:S04]  /*127a0*/  STL.64 [R1+0x860], R22 ;  /* 0x0008601601007387 */ /* 0x0041e80000100a00 */
[----:B------:R-:W2:Y:S04]  /*127b0*/  LDL.LU R20, [R1+0xb0] ;  /* 0x0000b00001147983 */ /* 0x000ea80000300800 */
[----:B------:R-:W2:Y:S04]  /*127c0*/  LDL.LU R21, [R1+0xb4] ;  /* 0x0000b40001157983 */ /* 0x000ea80000300800 */
[----:B0-----:R-:W2:Y:S04]  /*127d0*/  LDL.LU R22, [R1+0xb8] ;  /* 0x0000b80001167983 */ /* 0x001ea80000300800 */
[----:B------:R-:W2:Y:S04]  /*127e0*/  LDL.LU R23, [R1+0xbc] ;  /* 0x0000bc0001177983 */ /* 0x000ea80000300800 */
[----:B------:R0:W-:Y:S04]  /*127f0*/  STL.64 [R1+0x5f0], R26 ;  /* 0x0005f01a01007387 */ /* 0x0001e80000100a00 */
[----:B------:R-:W-:Y:S04]  /*12800*/  STL.64 [R1+0x5e8], R24 ;  /* 0x0005e81801007387 */ /* 0x000fe80000100a00 */
[----:B------:R-:W-:Y:S04]  /*12810*/  STL [R1+0x418], R9 ;  /* 0x0004180901007387 */ /* 0x000fe80000100800 */
[----:B------:R-:W-:Y:S04]  /*12820*/  STL [R1+0x570], R10 ;  /* 0x0005700a01007387 */ /* 0x000fe80000100800 */
[----:B------:R-:W-:Y:S04]  /*12830*/  STL [R1+0x4dc], R11 ;  /* 0x0004dc0b01007387 */ /* 0x000fe80000100800 */
[----:B---3--:R-:W1:Y:S04]  /*12840*/  LDSM.16.MT88.4 R8, [R15+0x3080] ;  /* 0x003080000f08783b */ /* 0x008e680000004200 */
[----:B0-----:R-:W3:Y:S04]  /*12850*/  LDL.LU R26, [R1+0x8] ;  /* 0x00000800011a7983 */ /* 0x001ee80000300800 */
[----:B------:R-:W3:Y:S04]  /*12860*/  LDL.LU R27, [R1+0xc] ;  /* 0x00000c00011b7983 */ /* 0x000ee80000300800 */
[----:B-1----:R0:W-:Y:S04]  /*12870*/  STL.64 [R1+0x828], R10 ;  /* 0x0008280a01007387 */ /* 0x0021e80000100a00 */
[----:B------:R-:W-:Y:S04]  /*12880*/  STL.64 [R1+0x820], R8 ;  /* 0x0008200801007387 */ /* 0x000fe80000100a00 */
[----:B0-----:R-:W2:Y:S04]  /*12890*/  LDL.64 R10, [R1+0x28] ;  /* 0x00002800010a7983 */ /* 0x001ea80000100a00 */
[----:B--2---:R0:W-:Y:S04]  /*128a0*/  STL.64 [R1+0x858], R10 ;  /* 0x0008580a01007387 */ /* 0x0041e80000100a00 */
[----:B0-----:R-:W2:Y:S04]  /*128b0*/  LDL R10, [R1+0x38] ;  /* 0x00003800010a7983 */ /* 0x001ea80000100800 */
[----:B------:R-:W2:Y:S01]  /*128c0*/  LDL R11, [R1+0x3c] ;  /* 0x00003c00010b7983 */ /* 0x000ea20000100800 */
[----:B------:R-:W-:-:S02]  /*128d0*/  IMAD.MOV.U32 R25, RZ, RZ, c[0x0][0x18c] ;  /* 0x00006300ff197624 */ /* 0x000fc400078e00ff */
[----:B------:R-:W-:Y:S01]  /*128e0*/  IMAD.MOV.U32 R12, RZ, RZ, R14 ;  /* 0x000000ffff0c7224 */ /* 0x000fe200078e000e */
[----:B--2---:R-:W-:Y:S01]  /*128f0*/  HMMA.16816.F32.BF16 R8, R4, R10, R20 ;  /* 0x0000000a0408723c */ /* 0x004fe20000041814 */
[----:B------:R-:W2:Y:S01]  /*12900*/  LDL.LU.64 R22, [R1+0x860] ;  /* 0x0008600001167983 */ /* 0x000ea20000300a00 */
[----:B------:R-:W-:Y:S02]  /*12910*/  IMAD.SHL.U32 R25, R25, 0x40, RZ ;  /* 0x0000004019197824 */ /* 0x000fe400078e00ff */
[----:B------:R-:W-:Y:S02]  /*12920*/  IMAD.MOV.U32 R14, RZ, RZ, R17 ;  /* 0x000000ffff0e7224 */ /* 0x000fe400078e0011 */
[----:B------:R-:W-:Y:S02]  /*12930*/  IMAD.MOV.U32 R15, RZ, RZ, R16 ;  /* 0x000000ffff0f7224 */ /* 0x000fe400078e0010 */
[----:B----4-:R-:W-:-:S04]  /*12940*/  IMAD.WIDE R16, R25, 0x2, R12 ;  /* 0x0000000219107825 */ /* 0x010fc800078e020c */
[----:B------:R-:W-:Y:S02]  /*12950*/  IMAD.MOV.U32 R12, RZ, RZ, R3 ;  /* 0x000000ffff0c7224 */ /* 0x000fe400078e0003 */
[----:B------:R-:W-:-:S09]  /*12960*/  IMAD.MOV.U32 R13, RZ, RZ, R2 ;  /* 0x000000ffff0d7224 */ /* 0x000fd200078e0002 */
[----:B------:R-:W-:Y:S01]  /*12970*/  STL.64 [R1+0x360], R8 ;  /* 0x0003600801007387 */ /* 0x000fe20000100a00 */
[----:B------:R-:W-:Y:S02]  /*12980*/  IMAD.MOV.U32 R21, RZ, RZ, R9 ;  /* 0x000000ffff157224 */ /* 0x000fe400078e0009 */
[----:B------:R-:W-:Y:S01]  /*12990*/  IMAD.MOV.U32 R20, RZ, RZ, R8 ;  /* 0x000000ffff147224 */ /* 0x000fe200078e0008 */
[----:B------:R0:W-:Y:S01]  /*129a0*/  STL.64 [R1+0x368], R10 ;  /* 0x0003680a01007387 */ /* 0x0001e20000100a00 */
[----:B------:R-:W-:-:S04]  /*129b0*/  IMAD.WIDE R14, R25, 0x2, R14 ;  /* 0x00000002190e7825 */ /* 0x000fc800078e020e */
[----:B------:R-:W-:Y:S01]  /*129c0*/  IMAD.WIDE R12, R25, 0x2, R12 ;  /* 0x00000002190c7825 */ /* 0x000fe200078e020c */
[----:B0-----:R-:W4:Y:S04]  /*129d0*/  LDL.LU.64 R10, [R1+0x858] ;  /* 0x00085800010a7983 */ /* 0x001f280000300a00 */
[----:B------:R-:W4:Y:S04]  /*129e0*/  LDL.LU R0, [R1+0x4e4] ;  /* 0x0004e40001007983 */ /* 0x000f280000300800 */
[----:B--2---:R-:W-:Y:S04]  /*129f0*/  STL.64 [R1+0x600], R22 ;  /* 0x0006001601007387 */ /* 0x004fe80000100a00 */
[----:B------:R-:W-:Y:S04]  /*12a00*/  STL.64 [R1+0x5f8], R20 ;  /* 0x0005f81401007387 */ /* 0x000fe80000100a00 */
[----:B---3--:R-:W-:Y:S04]  /*12a10*/  STL.64 [R1+0x850], R26 ;  /* 0x0008501a01007387 */ /* 0x008fe80000100a00 */
[----:B------:R0:W-:Y:S04]  /*12a20*/  STL [R1+0x848], R25 ;  /* 0x0008481901007387 */ /* 0x0001e80000100800 */
[----:B------:R-:W2:Y:S04]  /*12a30*/  LDL.LU R24, [R1+0x100] ;  /* 0x0001000001187983 */ /* 0x000ea80000300800 */
[----:B0-----:R-:W2:Y:S04]  /*12a40*/  LDL.LU R25, [R1+0x104] ;  /* 0x0001040001197983 */ /* 0x001ea80000300800 */
[----:B------:R-:W2:Y:S04]  /*12a50*/  LDL.LU R26, [R1+0x108] ;  /* 0x00010800011a7983 */ /* 0x000ea80000300800 */
[----:B------:R-:W2:Y:S04]  /*12a60*/  LDL.LU R27, [R1+0x10c] ;  /* 0x00010c00011b7983 */ /* 0x000ea80000300800 */
[----:B------:R0:W-:Y:S04]  /*12a70*/  STL [R1+0x41c], R16 ;  /* 0x00041c1001007387 */ /* 0x0001e80000100800 */
[----:B------:R1:W-:Y:S04]  /*12a80*/  STL [R1+0x3b0], R17 ;  /* 0x0003b01101007387 */ /* 0x0003e80000100800 */
[----:B0-----:R-:W3:Y:S04]  /*12a90*/  LDL.LU R16, [R1+0x3bc] ;  /* 0x0003bc0001107983 */ /* 0x001ee80000300800 */
[----:B-1----:R-:W3:Y:S04]  /*12aa0*/  LDL.LU R17, [R1+0x428] ;  /* 0x0004280001117983 */ /* 0x002ee80000300800 */
[----:B------:R-:W-:Y:S04]  /*12ab0*/  STL [R1+0x420], R14 ;  /* 0x0004200e01007387 */ /* 0x000fe80000100800 */
[----:B------:R-:W3:Y:S01]  /*12ac0*/  LDL.LU.64 R22, [R1+0x138] ;  /* 0x0001380001167983 */ /* 0x000ee20000300a00 */
[----:B----4-:R-:W-:-:S02]  /*12ad0*/  IMAD.MOV.U32 R3, RZ, RZ, R10 ;  /* 0x000000ffff037224 */ /* 0x010fc400078e000a */
[----:B------:R-:W-:Y:S01]  /*12ae0*/  IMAD.MOV.U32 R2, RZ, RZ, R11 ;  /* 0x000000ffff027224 */ /* 0x000fe200078e000b */
[----:B--2---:R-:W-:Y:S01]  /*12af0*/  HMMA.16816.F32.BF16 R24, R4, R10, R24 ;  /* 0x0000000a0418723c */ /* 0x004fe20000041818 */
[----:B---3--:R0:W-:Y:S04]  /*12b00*/  STL.64 [R1+0x840], R22 ;  /* 0x0008401601007387 */ /* 0x0081e80000100a00 */
[----:B------:R-:W2:Y:S04]  /*12b10*/  LDL.LU R20, [R1+0x160] ;  /* 0x0001600001147983 */ /* 0x000ea80000300800 */
[----:B------:R-:W2:Y:S04]  /*12b20*/  LDL.LU R21, [R1+0x164] ;  /* 0x0001640001157983 */ /* 0x000ea80000300800 */
[----:B0-----:R-:W2:Y:S04]  /*12b30*/  LDL.LU R22, [R1+0x168] ;  /* 0x0001680001167983 */ /* 0x001ea80000300800 */
[----:B------:R-:W2:Y:S04]  /*12b40*/  LDL.LU R23, [R1+0x16c] ;  /* 0x00016c0001177983 */ /* 0x000ea80000300800 */
[----:B------:R0:W-:Y:S04]  /*12b50*/  STL [R1+0x3b4], R15 ;  /* 0x0003b40f01007387 */ /* 0x0001e80000100800 */
[----:B------:R-:W3:Y:S04]  /*12b60*/  LDL.LU R14, [R1+0x3b8] ;  /* 0x0003b800010e7983 */ /* 0x000ee80000300800 */
[----:B0-----:R-:W4:Y:S04]  /*12b70*/  LDL.LU R15, [R1+0x424] ;  /* 0x00042400010f7983 */ /* 0x001f280000300800 */
[----:B------:R-:W-:Y:S04]  /*12b80*/  STL.64 [R1+0x340], R24 ;  /* 0x0003401801007387 */ /* 0x000fe80000100a00 */
[----:B------:R0:W-:Y:S04]  /*12b90*/  STL.64 [R1+0x348], R26 ;  /* 0x0003481a01007387 */ /* 0x0001e80000100a00 */
[----:B0-----:R-:W2:Y:S04]  /*12ba0*/  LDL.LU.64 R26, [R1+0x850] ;  /* 0x00085000011a7983 */ /* 0x001ea80000300a00 */
[----:B------:R-:W2:Y:S04]  /*12bb0*/  LDL.LU R25, [R1+0x848] ;  /* 0x0008480001197983 */ /* 0x000ea80000300800 */
[----:B------:R-:W-:Y:S04]  /*12bc0*/  STL [R1+0x574], R12 ;  /* 0x0005740c01007387 */ /* 0x000fe80000100800 */
[----:B------:R-:W-:Y:S04]  /*12bd0*/  STL [R1+0x4e0], R13 ;  /* 0x0004e00d01007387 */ /* 0x000fe80000100800 */
[----:B------:R-:W2:Y:S04]  /*12be0*/  LDL.LU R8, [R1+0x150] ;  /* 0x0001500001087983 */ /* 0x000ea80000300800 */
[----:B------:R-:W2:Y:S04]  /*12bf0*/  LDL.LU R9, [R1+0x154] ;  /* 0x0001540001097983 */ /* 0x000ea80000300800 */
[----:B------:R-:W2:Y:S04]  /*12c00*/  LDL.LU R10, [R1+0x158] ;  /* 0x00015800010a7983 */ /* 0x000ea80000300800 */
[----:B------:R-:W2:Y:S04]  /*12c10*/  LDL.LU R11, [R1+0x15c] ;  /* 0x00015c00010b7983 */ /* 0x000ea80000300800 */
[----:B--2---:R-:W-:Y:S04]  /*12c20*/  STL.64 [R1+0x838], R10 ;  /* 0x0008380a01007387 */ /* 0x004fe80000100a00 */
[----:B------:R0:W-:Y:S04]  /*12c30*/  STL.64 [R1+0x830], R8 ;  /* 0x0008300801007387 */ /* 0x0001e80000100a00 */
[----:B0-----:R-:W2:Y:S04]  /*12c40*/  LDL.LU R9, [R1+0x42c] ;  /* 0x00042c0001097983 */ /* 0x001ea80000300800 */
[----:B------:R-:W2:Y:S01]  /*12c50*/  LDL.64 R10, [R1+0x18] ;  /* 0x00001800010a7983 */ /* 0x000ea20000100a00 */
[----:B----4-:R-:W-:-:S02]  /*12c60*/  IMAD.MOV.U32 R12, RZ, RZ, R15 ;  /* 0x000000ffff0c7224 */ /* 0x010fc400078e000f */
[----:B---3--:R-:W-:Y:S01]  /*12c70*/  IMAD.MOV.U32 R13, RZ, RZ, R14 ;  /* 0x000000ffff0d7224 */ /* 0x008fe200078e000e */
[----:B------:R-:W3:Y:S01]  /*12c80*/  LDL.LU R24, [R1+0x578] ;  /* 0x0005780001187983 */ /* 0x000ee20000300800 */
[----:B------:R-:W-:Y:S02]  /*12c90*/  IMAD.MOV.U32 R14, RZ, RZ, R17 ;  /* 0x000000ffff0e7224 */ /* 0x000fe400078e0011 */
[----:B------:R-:W-:Y:S02]  /*12ca0*/  IMAD.MOV.U32 R15, RZ, RZ, R16 ;  /* 0x000000ffff0f7224 */ /* 0x000fe400078e0010 */
[----:B------:R-:W-:-:S04]  /*12cb0*/  IMAD.WIDE R16, R25, 0x2, R12 ;  /* 0x0000000219107825 */ /* 0x000fc800078e020c */
[----:B------:R-:W-:Y:S02]  /*12cc0*/  IMAD.MOV.U32 R12, RZ, RZ, R0 ;  /* 0x000000ffff0c7224 */ /* 0x000fe400078e0000 */
[C---:B------:R-:W-:Y:S01]  /*12cd0*/  IMAD.WIDE R14, R25.reuse, 0x2, R14 ;  /* 0x00000002190e7825 */ /* 0x040fe200078e020e */
[----:B--2---:R-:W-:Y:S03]  /*12ce0*/  HMMA.16816.F32.BF16 R20, R4, R10, R20 ;  /* 0x0000000a0414723c */ /* 0x004fe60000041814 */
[----:B------:R-:W-:Y:S02]  /*12cf0*/  IMAD.MOV.U32 R13, RZ, RZ, R9 ;  /* 0x000000ffff0d7224 */ /* 0x000fe400078e0009 */
[----:B------:R-:W-:Y:S02]  /*12d00*/  IMAD.MOV.U32 R0, RZ, RZ, R11 ;  /* 0x000000ffff007224 */ /* 0x000fe400078e000b */
[----:B------:R-:W-:Y:S11]  /*12d10*/  IMAD.WIDE R12, R25, 0x2, R12 ;  /* 0x00000002190c7825 */ /* 0x000ff600078e020c */
[----:B------:R-:W-:Y:S05]  /*12d20*/  @!UPT UIADD3 URZ, URZ, URZ, URZ ;  /* 0x0000003f3f3ff290 */ /* 0x000fea000fffe03f */
[----:B------:R0:W-:Y:S04]  /*12d30*/  STL.64 [R1+0x320], R20 ;  /* 0x0003201401007387 */ /* 0x0001e80000100a00 */
[----:B------:R1:W-:Y:S01]  /*12d40*/  STL.64 [R1+0x328], R22 ;  /* 0x0003281601007387 */ /* 0x0003e20000100a00 */
[----:B0-----:R-:W-:-:S03]  /*12d50*/  IMAD.MOV.U32 R20, RZ, RZ, R10 ;  /* 0x000000ffff147224 */ /* 0x001fc600078e000a */
[----:B-1----:R-:W2:Y:S04]  /*12d60*/  LDL.LU.64 R22, [R1+0x840] ;  /* 0x0008400001167983 */ /* 0x002ea80000300a00 */
[----:B------:R-:W4:Y:S04]  /*12d70*/  LDL.LU.64 R10, [R1+0x838] ;  /* 0x00083800010a7983 */ /* 0x000f280000300a00 */
[----:B------:R-:W4:Y:S04]  /*12d80*/  LDL.LU.64 R8, [R1+0x830] ;  /* 0x0008300001087983 */ /* 0x000f280000300a00 */
[----:B------:R-:W-:Y:S04]  /*12d90*/  STL [R1+0x424], R16 ;  /* 0x0004241001007387 */ /* 0x000fe80000100800 */
[----:B------:R-:W-:Y:S04]  /*12da0*/  STL [R1+0x3b8], R17 ;  /* 0x0003b81101007387 */ /* 0x000fe80000100800 */
[----:B------:R0:W-:Y:S04]  /*12db0*/  STL [R1+0x428], R14 ;  /* 0x0004280e01007387 */ /* 0x0001e80000100800 */
[----:B------:R1:W-:Y:S04]  /*12dc0*/  STL [R1+0x3bc], R15 ;  /* 0x0003bc0f01007387 */ /* 0x0003e80000100800 */
[----:B------:R-:W-:Y:S04]  /*12dd0*/  STL [R1+0x4e4], R12 ;  /* 0x0004e40c01007387 */ /* 0x000fe80000100800 */
[----:B0-----:R-:W2:Y:S04]  /*12de0*/  LDL.LU R14, [R1+0x4f0] ;  /* 0x0004f000010e7983 */ /* 0x001ea80000300800 */
[----:B-1----:R-:W2:Y:S04]  /*12df0*/  LDL.LU R15, [R1+0x440] ;  /* 0x00044000010f7983 */ /* 0x002ea80000300800 */
[----:B------:R-:W2:Y:S04]  /*12e00*/  LDL.LU R21, [R1+0x4f4] ;  /* 0x0004f40001157983 */ /* 0x000ea80000300800 */
[----:B------:R-:W2:Y:S04]  /*12e10*/  LDL.LU R16, [R1+0x140] ;  /* 0x0001400001107983 */ /* 0x000ea80000300800 */
[----:B------:R-:W2:Y:S04]  /*12e20*/  LDL.LU R17, [R1+0x144] ;  /* 0x0001440001117983 */ /* 0x000ea80000300800 */
[----:B------:R-:W-:Y:S01]  /*12e30*/  STL.64 [R1+0x818], R18 ;  /* 0x0008181201007387 */ /* 0x000fe20000100a00 */
[----:B----4-:R-:W-:Y:S03]  /*12e40*/  HMMA.16816.F32.BF16 R4, R4, R26, R8 ;  /* 0x0000001a0404723c */ /* 0x010fe60000041808 */
[----:B--2---:R0:W-:Y:S04]  /*12e50*/  STL.64 [R1+0x810], R16 ;  /* 0x0008101001007387 */ /* 0x0041e80000100a00 */
[----:B0-----:R-:W2:Y:S04]  /*12e60*/  LDL.LU R16, [R1+0x120] ;  /* 0x0001200001107983 */ /* 0x001ea80000300800 */
[----:B------:R-:W2:Y:S04]  /*12e70*/  LDL.LU R17, [R1+0x124] ;  /* 0x0001240001117983 */ /* 0x000ea80000300800 */
[----:B------:R-:W2:Y:S04]  /*12e80*/  LDL.LU R18, [R1+0x128] ;  /* 0x0001280001127983 */ /* 0x000ea80000300800 */
[----:B------:R-:W2:Y:S04]  /*12e90*/  LDL.LU R19, [R1+0x12c] ;  /* 0x00012c0001137983 */ /* 0x000ea80000300800 */
[----:B------:R0:W-:Y:S04]  /*12ea0*/  STL [R1+0x42c], R13 ;  /* 0x00042c0d01007387 */ /* 0x0001e80000100800 */
[----:B------:R-:W4:Y:S04]  /*12eb0*/  LDL.LU R12, [R1+0x4e8] ;  /* 0x0004e800010c7983 */ /* 0x000f280000300800 */
[----:B0-----:R-:W2:Y:S04]  /*12ec0*/  LDL.LU R13, [R1+0x4ec] ;  /* 0x0004ec00010d7983 */ /* 0x001ea80000300800 */
[----:B------:R-:W2:Y:S04]  /*12ed0*/  LDL.LU.64 R10, [R1+0x828] ;  /* 0x00082800010a7983 */ /* 0x000ea80000300a00 */
[----:B------:R-:W2:Y:S04]  /*12ee0*/  LDL.LU.64 R8, [R1+0x820] ;  /* 0x0008200001087983 */ /* 0x000ea80000300a00 */
[----:B------:R0:W-:Y:S04]  /*12ef0*/  STL.64 [R1+0x300], R4 ;  /* 0x0003000401007387 */ /* 0x0001e80000100a00 */
[----:B------:R1:W-:Y:S04]  /*12f00*/  STL.64 [R1+0x308], R6 ;  /* 0x0003080601007387 */ /* 0x0003e80000100a00 */
[----:B0-----:R-:W3:Y:S04]  /*12f10*/  LDL.LU R5, [R1+0x3c0] ;  /* 0x0003c00001057983 */ /* 0x001ee80000300800 */
[----:B-1----:R-:W3:Y:S04]  /*12f20*/  LDL.LU R6, [R1+0x430] ;  /* 0x0004300001067983 */ /* 0x002ee80000300800 */
[----:B------:R-:W4:Y:S01]  /*12f30*/  LDL.LU R7, [R1+0x434] ;  /* 0x0004340001077983 */ /* 0x000f220000300800 */
[----:B--2---:R-:W-:Y:S01]  /*12f40*/  HMMA.16816.F32.BF16 R16, R8, R22, R16 ;  /* 0x000000160810723c */ /* 0x004fe20000041810 */
[----:B---3--:R-:W-:-:S02]  /*12f50*/  IMAD.MOV.U32 R4, RZ, RZ, R6 ;  /* 0x000000ffff047224 */ /* 0x008fc400078e0006 */
[----:B----4-:R-:W-:Y:S02]  /*12f60*/  IMAD.MOV.U32 R6, RZ, RZ, R12 ;  /* 0x000000ffff067224 */ /* 0x010fe400078e000c */
[----:B------:R-:W-:-:S04]  /*12f70*/  IMAD.WIDE R4, R25, 0x2, R4 ;  /* 0x0000000219047825 */ /* 0x000fc800078e0204 */
[----:B------:R-:W-:Y:S01]  /*12f80*/  IMAD.MOV.U32 R12, RZ, RZ, R24 ;  /* 0x000000ffff0c7224 */ /* 0x000fe200078e0018 */
[----:B------:R0:W-:Y:S01]  /*12f90*/  STL [R1+0x430], R4 ;  /* 0x0004300401007387 */ /* 0x0001e20000100800 */
[----:B------:R-:W-:-:S03]  /*12fa0*/  IMAD.WIDE R6, R25, 0x2, R6 ;  /* 0x0000000219067825 */ /* 0x000fc600078e0206 */
[----:B------:R1:W-:Y:S01]  /*12fb0*/  STL [R1+0x3c0], R5 ;  /* 0x0003c00501007387 */ /* 0x0003e20000100800 */
[----:B------:R-:W-:-:S03]  /*12fc0*/  IMAD.WIDE R12, R25, 0x2, R12 ;  /* 0x00000002190c7825 */ /* 0x000fc600078e020c */
[----:B0-----:R-:W2:Y:S04]  /*12fd0*/  LDL.LU R4, [R1+0x3c4] ;  /* 0x0003c40001047983 */ /* 0x001ea80000300800 */
[----:B-1----:R-:W2:Y:S04]  /*12fe0*/  LDL.LU R5, [R1+0x438] ;  /* 0x0004380001057983 */ /* 0x002ea80000300800 */
[----:B------:R-:W-:Y:S04]  /*12ff0*/  STL [R1+0x4e8], R6 ;  /* 0x0004e80601007387 */ /* 0x000fe80000100800 */
[----:B------:R0:W-:Y:S04]  /*13000*/  STL [R1+0x434], R7 ;  /* 0x0004340701007387 */ /* 0x0001e80000100800 */
[----:B0-----:R-:W3:Y:S04]  /*13010*/  LDL.LU R7, [R1+0x43c] ;  /* 0x00043c0001077983 */ /* 0x001ee80000300800 */
[----:B------:R-:W-:Y:S04]  /*13020*/  STL [R1+0x578], R12 ;  /* 0x0005780c01007387 */ /* 0x000fe80000100800 */
[----:B------:R-:W-:Y:S04]  /*13030*/  STL [R1+0x4ec], R13 ;  /* 0x0004ec0d01007387 */ /* 0x000fe80000100800 */
[----:B------:R-:W-:Y:S04]  /*13040*/  STL.64 [R1+0x330], R16 ;  /* 0x0003301001007387 */ /* 0x000fe80000100a00 */
[----:B------:R0:W-:Y:S04]  /*13050*/  STL.64 [R1+0x338], R18 ;  /* 0x0003381201007387 */ /* 0x0001e80000100a00 */
[----:B0-----:R-:W4:Y:S04]  /*13060*/  LDL.LU.64 R18, [R1+0x818] ;  /* 0x0008180001127983 */ /* 0x001f280000300a00 */
[----:B------:R-:W4:Y:S04]  /*13070*/  LDL.LU.64 R16, [R1+0x810] ;  /* 0x0008100001107983 */ /* 0x000f280000300a00 */
[----:B------:R0:W-:Y:S04]  /*13080*/  STL.64 [R1+0x7b0], R22 ;  /* 0x0007b01601007387 */ /* 0x0001e80000100a00 */
[----:B------:R-:W-:Y:S04]  /*13090*/  STL [R1+0x7a8], R20 ;  /* 0x0007a81401007387 */ /* 0x000fe80000100800 */
[----:B0-----:R-:W2:Y:S01]  /*130a0*/  LDL R22, [R1+0x1c8] ;  /* 0x0001c80001167983 */ /* 0x001ea20000100800 */
[----:B------:R-:W-:-:S05]  /*130b0*/  IMAD.MOV.U32 R23, RZ, RZ, R29 ;  /* 0x000000ffff177224 */ /* 0x000fca00078e001d */
[----:B--2---:R0:W-:Y:S04]  /*130c0*/  STL.64 [R1+0x808], R22 ;  /* 0x0008081601007387 */ /* 0x0041e80000100a00 */
[----:B0-----:R-:W4:Y:S01]  /*130d0*/  LDL.64 R22, [R1+0x188] ;  /* 0x0001880001167983 */ /* 0x001f220000100a00 */
[----:B------:R-:W-:-:S03]  /*130e0*/  LOP3.LUT R5, R5, R4, RZ, 0x3c, !PT ;  /* 0x0000000405057212 */ /* 0x000fc600078e3cff */
[----:B------:R-:W2:Y:S01]  /*130f0*/  LDL.LU R24, [R1+0x3c8] ;  /* 0x0003c80001187983 */ /* 0x000ea20000300800 */
[----:B------:R-:W-:-:S03]  /*13100*/  LOP3.LUT R4, R5, R4, RZ, 0x3c, !PT ;  /* 0x0000000405047212 */ /* 0x000fc600078e3cff */
[----:B------:R-:W2:Y:S01]  /*13110*/  LDL.LU R29, [R1+0x444] ;  /* 0x00044400011d7983 */ /* 0x000ea20000300800 */
[----:B------:R-:W-:-:S05]  /*13120*/  LOP3.LUT R5, R5, R4, RZ, 0x3c, !PT ;  /* 0x0000000405057212 */ /* 0x000fca00078e3cff */
[----:B------:R-:W-:-:S05]  /*13130*/  IMAD.WIDE R4, R25, 0x2, R4 ;  /* 0x0000000219047825 */ /* 0x000fca00078e0204 */
[----:B------:R-:W-:Y:S01]  /*13140*/  STL [R1+0x438], R4 ;  /* 0x0004380401007387 */ /* 0x000fe20000100800 */
[----:B------:R-:W-:Y:S02]  /*13150*/  IMAD.MOV.U32 R12, RZ, RZ, R14 ;  /* 0x000000ffff0c7224 */ /* 0x000fe400078e000e */
[----:B---3--:R-:W-:Y:S02]  /*13160*/  IMAD.MOV.U32 R13, RZ, RZ, R7 ;  /* 0x000000ffff0d7224 */ /* 0x008fe400078e0007 */
[----:B------:R-:W-:Y:S01]  /*13170*/  IMAD.MOV.U32 R7, RZ, RZ, R15 ;  /* 0x000000ffff077224 */ /* 0x000fe200078e000f */
[----:B----4-:R-:W-:Y:S11]  /*13180*/  HMMA.16816.F32.BF16 R16, R8, R22, R16 ;  /* 0x000000160810723c */ /* 0x010ff60000041810 */
[----:B------:R-:W-:Y:S11]  /*13190*/  @!UPT UIADD3 URZ, URZ, URZ, URZ ;  /* 0x0000003f3f3ff290 */ /* 0x000ff6000fffe03f */
[----:B------:R-:W-:Y:S01]  /*131a0*/  @!UPT UIADD3 URZ, URZ, URZ, URZ ;  /* 0x0000003f3f3ff290 */ /* 0x000fe2000fffe03f */
[----:B------:R-:W-:Y:S04]  /*131b0*/  STL.64 [R1+0x310], R16 ;  /* 0x0003101001007387 */ /* 0x000fe80000100a00 */
[----:B------:R0:W-:Y:S02]  /*131c0*/  STL.64 [R1+0x318], R18 ;  /* 0x0003181201007387 */ /* 0x0001e40000100a00 */
[----:B0-----:R-:W-:Y:S02]  /*131d0*/  IMAD.MOV.U32 R18, RZ, RZ, R22 ;  /* 0x000000ffff127224 */ /* 0x001fe400078e0016 */
[----:B------:R-:W-:Y:S02]  /*131e0*/  IMAD.MOV.U32 R19, RZ, RZ, R23 ;  /* 0x000000ffff137224 */ /* 0x000fe400078e0017 */
[----:B------:R-:W3:Y:S04]  /*131f0*/  LDL.LU.64 R22, [R1+0x808] ;  /* 0x0008080001167983 */ /* 0x000ee80000300a00 */
[----:B------:R0:W-:Y:S04]  /*13200*/  STL [R1+0x3c4], R5 ;  /* 0x0003c40501007387 */ /* 0x0001e80000100800 */
[----:B------:R-:W4:Y:S04]  /*13210*/  LDL.LU R4, [R1+0x448] ;  /* 0x0004480001047983 */ /* 0x000f280000300800 */
[----:B0-----:R-:W4:Y:S04]  /*13220*/  LDL.LU R5, [R1+0x4f8] ;  /* 0x0004f80001057983 */ /* 0x001f280000300800 */
[----:B------:R-:W2:Y:S04]  /*13230*/  LDL.LU R14, [R1+0x57c] ;  /* 0x00057c00010e7983 */ /* 0x000ea80000300800 */
[----:B------:R-:W2:Y:S04]  /*13240*/  LDL.LU R15, [R1+0x3cc] ;  /* 0x0003cc00010f7983 */ /* 0x000ea80000300800 */
[----:B------:R-:W2:Y:S04]  /*13250*/  LDL.LU R16, [R1+0x44c] ;  /* 0x00044c0001107983 */ /* 0x000ea80000300800 */
[----:B------:R-:W2:Y:S04]  /*13260*/  LDL R17, [R1+0x5bc] ;  /* 0x0005bc0001117983 */ /* 0x000ea80000100800 */
[----:B------:R-:W-:Y:S04]  /*13270*/  STL.64 [R1+0x7e8], R18 ;  /* 0x0007e81201007387 */ /* 0x000fe80000100a00 */
[----:B--2---:R0:W-:Y:S04]  /*13280*/  STL.64 [R1+0x7e0], R16 ;  /* 0x0007e01001007387 */ /* 0x0041e80000100a00 */
[----:B0-----:R-:W2:Y:S04]  /*13290*/  LDL.LU R17, [R1+0x4fc] ;  /* 0x0004fc0001117983 */ /* 0x001ea80000300800 */
[----:B------:R-:W2:Y:S01]  /*132a0*/  LDL R18, [R1+0x48] ;  /* 0x0000480001127983 */ /* 0x000ea20000100800 */
[----:B------:R-:W-:-:S05]  /*132b0*/  IMAD.MOV.U32 R19, RZ, RZ, R28 ;  /* 0x000000ffff137224 */ /* 0x000fca00078e001c */
[----:B--2---:R-:W-:Y:S04]  /*132c0*/  STL.64 [R1+0x800], R18 ;  /* 0x0008001201007387 */ /* 0x004fe80000100a00 */
[----:B------:R0:W-:Y:S04]  /*132d0*/  STL [R1+0x7f8], R17 ;  /* 0x0007f81101007387 */ /* 0x0001e80000100800 */
[----:B------:R-:W3:Y:S04]  /*132e0*/  LDL.LU R16, [R1+0x170] ;  /* 0x0001700001107983 */ /* 0x000ee80000300800 */
[----:B0-----:R-:W3:Y:S04]  /*132f0*/  LDL.LU R17, [R1+0x174] ;  /* 0x0001740001117983 */ /* 0x001ee80000300800 */
[----:B------:R-:W3:Y:S04]  /*13300*/  LDL.LU R18, [R1+0x178] ;  /* 0x0001780001127983 */ /* 0x000ee80000300800 */
[----:B------:R-:W3:Y:S01]  /*13310*/  LDL.LU R19, [R1+0x17c] ;  /* 0x00017c0001137983 */ /* 0x000ee20000300800 */
[----:B------:R-:W-:-:S02]  /*13320*/  IMAD.MOV.U32 R6, RZ, RZ, R21 ;  /* 0x000000ffff067224 */ /* 0x000fc400078e0015 */
[----:B------:R-:W-:-:S04]  /*13330*/  IMAD.WIDE R12, R25, 0x2, R12 ;  /* 0x00000002190c7825 */ /* 0x000fc800078e020c */
[----:B------:R-:W-:Y:S01]  /*13340*/  IMAD.WIDE R6, R25, 0x2, R6 ;  /* 0x0000000219067825 */ /* 0x000fe200078e0206 */
[----:B------:R-:W-:Y:S04]  /*13350*/  STL [R1+0x4f0], R12 ;  /* 0x0004f00c01007387 */ /* 0x000fe80000100800 */
[----:B------:R-:W-:Y:S04]  /*13360*/  STL [R1+0x43c], R13 ;  /* 0x00043c0d01007387 */ /* 0x000fe80000100800 */
[----:B------:R0:W-:Y:S04]  /*13370*/  STL [R1+0x4f4], R6 ;  /* 0x0004f40601007387 */ /* 0x0001e80000100800 */
[----:B------:R1:W-:Y:S04]  /*13380*/  STL [R1+0x440], R7 ;  /* 0x0004400701007387 */ /* 0x0003e80000100800 */
[----:B------:R-:W2:Y:S01]  /*13390*/  LDL.LU R28, [R1+0x580] ;  /* 0x00058000011c7983 */ /* 0x000ea20000300800 */
[----:B0-----:R-:W-:-:S02]  /*133a0*/  IMAD.MOV.U32 R6, RZ, RZ, R29 ;  /* 0x000000ffff067224 */ /* 0x001fc400078e001d */
[----:B-1----:R-:W-:Y:S01]  /*133b0*/  IMAD.MOV.U32 R7, RZ, RZ, R24 ;  /* 0x000000ffff077224 */ /* 0x002fe200078e0018 */
[----:B---3--:R-:W-:Y:S01]  /*133c0*/  HMMA.16816.F32.BF16 R20, R8, R22, R16 ;  /* 0x000000160814723c */ /* 0x008fe20000041810 */
[----:B------:R-:W3:Y:S04]  /*133d0*/  LDL.LU.64 R18, [R1+0x800] ;  /* 0x0008000001127983 */ /* 0x000ee80000300a00 */
[----:B------:R-:W2:Y:S04]  /*133e0*/  LDL.LU R17, [R1+0x7f8] ;  /* 0x0007f80001117983 */ /* 0x000ea80000300800 */
[----:B------:R-:W2:Y:S04]  /*133f0*/  LDL.LU R24, [R1+0x3d0] ;  /* 0x0003d00001187983 */ /* 0x000ea80000300800 */
[----:B------:R-:W2:Y:S10]  /*13400*/  LDL.LU R29, [R1+0x450] ;  /* 0x00045000011d7983 */ /* 0x000eb40000300800 */
[----:B------:R0:W-:Y:S04]  /*13410*/  STL.64 [R1+0x2f0], R20 ;  /* 0x0002f01401007387 */ /* 0x0001e80000100a00 */
[----:B------:R1:W-:Y:S04]  /*13420*/  STL.64 [R1+0x2f8], R22 ;  /* 0x0002f81601007387 */ /* 0x0003e80000100a00 */
[----:B0-----:R-:W2:Y:S04]  /*13430*/  LDL.LU R20, [R1+0x1b0] ;  /* 0x0001b00001147983 */ /* 0x001ea80000300800 */
[----:B------:R-:W2:Y:S04]  /*13440*/  LDL.LU R21, [R1+0x1b4] ;  /* 0x0001b40001157983 */ /* 0x000ea80000300800 */
[----:B-1----:R-:W2:Y:S04]  /*13450*/  LDL.LU R22, [R1+0x1b8] ;  /* 0x0001b80001167983 */ /* 0x002ea80000300800 */
[----:B------:R-:W2:Y:S04]  /*13460*/  LDL.LU R23, [R1+0x1bc] ;  /* 0x0001bc0001177983 */ /* 0x000ea80000300800 */
[----:B--2---:R0:W-:Y:S04]  /*13470*/  STL.64 [R1+0x7c0], R22 ;  /* 0x0007c01601007387 */ /* 0x0041e80000100a00 */
[----:B------:R1:W-:Y:S04]  /*13480*/  STL.64 [R1+0x7b8], R20 ;  /* 0x0007b81401007387 */ /* 0x0003e80000100a00 */
[----:B0-----:R-:W2:Y:S04]  /*13490*/  LDL R22, [R1+0x38] ;  /* 0x0000380001167983 */ /* 0x001ea80000100800 */
[----:B------:R-:W2:Y:S04]  /*134a0*/  LDL R23, [R1+0x3c] ;  /* 0x00003c0001177983 */ /* 0x000ea80000100800 */
[----:B--2---:R0:W-:Y:S04]  /*134b0*/  STL.64 [R1+0x7f0], R22 ;  /* 0x0007f01601007387 */ /* 0x0041e80000100a00 */
[----:B-1----:R-:W3:Y:S04]  /*134c0*/  LDL.LU R20, [R1+0x190] ;  /* 0x0001900001147983 */ /* 0x002ee80000300800 */
[----:B------:R-:W3:Y:S04]  /*134d0*/  LDL.LU R21, [R1+0x194] ;  /* 0x0001940001157983 */ /* 0x000ee80000300800 */
[----:B0-----:R-:W3:Y:S04]  /*134e0*/  LDL.LU R22, [R1+0x198] ;  /* 0x0001980001167983 */ /* 0x001ee80000300800 */
[----:B------:R-:W3:Y:S01]  /*134f0*/  LDL.LU R23, [R1+0x19c] ;  /* 0x00019c0001177983 */ /* 0x000ee20000300800 */
[----:B------:R-:W-:Y:S01]  /*13500*/  IMAD.MOV.U32 R13, RZ, RZ, R17 ;  /* 0x000000ffff0d7224 */ /* 0x000fe200078e0011 */
[----:B----4-:R-:W-:-:S04]  /*13510*/  LOP3.LUT R5, R5, R4, RZ, 0x3c, !PT ;  /* 0x0000000405057212 */ /* 0x010fc800078e3cff */
[----:B------:R-:W-:Y:S01]  /*13520*/  LOP3.LUT R4, R5, R4, RZ, 0x3c, !PT ;  /* 0x0000000405047212 */ /* 0x000fe200078e3cff */
[----:B------:R-:W-:-:S03]  /*13530*/  IMAD.WIDE R6, R25, 0x2, R6 ;  /* 0x0000000219067825 */ /* 0x000fc600078e0206 */
[----:B------:R-:W-:Y:S02]  /*13540*/  LOP3.LUT R5, R5, R4, RZ, 0x3c, !PT ;  /* 0x0000000405057212 */ /* 0x000fe400078e3cff */
[----:B------:R-:W-:Y:S03]  /*13550*/  STL [R1+0x444], R6 ;  /* 0x0004440601007387 */ /* 0x000fe60000100800 */
[----:B------:R-:W-:Y:S01]  /*13560*/  IMAD.WIDE R4, R25, 0x2, R4 ;  /* 0x0000000219047825 */ /* 0x000fe200078e0204 */
[----:B------:R-:W-:Y:S04]  /*13570*/  STL [R1+0x3c8], R7 ;  /* 0x0003c80701007387 */ /* 0x000fe80000100800 */
[----:B------:R-:W-:Y:S01]  /*13580*/  STL [R1+0x4f8], R4 ;  /* 0x0004f80401007387 */ /* 0x000fe20000100800 */
[----:B---3--:R-:W-:Y:S03]  /*13590*/  HMMA.16816.F32.BF16 R16, R8, R18, R20 ;  /* 0x000000120810723c */ /* 0x008fe60000041814 */
[----:B------:R-:W2:Y:S11]  /*135a0*/  LDL.LU.64 R22, [R1+0x7f0] ;  /* 0x0007f00001167983 */ /* 0x000eb60000300a00 */
[----:B------:R-:W-:Y:S09]  /*135b0*/  @!UPT UIADD3 URZ, URZ, URZ, URZ ;  /* 0x0000003f3f3ff290 */ /* 0x000ff2000fffe03f */
[----:B------:R-:W-:Y:S04]  /*135c0*/  STL.64 [R1+0x2e0], R16 ;  /* 0x0002e01001007387 */ /* 0x000fe80000100a00 */
[----:B------:R0:W-:Y:S04]  /*135d0*/  STL.64 [R1+0x2e8], R18 ;  /* 0x0002e81201007387 */ /* 0x0001e80000100a00 */
[----:B0-----:R-:W3:Y:S04]  /*135e0*/  LDL.LU.64 R18, [R1+0x7e8] ;  /* 0x0007e80001127983 */ /* 0x001ee80000300a00 */
[----:B------:R-:W4:Y:S04]  /*135f0*/  LDL.LU.64 R16, [R1+0x7e0] ;  /* 0x0007e00001107983 */ /* 0x000f280000300a00 */
[----:B------:R-:W-:Y:S01]  /*13600*/  STL [R1+0x448], R5 ;  /* 0x0004480501007387 */ /* 0x000fe20000100800 */
[----:B------:R-:W-:-:S04]  /*13610*/  IMAD.MOV.U32 R12, RZ, RZ, R14 ;  /* 0x000000ffff0c7224 */ /* 0x000fc800078e000e */
[----:B------:R-:W-:-:S05]  /*13620*/  IMAD.WIDE R12, R25, 0x2, R12 ;  /* 0x00000002190c7825 */ /* 0x000fca00078e020c */
[----:B------:R-:W-:Y:S04]  /*13630*/  STL [R1+0x57c], R12 ;  /* 0x00057c0c01007387 */ /* 0x000fe80000100800 */
[----:B------:R-:W-:Y:S04]  /*13640*/  STL [R1+0x4fc], R13 ;  /* 0x0004fc0d01007387 */ /* 0x000fe80000100800 */
[----:B----4-:R-:W0:Y:S04]  /*13650*/  LDSM.16.MT88.4 R4, [R17+0x3000] ;  /* 0x003000001104783b */ /* 0x010e280000004200 */
[----:B0-----:R-:W-:Y:S04]  /*13660*/  STL.64 [R1+0x770], R6 ;  /* 0x0007700601007387 */ /* 0x001fe80000100a00 */
[----:B------:R0:W-:Y:S04]  /*13670*/  STL.64 [R1+0x768], R4 ;  /* 0x0007680401007387 */ /* 0x0001e80000100a00 */
[----:B0-----:R-:W4:Y:S01]  /*13680*/  LDL.LU R5, [R1+0x500] ;  /* 0x0005000001057983 */ /* 0x001f220000300800 */
[----:B------:R-:W-:-:S02]  /*13690*/  IMAD.MOV.U32 R6, RZ, RZ, R3 ;  /* 0x000000ffff067224 */ /* 0x000fc400078e0003 */
[----:B------:R-:W-:Y:S01]  /*136a0*/  IMAD.MOV.U32 R7, RZ, RZ, R2 ;  /* 0x000000ffff077224 */ /* 0x000fe200078e0002 */
[----:B------:R-:W2:Y:S04]  /*136b0*/  LDL.LU R3, [R1+0x7dc] ;  /* 0x0007dc0001037983 */ /* 0x000ea80000300800 */
[----:B------:R-:W2:Y:S04]  /*136c0*/  LDL.LU R2, [R1+0x7d8] ;  /* 0x0007d80001027983 */ /* 0x000ea80000300800 */
[----:B------:R-:W-:Y:S04]  /*136d0*/  STL.64 [R1+0x7d0], R6 ;  /* 0x0007d00601007387 */ /* 0x000fe80000100a00 */
[----:B----4-:R0:W-:Y:S04]  /*136e0*/  STL [R1+0x7c8], R5 ;  /* 0x0007c80501007387 */ /* 0x0101e80000100800 */
[----:B------:R-:W2:Y:S04]  /*136f0*/  LDL.LU R4, [R1+0x1a0] ;  /* 0x0001a00001047983 */ /* 0x000ea80000300800 */
[----:B0-----:R-:W2:Y:S04]  /*13700*/  LDL.LU R5, [R1+0x1a4] ;  /* 0x0001a40001057983 */ /* 0x001ea80000300800 */
[----:B------:R-:W2:Y:S04]  /*13710*/  LDL.LU R6, [R1+0x1a8] ;  /* 0x0001a80001067983 */ /* 0x000ea80000300800 */
[----:B------:R-:W2:Y:S02]  /*13720*/  LDL.LU R7, [R1+0x1ac] ;  /* 0x0001ac0001077983 */ /* 0x000ea40000300800 */
[----:B--2---:R-:W-:Y:S02]  /*13730*/  HMMA.16816.F32.BF16 R20, R8, R22, R4 ;  /* 0x000000160814723c */ /* 0x004fe40000041804 */
[----:B------:R-:W2:Y:S04]  /*13740*/  LDL.LU.64 R6, [R1+0x7d0] ;  /* 0x0007d00001067983 */ /* 0x000ea80000300a00 */
[----:B------:R-:W4:Y:S11]  /*13750*/  LDL.LU R5, [R1+0x7c8] ;  /* 0x0007c80001057983 */ /* 0x000f360000300800 */
[----:B------:R-:W-:Y:S06]  /*13760*/  @!UPT UIADD3 URZ, URZ, URZ, URZ ;  /* 0x0000003f3f3ff290 */ /* 0x000fec000fffe03f */
[----:B------:R-:W-:Y:S04]  /*13770*/  STL.64 [R1+0x2d0], R20 ;  /* 0x0002d01401007387 */ /* 0x000fe80000100a00 */
[----:B------:R0:W-:Y:S04]  /*13780*/  STL.64 [R1+0x2d8], R22 ;  /* 0x0002d81601007387 */ /* 0x0001e80000100a00 */
[----:B0-----:R-:W2:Y:S04]  /*13790*/  LDL.LU.64 R22, [R1+0x7c0] ;  /* 0x0007c00001167983 */ /* 0x001ea80000300a00 */
[----:B------:R-:W2:Y:S01]  /*137a0*/  LDL.LU.64 R20, [R1+0x7b8] ;  /* 0x0007b80001147983 */ /* 0x000ea20000300a00 */
[----:B------:R-:W-:-:S02]  /*137b0*/  IMAD.MOV.U32 R12, RZ, RZ, R16 ;  /* 0x000000ffff0c7224 */ /* 0x000fc400078e0010 */
[----:B------:R-:W-:-:S04]  /*137c0*/  IMAD.MOV.U32 R13, RZ, RZ, R15 ;  /* 0x000000ffff0d7224 */ /* 0x000fc800078e000f */
[----:B------:R-:W-:-:S04]  /*137d0*/  IMAD.WIDE R16, R25, 0x2, R12 ;  /* 0x0000000219107825 */ /* 0x000fc800078e020c */
[----:B------:R-:W-:Y:S02]  /*137e0*/  IMAD.MOV.U32 R14, RZ, RZ, R29 ;  /* 0x000000ffff0e7224 */ /* 0x000fe400078e001d */
[----:B------:R-:W-:Y:S02]  /*137f0*/  IMAD.MOV.U32 R15, RZ, RZ, R24 ;  /* 0x000000ffff0f7224 */ /* 0x000fe400078e0018 */
[----:B------:R-:W3:Y:S02]  /*13800*/  LDL.LU R24, [R1+0x45c] ;  /* 0x00045c0001187983 */ /* 0x000ee40000300800 */
[----:B------:R-:W-:Y:S02]  /*13810*/  IMAD.WIDE R14, R25, 0x2, R14 ;  /* 0x00000002190e7825 */ /* 0x000fe400078e020e */
[----:B------:R-:W3:Y:S02]  /*13820*/  LDL.LU R29, [R1+0x504] ;  /* 0x00050400011d7983 */ /* 0x000ee40000300800 */
[----:B------:R-:W-:-:S02]  /*13830*/  IMAD.MOV.U32 R12, RZ, RZ, R28 ;  /* 0x000000ffff0c7224 */ /* 0x000fc400078e001c */
[----:B------:R0:W-:Y:S04]  /*13840*/  STL [R1+0x44c], R16 ;  /* 0x00044c1001007387 */ /* 0x0001e80000100800 */
[----:B------:R1:W-:Y:S04]  /*13850*/  STL [R1+0x3cc], R17 ;  /* 0x0003cc1101007387 */ /* 0x0003e80000100800 */
[----:B0-----:R-:W3:Y:S04]  /*13860*/  LDL.LU R16, [R1+0x3d8] ;  /* 0x0003d80001107983 */ /* 0x001ee80000300800 */
[----:B-1----:R-:W3:Y:S04]  /*13870*/  LDL.LU R17, [R1+0x458] ;  /* 0x0004580001117983 */ /* 0x002ee80000300800 */
[----:B------:R0:W-:Y:S04]  /*13880*/  STL [R1+0x450], R14 ;  /* 0x0004500e01007387 */ /* 0x0001e80000100800 */
[----:B------:R1:W-:Y:S04]  /*13890*/  STL [R1+0x3d0], R15 ;  /* 0x0003d00f01007387 */ /* 0x0003e80000100800 */
[----:B0-----:R-:W3:Y:S04]  /*138a0*/  LDL.LU R14, [R1+0x3d4] ;  /* 0x0003d400010e7983 */ /* 0x001ee80000300800 */
[----:B-1----:R-:W3:Y:S01]  /*138b0*/  LDL.LU R15, [R1+0x454] ;  /* 0x00045400010f7983 */ /* 0x002ee20000300800 */
[----:B----4-:R-:W-:-:S04]  /*138c0*/  IMAD.MOV.U32 R13, RZ, RZ, R5 ;  /* 0x000000ffff0d7224 */ /* 0x010fc800078e0005 */
[----:B------:R-:W-:Y:S01]  /*138d0*/  IMAD.WIDE R12, R25, 0x2, R12 ;  /* 0x00000002190c7825 */ /* 0x000fe200078e020c */
[----:B--2---:R-:W-:Y:S01]  /*138e0*/  HMMA.16816.F32.BF16 R4, R8, R6, R20 ;  /* 0x000000060804723c */ /* 0x004fe20000041814 */
[----:B------:R-:W2:Y:S04]  /*138f0*/  LDL.LU.64 R22, [R1+0x7b0] ;  /* 0x0007b00001167983 */ /* 0x000ea80000300a00 */
[----:B------:R-:W4:Y:S04]  /*13900*/  LDL.LU R20, [R1+0x7a8] ;  /* 0x0007a80001147983 */ /* 0x000f280000300800 */
[----:B------:R-:W-:Y:S11]  /*13910*/  STL [R1+0x580], R12 ;  /* 0x0005800c01007387 */ /* 0x000ff60000100800 */
[----:B------:R-:W-:Y:S03]  /*13920*/  @!UPT UIADD3 URZ, URZ, URZ, URZ ;  /* 0x0000003f3f3ff290 */ /* 0x000fe6000fffe03f */
[----:B------:R0:W-:Y:S04]  /*13930*/  STL.64 [R1+0x2c0], R4 ;  /* 0x0002c00401007387 */ /* 0x0001e80000100a00 */
[----:B------:R1:W-:Y:S04]  /*13940*/  STL.64 [R1+0x2c8], R6 ;  /* 0x0002c80601007387 */ /* 0x0003e80000100a00 */
[----:B0-----:R-:W2:Y:S04]  /*13950*/  LDL.LU R4, [R1+0x1d0] ;  /* 0x0001d00001047983 */ /* 0x001ea80000300800 */
[----:B------:R-:W2:Y:S04]  /*13960*/  LDL.LU R5, [R1+0x1d4] ;  /* 0x0001d40001057983 */ /* 0x000ea80000300800 */
[----:B-1----:R-:W2:Y:S04]  /*13970*/  LDL.LU R6, [R1+0x1d8] ;  /* 0x0001d80001067983 */ /* 0x002ea80000300800 */
[----:B------:R-:W2:Y:S04]  /*13980*/  LDL.LU R7, [R1+0x1dc] ;  /* 0x0001dc0001077983 */ /* 0x000ea80000300800 */
[----:B--2---:R4:W-:Y:S04]  /*13990*/  STL.64 [R1+0x788], R6 ;  /* 0x0007880601007387 */ /* 0x0049e80000100a00 */
[----:B------:R-:W-:Y:S01]  /*139a0*/  STL.64 [R1+0x780], R4 ;  /* 0x0007800401007387 */ /* 0x000fe20000100a00 */
[----:B----4-:R-:W-:-:S03]  /*139b0*/  IMAD.MOV.U32 R6, RZ, RZ, R20 ;  /* 0x000000ffff067224 */ /* 0x010fc600078e0014 */
[----:B------:R-:W2:Y:S04]  /*139c0*/  LDL.LU R20, [R1+0x3dc] ;  /* 0x0003dc0001147983 */ /* 0x000ea80000300800 */
[----:B------:R-:W2:Y:S04]  /*139d0*/  LDL.LU R21, [R1+0x460] ;  /* 0x0004600001157983 */ /* 0x000ea80000300800 */
[----:B------:R-:W-:Y:S01]  /*139e0*/  STL.64 [R1+0x798], R22 ;  /* 0x0007981601007387 */ /* 0x000fe20000100a00 */
[----:B------:R-:W-:-:S03]  /*139f0*/  IMAD.MOV.U32 R7, RZ, RZ, R0 ;  /* 0x000000ffff077224 */ /* 0x000fc600078e0000 */
[----:B--2---:R0:W-:Y:S04]  /*13a00*/  STL.64 [R1+0x790], R20 ;  /* 0x0007901401007387 */ /* 0x0041e80000100a00 */
[----:B0-----:R-:W2:Y:S04]  /*13a10*/  LDL.LU R20, [R1+0x1e0] ;  /* 0x0001e00001147983 */ /* 0x001ea80000300800 */
[----:B------:R-:W2:Y:S01]  /*13a20*/  LDL.LU R21, [R1+0x1e4] ;  /* 0x0001e40001157983 */ /* 0x000ea20000300800 */
[----:B------:R-:W-:Y:S02]  /*13a30*/  IMAD.MOV.U32 R22, RZ, RZ, R2 ;  /* 0x000000ffff167224 */ /* 0x000fe400078e0002 */
[----:B------:R-:W-:Y:S01]  /*13a40*/  IMAD.MOV.U32 R23, RZ, RZ, R3 ;  /* 0x000000ffff177224 */ /* 0x000fe200078e0003 */
[----:B------:R-:W4:Y:S04]  /*13a50*/  LDL.LU R2, [R1+0x7a4] ;  /* 0x0007a40001027983 */ /* 0x000f280000300800 */
[----:B------:R-:W4:Y:S01]  /*13a60*/  LDL.LU R3, [R1+0x7a0] ;  /* 0x0007a00001037983 */ /* 0x000f220000300800 */
[----:B---3--:R-:W-:-:S03]  /*13a70*/  IMAD.MOV.U32 R12, RZ, RZ, R15 ;  /* 0x000000ffff0c7224 */ /* 0x008fc600078e000f */
[----:B------:R-:W3:Y:S04]  /*13a80*/  LDL.LU R28, [R1+0x464] ;  /* 0x00046400011c7983 */ /* 0x000ee80000300800 */
[----:B------:R-:W3:Y:S04]  /*13a90*/  LDL.LU R0, [R1+0x508] ;  /* 0x0005080001007983 */ /* 0x000ee80000300800 */
[----:B------:R0:W-:Y:S01]  /*13aa0*/  STL [R1+0x500], R13 ;  /* 0x0005000d01007387 */ /* 0x0001e20000100800 */
[----:B------:R-:W-:Y:S02]  /*13ab0*/  IMAD.MOV.U32 R15, RZ, RZ, R16 ;  /* 0x000000ffff0f7224 */ /* 0x000fe400078e0010 */
[----:B0-----:R-:W-:-:S02]  /*13ac0*/  IMAD.MOV.U32 R13, RZ, RZ, R14 ;  /* 0x000000ffff0d7224 */ /* 0x001fc400078e000e */
[----:B------:R-:W-:Y:S02]  /*13ad0*/  IMAD.MOV.U32 R14, RZ, RZ, R17 ;  /* 0x000000ffff0e7224 */ /* 0x000fe400078e0011 */
[----:B------:R-:W-:-:S04]  /*13ae0*/  IMAD.WIDE R16, R25, 0x2, R12 ;  /* 0x0000000219107825 */ /* 0x000fc800078e020c */
[----:B------:R-:W-:Y:S02]  /*13af0*/  IMAD.MOV.U32 R12, RZ, RZ, R29 ;  /* 0x000000ffff0c7224 */ /* 0x000fe400078e001d */
[----:B------:R-:W-:Y:S02]  /*13b00*/  IMAD.MOV.U32 R13, RZ, RZ, R24 ;  /* 0x000000ffff0d7224 */ /* 0x000fe400078e0018 */
[----:B------:R-:W-:-:S04]  /*13b10*/  IMAD.WIDE R14, R25, 0x2, R14 ;  /* 0x00000002190e7825 */ /* 0x000fc800078e020e */
[----:B------:R-:W-:Y:S01]  /*13b20*/  IMAD.WIDE R12, R25, 0x2, R12 ;  /* 0x00000002190c7825 */ /* 0x000fe200078e020c */
[----:B--2---:R-:W-:Y:S01]  /*13b30*/  HMMA.16816.F32.BF16 R4, R8, R6, R20 ;  /* 0x000000060804723c */ /* 0x004fe20000041814 */
[----:B------:R-:W2:Y:S04]  /*13b40*/  LDL.LU.64 R22, [R1+0x798] ;  /* 0x0007980001167983 */ /* 0x000ea80000300a00 */
[----:B------:R-:W2:Y:S11]  /*13b50*/  LDL.LU.64 R20, [R1+0x790] ;  /* 0x0007900001147983 */ /* 0x000eb60000300a00 */
[----:B------:R-:W-:Y:S07]  /*13b60*/  @!UPT UIADD3 URZ, URZ, URZ, URZ ;  /* 0x0000003f3f3ff290 */ /* 0x000fee000fffe03f */
[----:B------:R-:W-:Y:S04]  /*13b70*/  STL.64 [R1+0x2b0], R4 ;  /* 0x0002b00401007387 */ /* 0x000fe80000100a00 */
[----:B------:R0:W-:Y:S04]  /*13b80*/  STL.64 [R1+0x2b8], R6 ;  /* 0x0002b80601007387 */ /* 0x0001e80000100a00 */
[----:B0-----:R-:W2:Y:S04]  /*13b90*/  LDL.LU.64 R6, [R1+0x788] ;  /* 0x0007880001067983 */ /* 0x001ea80000300a00 */
[----:B------:R-:W2:Y:S04]  /*13ba0*/  LDL.LU.64 R4, [R1+0x780] ;  /* 0x0007800001047983 */ /* 0x000ea80000300a00 */
[----:B------:R-:W-:Y:S04]  /*13bb0*/  STL [R1+0x454], R16 ;  /* 0x0004541001007387 */ /* 0x000fe80000100800 */
[----:B------:R-:W-:Y:S04]  /*13bc0*/  STL [R1+0x3d4], R17 ;  /* 0x0003d41101007387 */ /* 0x000fe80000100800 */
[----:B------:R-:W-:Y:S04]  /*13bd0*/  STL [R1+0x458], R14 ;  /* 0x0004580e01007387 */ /* 0x000fe80000100800 */
[----:B------:R0:W-:Y:S04]  /*13be0*/  STL [R1+0x3d8], R15 ;  /* 0x0003d80f01007387 */ /* 0x0001e80000100800 */
[----:B------:R-:W-:Y:S04]  /*13bf0*/  STL [R1+0x504], R12 ;  /* 0x0005040c01007387 */ /* 0x000fe80000100800 */
[----:B0-----:R-:W3:Y:S04]  /*13c00*/  LDL.LU R15, [R1+0x468] ;  /* 0x00046800010f7983 */ /* 0x001ee80000300800 */
[----:B------:R-:W3:Y:S04]  /*13c10*/  LDL.LU R16, [R1+0x46c] ;  /* 0x00046c0001107983 */ /* 0x000ee80000300800 */
[----:B------:R-:W3:Y:S04]  /*13c20*/  LDL.LU R17, [R1+0x510] ;  /* 0x0005100001117983 */ /* 0x000ee80000300800 */
[----:B------:R4:W-:Y:S02]  /*13c30*/  STL.64 [R1+0x760], R18 ;  /* 0x0007601201007387 */ /* 0x0009e40000100a00 */
[----:B----4-:R-:W-:-:S02]  /*13c40*/  IMAD.MOV.U32 R18, RZ, RZ, R3 ;  /* 0x000000ffff127224 */ /* 0x010fc400078e0003 */
[----:B------:R-:W-:Y:S01]  /*13c50*/  IMAD.MOV.U32 R19, RZ, RZ, R2 ;  /* 0x000000ffff137224 */ /* 0x000fe200078e0002 */
[----:B--2---:R-:W-:Y:S01]  /*13c60*/  HMMA.16816.F32.BF16 R8, R8, R26, R4 ;  /* 0x0000001a0808723c */ /* 0x004fe20000041804 */
[----:B---3--:R0:W-:Y:S04]  /*13c70*/  STL.64 [R1+0x758], R16 ;  /* 0x0007581001007387 */ /* 0x0081e80000100a00 */
[----:B0-----:R-:W2:Y:S04]  /*13c80*/  LDL.LU R16, [R1+0x200] ;  /* 0x0002000001107983 */ /* 0x001ea80000300800 */
[----:B------:R-:W2:Y:S04]  /*13c90*/  LDL.LU R17, [R1+0x204] ;  /* 0x0002040001117983 */ /* 0x000ea80000300800 */
[----:B------:R-:W3:Y:S04]  /*13ca0*/  LDL.LU R3, [R1+0x77c] ;  /* 0x00077c0001037983 */ /* 0x000ee80000300800 */
[----:B------:R-:W4:Y:S04]  /*13cb0*/  LDL.LU R2, [R1+0x778] ;  /* 0x0007780001027983 */ /* 0x000f280000300800 */
[----:B------:R-:W2:Y:S04]  /*13cc0*/  LDL.LU R24, [R1+0x470] ;  /* 0x0004700001187983 */ /* 0x000ea80000300800 */
[----:B------:R-:W2:Y:S04]  /*13cd0*/  LDL.LU R29, [R1+0x514] ;  /* 0x00051400011d7983 */ /* 0x000ea80000300800 */
[----:B------:R-:W-:Y:S04]  /*13ce0*/  STL [R1+0x45c], R13 ;  /* 0x00045c0d01007387 */ /* 0x000fe80000100800 */
[----:B------:R-:W2:Y:S04]  /*13cf0*/  LDL.LU.64 R6, [R1+0x770] ;  /* 0x0007700001067983 */ /* 0x000ea80000300a00 */
[----:B------:R-:W2:Y:S04]  /*13d00*/  LDL.LU.64 R4, [R1+0x768] ;  /* 0x0007680001047983 */ /* 0x000ea80000300a00 */
[----:B------:R0:W-:Y:S04]  /*13d10*/  STL.64 [R1+0x2a0], R8 ;  /* 0x0002a00801007387 */ /* 0x0001e80000100a00 */
[----:B------:R1:W-:Y:S01]  /*13d20*/  STL.64 [R1+0x2a8], R10 ;  /* 0x0002a80a01007387 */ /* 0x0003e20000100a00 */
[----:B0-----:R-:W-:-:S02]  /*13d30*/  IMAD.MOV.U32 R8, RZ, RZ, R21 ;  /* 0x000000ffff087224 */ /* 0x001fc400078e0015 */
[----:B------:R-:W-:Y:S02]  /*13d40*/  IMAD.MOV.U32 R9, RZ, RZ, R20 ;  /* 0x000000ffff097224 */ /* 0x000fe400078e0014 */
[----:B-1----:R-:W-:Y:S02]  /*13d50*/  IMAD.MOV.U32 R10, RZ, RZ, R0 ;  /* 0x000000ffff0a7224 */ /* 0x002fe400078e0000 */
[----:B------:R-:W-:Y:S02]  /*13d60*/  IMAD.MOV.U32 R11, RZ, RZ, R28 ;  /* 0x000000ffff0b7224 */ /* 0x000fe400078e001c */
[----:B------:R-:W-:-:S04]  /*13d70*/  IMAD.WIDE R8, R25, 0x2, R8 ;  /* 0x0000000219087825 */ /* 0x000fc800078e0208 */
[----:B------:R-:W-:Y:S01]  /*13d80*/  IMAD.WIDE R10, R25, 0x2, R10 ;  /* 0x00000002190a7825 */ /* 0x000fe200078e020a */
[----:B------:R-:W-:Y:S04]  /*13d90*/  STL [R1+0x460], R8 ;  /* 0x0004600801007387 */ /* 0x000fe80000100800 */
[----:B------:R0:W-:Y:S04]  /*13da0*/  STL [R1+0x3dc], R9 ;  /* 0x0003dc0901007387 */ /* 0x0001e80000100800 */
[----:B0-----:R-:W2:Y:S04]  /*13db0*/  LDL.LU R9, [R1+0x3e0] ;  /* 0x0003e00001097983 */ /* 0x001ea80000300800 */
[----:B------:R-:W-:Y:S04]  /*13dc0*/  STL [R1+0x508], R10 ;  /* 0x0005080a01007387 */ /* 0x000fe80000100800 */
[----:B------:R-:W-:Y:S01]  /*13dd0*/  STL [R1+0x464], R11 ;  /* 0x0004640b01007387 */ /* 0x000fe20000100800 */
[----:B---3--:R-:W-:-:S02]  /*13de0*/  IMAD.MOV.U32 R13, RZ, RZ, R3 ;  /* 0x000000ffff0d7224 */ /* 0x008fc400078e0003 */
[----:B----4-:R-:W-:-:S04]  /*13df0*/  IMAD.MOV.U32 R12, RZ, RZ, R2 ;  /* 0x000000ffff0c7224 */ /* 0x010fc800078e0002 */
[----:B------:R-:W-:Y:S01]  /*13e00*/  IMAD.WIDE R12, R25, 0x2, R12 ;  /* 0x00000002190c7825 */ /* 0x000fe200078e020c */
[----:B--2---:R-:W-:Y:S04]  /*13e10*/  HMMA.16816.F32.BF16 R16, R4, R22, R16 ;  /* 0x000000160410723c */ /* 0x004fe80000041810 */
[----:B------:R-:W-:Y:S04]  /*13e20*/  STL [R1+0x584], R12 ;  /* 0x0005840c01007387 */ /* 0x000fe80000100800 */
[----:B------:R-:W-:Y:S04]  /*13e30*/  STL [R1+0x50c], R13 ;  /* 0x00050c0d01007387 */ /* 0x000fe80000100800 */
[----:B------:R-:W2:Y:S04]  /*13e40*/  LDL.LU R28, [R1+0x3e4] ;  /* 0x0003e400011c7983 */ /* 0x000ea80000300800 */
[----:B------:R-:W3:Y:S07]  /*13e50*/  LDL.LU R0, [R1+0x474] ;  /* 0x0004740001007983 */ /* 0x000eee0000300800 */
[----:B------:R-:W-:Y:S04]  /*13e60*/  STL.64 [R1+0x190], R16 ;  /* 0x0001901001007387 */ /* 0x000fe80000100a00 */
[----:B------:R0:W-:Y:S04]  /*13e70*/  STL.64 [R1+0x198], R18 ;  /* 0x0001981201007387 */ /* 0x0001e80000100a00 */
[----:B0-----:R-:W4:Y:S04]  /*13e80*/  LDL.LU.64 R18, [R1+0x760] ;  /* 0x0007600001127983 */ /* 0x001f280000300a00 */
[----:B------:R-:W2:Y:S04]  /*13e90*/  LDL.LU.64 R16, [R1+0x758] ;  /* 0x0007580001107983 */ /* 0x000ea80000300a00 */
[----:B------:R-:W2:Y:S04]  /*13ea0*/  LDL.LU R14, [R1+0x518] ;  /* 0x00051800010e7983 */ /* 0x000ea80000300800 */
[----:B------:R-:W2:Y:S04]  /*13eb0*/  LDL.LU R20, [R1+0x51c] ;  /* 0x00051c0001147983 */ /* 0x000ea80000300800 */
[----:B------:R-:W2:Y:S01]  /*13ec0*/  LDL.LU R21, [R1+0x588] ;  /* 0x0005880001157983 */ /* 0x000ea20000300800 */
[----:B------:R-:W-:-:S02]  /*13ed0*/  IMAD.MOV.U32 R3, RZ, RZ, R22 ;  /* 0x000000ffff037224 */ /* 0x000fc400078e0016 */
[----:B------:R-:W-:Y:S01]  /*13ee0*/  IMAD.MOV.U32 R2, RZ, RZ, R23 ;  /* 0x000000ffff027224 */ /* 0x000fe200078e0017 */
[----:B--2---:R0:W-:Y:S04]  /*13ef0*/  STL.64 [R1+0x750], R20 ;  /* 0x0007501401007387 */ /* 0x0041e80000100a00 */
[----:B0-----:R-:W4:Y:S04]  /*13f00*/  LDL.LU R20, [R1+0x210] ;  /* 0x0002100001147983 */ /* 0x001f280000300800 */
[----:B------:R-:W4:Y:S04]  /*13f10*/  LDL.LU R21, [R1+0x214] ;  /* 0x0002140001157983 */ /* 0x000f280000300800 */
[----:B------:R-:W4:Y:S04]  /*13f20*/  LDL.LU R22, [R1+0x218] ;  /* 0x0002180001167983 */ /* 0x000f280000300800 */
[----:B------:R-:W4:Y:S01]  /*13f30*/  LDL.LU R23, [R1+0x21c] ;  /* 0x00021c0001177983 */ /* 0x000f220000300800 */
[----:B------:R-:W-:-:S02]  /*13f40*/  IMAD.MOV.U32 R12, RZ, RZ, R17 ;  /* 0x000000ffff0c7224 */ /* 0x000fc400078e0011 */
[----:B------:R-:W-:Y:S02]  /*13f50*/  IMAD.MOV.U32 R13, RZ, RZ, R16 ;  /* 0x000000ffff0d7224 */ /* 0x000fe400078e0010 */
[----:B------:R-:W-:-:S04]  /*13f60*/  IMAD.MOV.U32 R8, RZ, RZ, R15 ;  /* 0x000000ffff087224 */ /* 0x000fc800078e000f */
[----:B------:R-:W-:-:S04]  /*13f70*/  IMAD.WIDE R8, R25, 0x2, R8 ;  /* 0x0000000219087825 */ /* 0x000fc800078e0208 */
[----:B------:R-:W-:Y:S01]  /*13f80*/  IMAD.WIDE R12, R25, 0x2, R12 ;  /* 0x00000002190c7825 */ /* 0x000fe200078e020c */
[----:B------:R-:W-:Y:S01]  /*13f90*/  STL [R1+0x468], R8 ;  /* 0x0004680801007387 */ /* 0x000fe20000100800 */
[----:B----4-:R-:W-:Y:S03]  /*13fa0*/  HMMA.16816.F32.BF16 R16, R4, R18, R20 ;  /* 0x000000120410723c */ /* 0x010fe60000041814 */
[----:B------:R-:W2:Y:S04]  /*13fb0*/  LDL.LU.64 R20, [R1+0x750] ;  /* 0x0007500001147983 */ /* 0x000ea80000300a00 */
[----:B------:R0:W-:Y:S11]  /*13fc0*/  STL [R1+0x3e0], R9 ;  /* 0x0003e00901007387 */ /* 0x0001f60000100800 */
[----:B------:R-:W-:Y:S05]  /*13fd0*/  @!UPT UIADD3 URZ, URZ, URZ, URZ ;  /* 0x0000003f3f3ff290 */ /* 0x000fea000fffe03f */
[----:B------:R-:W-:Y:S04]  /*13fe0*/  STL.64 [R1+0x170], R16 ;  /* 0x0001701001007387 */ /* 0x000fe80000100a00 */
[----:B------:R-:W-:Y:S04]  /*13ff0*/  STL.64 [R1+0x178], R18 ;  /* 0x0001781201007387 */ /* 0x000fe80000100a00 */
[----:B0-----:R-:W4:Y:S04]  /*14000*/  LDL.LU R9, [R1+0x478] ;  /* 0x0004780001097983 */ /* 0x001f280000300800 */
[----:B------:R0:W-:Y:S04]  /*14010*/  STL [R1+0x510], R12 ;  /* 0x0005100c01007387 */ /* 0x0001e80000100800 */
[----:B------:R1:W-:Y:S04]  /*14020*/  STL [R1+0x46c], R13 ;  /* 0x00046c0d01007387 */ /* 0x0003e80000100800 */
[----:B------:R-:W2:Y:S04]  /*14030*/  LDL.LU R15, [R1+0x3e8] ;  /* 0x0003e800010f7983 */ /* 0x000ea80000300800 */
[----:B--2---:R2:W-:Y:S01]  /*14040*/  STL.64 [R1+0x740], R14 ;  /* 0x0007400e01007387 */ /* 0x0045e20000100a00 */
[----:B0-----:R-:W3:Y:S02]  /*14050*/  LDL.LU R12, [R1+0x220] ;  /* 0x00022000010c7983 */ /* 0x001ee40000300800 */
[----:B-1----:R-:W3:Y:S01]  /*14060*/  LDL.LU R13, [R1+0x224] ;  /* 0x00022400010d7983 */ /* 0x002ee20000300800 */
[----:B--2---:R-:W3:Y:S01]  /*14070*/  LDL.LU R14, [R1+0x228] ;  /* 0x00022800010e7983 */ /* 0x004ee20000300800 */
[----:B------:R-:W3:Y:S02]  /*14080*/  LDL.LU R15, [R1+0x22c] ;  /* 0x00022c00010f7983 */ /* 0x000ee40000300800 */
[----:B------:R-:W2:Y:S02]  /*14090*/  LDL.LU R16, [R1+0x47c] ;  /* 0x00047c0001107983 */ /* 0x000ea40000300800 */
[----:B------:R-:W2:Y:S02]  /*140a0*/  LDL R17, [R1+0x5bc] ;  /* 0x0005bc0001117983 */ /* 0x000ea40000100800 */
[----:B------:R-:W-:-:S02]  /*140b0*/  IMAD.MOV.U32 R10, RZ, RZ, R29 ;  /* 0x000000ffff0a7224 */ /* 0x000fc400078e001d */
[----:B------:R-:W-:-:S04]  /*140c0*/  IMAD.MOV.U32 R11, RZ, RZ, R24 ;  /* 0x000000ffff0b7224 */ /* 0x000fc800078e0018 */
[----:B------:R-:W-:Y:S01]  /*140d0*/  IMAD.WIDE R10, R25, 0x2, R10 ;  /* 0x00000002190a7825 */ /* 0x000fe200078e020a */
[----:B--2---:R0:W-:Y:S03]  /*140e0*/  STL.64 [R1+0x748], R16 ;  /* 0x0007481001007387 */ /* 0x0041e60000100a00 */
[----:B------:R-:W3:Y:S02]  /*140f0*/  LDL.LU.64 R18, [R1+0x1c8] ;  /* 0x0001c80001127983 */ /* 0x000ee40000300a00 */
[----:B------:R-:W-:Y:S02]  /*14100*/  STL [R1+0x514], R10 ;  /* 0x0005140a01007387 */ /* 0x000fe40000100800 */
[----:B------:R-:W-:Y:S01]  /*14110*/  STL [R1+0x470], R11 ;  /* 0x0004700b01007387 */ /* 0x000fe20000100800 */
[----:B0-----:R-:W2:Y:S01]  /*14120*/  LDL.LU.64 R16, [R1+0x748] ;  /* 0x0007480001107983 */ /* 0x001ea20000300a00 */
[----:B---3--:R-:W-:Y:S01]  /*14130*/  HMMA.16816.F32.BF16 R12, R4, R18, R12 ;  /* 0x00000012040c723c */ /* 0x008fe2000004180c */
[----:B------:R-:W-:-:S02]  /*14140*/  IMAD.MOV.U32 R23, RZ, RZ, R18 ;  /* 0x000000ffff177224 */ /* 0x000fc400078e0012 */
[----:B------:R-:W-:Y:S11]  /*14150*/  IMAD.MOV.U32 R22, RZ, RZ, R19 ;  /* 0x000000ffff167224 */ /* 0x000ff600078e0013 */
[----:B------:R-:W-:Y:S10]  /*14160*/  @!UPT UIADD3 URZ, URZ, URZ, URZ ;  /* 0x0000003f3f3ff290 */ /* 0x000ff4000fffe03f */
[----:B------:R-:W-:Y:S01]  /*14170*/  IMAD.MOV.U32 R18, RZ, RZ, R12 ;  /* 0x000000ffff127224 */ /* 0x000fe200078e000c */
[----:B------:R-:W-:Y:S01]  /*14180*/  STL.64 [R1+0x160], R12 ;  /* 0x0001600c01007387 */ /* 0x000fe20000100a00 */
[----:B------:R0:W-:Y:S03]  /*14190*/  STL.64 [R1+0x168], R14 ;  /* 0x0001680e01007387 */ /* 0x0001e60000100a00 */
[----:B0-----:R-:W3:Y:S01]  /*141a0*/  LDL.LU.64 R14, [R1+0x740] ;  /* 0x00074000010e7983 */ /* 0x001ee20000300a00 */
[----:B------:R-:W-:Y:S02]  /*141b0*/  STL [R1+0x728], R18 ;  /* 0x0007281201007387 */ /* 0x000fe40000100800 */
[----:B--2---:R0:W-:Y:S02]  /*141c0*/  STL.64 [R1+0x720], R16 ;  /* 0x0007201001007387 */ /* 0x0041e40000100a00 */
[----:B0-----:R-:W2:Y:S01]  /*141d0*/  LDL.LU R16, [R1+0x230] ;  /* 0x0002300001107983 */ /* 0x001ea20000300800 */
[----:B------:R-:W2:Y:S02]  /*141e0*/  LDL.LU R17, [R1+0x234] ;  /* 0x0002340001117983 */ /* 0x000ea40000300800 */
[----:B------:R-:W2:Y:S02]  /*141f0*/  LDL.LU R18, [R1+0x238] ;  /* 0x0002380001127983 */ /* 0x000ea40000300800 */
[----:B------:R-:W2:Y:S01]  /*14200*/  LDL.LU R19, [R1+0x23c] ;  /* 0x00023c0001137983 */ /* 0x000ea20000300800 */
[----:B------:R-:W2:Y:S01]  /*14210*/  LDL.LU R24, [R1+0x3ec] ;  /* 0x0003ec0001187983 */ /* 0x000ea20000300800 */
[----:B------:R-:W-:-:S02]  /*14220*/  IMAD.MOV.U32 R10, RZ, RZ, R0 ;  /* 0x000000ffff0a7224 */ /* 0x000fc400078e0000 */
[----:B------:R-:W3:Y:S02]  /*14230*/  LDL.LU R0, [R1+0x480] ;  /* 0x0004800001007983 */ /* 0x000ee40000300800 */
[----:B------:R-:W-:Y:S01]  /*14240*/  IMAD.MOV.U32 R11, RZ, RZ, R28 ;  /* 0x000000ffff0b7224 */ /* 0x000fe200078e001c */
[----:B------:R-:W4:Y:S01]  /*14250*/  LDL.LU R29, [R1+0x520] ;  /* 0x00052000011d7983 */ /* 0x000f220000300800 */
[----:B------:R-:W4:Y:S02]  /*14260*/  LDL.LU R28, [R1+0x58c] ;  /* 0x00058c00011c7983 */ /* 0x000f240000300800 */
[----:B------:R0:W-:Y:S01]  /*14270*/  STL.64 [R1+0x738], R26 ;  /* 0x0007381a01007387 */ /* 0x0001e20000100a00 */
[----:B--2---:R1:W-:Y:S01]  /*14280*/  STL.64 [R1+0x730], R24 ;  /* 0x0007301801007387 */ /* 0x0043e20000100a00 */
[----:B0-----:R-:W2:Y:S02]  /*14290*/  LDL.LU.64 R26, [R1+0x48] ;  /* 0x00004800011a7983 */ /* 0x001ea40000300a00 */
[----:B---3--:R-:W-:-:S02]  /*142a0*/  IMAD.MOV.U32 R8, RZ, RZ, R14 ;  /* 0x000000ffff087224 */ /* 0x008fc400078e000e */
[----:B------:R-:W-:-:S04]  /*142b0*/  IMAD.WIDE R10, R25, 0x2, R10 ;  /* 0x00000002190a7825 */ /* 0x000fc800078e020a */
[----:B----4-:R-:W-:-:S04]  /*142c0*/  IMAD.WIDE R8, R25, 0x2, R8 ;  /* 0x0000000219087825 */ /* 0x010fc800078e0208 */
[----:B------:R-:W-:Y:S02]  /*142d0*/  IMAD.MOV.U32 R12, RZ, RZ, R21 ;  /* 0x000000ffff0c7224 */ /* 0x000fe400078e0015 */
[----:B------:R-:W-:Y:S01]  /*142e0*/  IMAD.MOV.U32 R13, RZ, RZ, R20 ;  /* 0x000000ffff0d7224 */ /* 0x000fe200078e0014 */
[----:B------:R-:W-:Y:S01]  /*142f0*/  STL [R1+0x474], R10 ;  /* 0x0004740a01007387 */ /* 0x000fe20000100800 */
[----:B------:R-:W-:Y:S02]  /*14300*/  STL [R1+0x3e4], R11 ;  /* 0x0003e40b01007387 */ /* 0x000fe40000100800 */
[----:B------:R-:W-:Y:S02]  /*14310*/  STL [R1+0x518], R8 ;  /* 0x0005180801007387 */ /* 0x000fe40000100800 */
[----:B------:R-:W-:Y:S01]  /*14320*/  IMAD.WIDE R12, R25, 0x2, R12 ;  /* 0x00000002190c7825 */ /* 0x000fe200078e020c */
[----:B--2---:R-:W-:Y:S03]  /*14330*/  HMMA.16816.F32.BF16 R16, R4, R26, R16 ;  /* 0x0000001a0410723c */ /* 0x004fe60000041810 */
[----:B------:R-:W-:-:S02]  /*14340*/  IMAD.MOV.U32 R21, RZ, RZ, R26 ;  /* 0x000000ffff157224 */ /* 0x000fc400078e001a */
[----:B------:R-:W-:Y:S02]  /*14350*/  IMAD.MOV.U32 R20, RZ, RZ, R27 ;  /* 0x000000ffff147224 */ /* 0x000fe400078e001b */
[----:B------:R-:W2:Y:S01]  /*14360*/  LDL.LU.64 R26, [R1+0x738] ;  /* 0x00073800011a7983 */ /* 0x000ea20000300a00 */
[----:B-1----:R-:W3:Y:S11]  /*14370*/  LDL.LU.64 R24, [R1+0x730] ;  /* 0x0007300001187983 */ /* 0x002ef60000300a00 */
[----:B------:R-:W-:Y:S04]  /*14380*/  @!UPT UIADD3 URZ, URZ, URZ, URZ ;  /* 0x0000003f3f3ff290 */ /* 0x000fe8000fffe03f */
[----:B------:R-:W-:Y:S01]  /*14390*/  STL.64 [R1+0x150], R16 ;  /* 0x0001501001007387 */ /* 0x000fe20000100a00 */
[----:B------:R0:W-:Y:S02]  /*143a0*/  STL.64 [R1+0x158], R18 ;  /* 0x0001581201007387 */ /* 0x0001e40000100a00 */
[----:B0-----:R-:W-:Y:S01]  /*143b0*/  IMAD.MOV.U32 R19, RZ, RZ, R16 ;  /* 0x000000ffff137224 */ /* 0x001fe200078e0010 */
[----:B------:R-:W4:Y:S01]  /*143c0*/  LDL.LU R18, [R1+0x728] ;  /* 0x0007280001127983 */ /* 0x000f220000300800 */
[----:B------:R-:W2:Y:S02]  /*143d0*/  LDL.LU.64 R16, [R1+0x720] ;  /* 0x0007200001107983 */ /* 0x000ea40000300a00 */
[----:B------:R-:W-:Y:S02]  /*143e0*/  STL.64 [R1+0x6a0], R20 ;  /* 0x0006a01401007387 */ /* 0x000fe40000100a00 */
[----:B------:R0:W-:Y:S02]  /*143f0*/  STL.64 [R1+0x6b8], R22 ;  /* 0x0006b81601007387 */ /* 0x0001e40000100a00 */
[----:B0-----:R-:W3:Y:S01]  /*14400*/  LDL.LU.64 R22, [R1+0x38] ;  /* 0x0000380001167983 */ /* 0x001ee20000300a00 */
[----:B------:R-:W-:Y:S02]  /*14410*/  STL [R1+0x478], R9 ;  /* 0x0004780901007387 */ /* 0x000fe40000100800 */
[----:B------:R-:W-:Y:S02]  /*14420*/  STL [R1+0x588], R12 ;  /* 0x0005880c01007387 */ /* 0x000fe40000100800 */
[----:B------:R-:W-:Y:S01]  /*14430*/  STL [R1+0x51c], R13 ;  /* 0x00051c0d01007387 */ /* 0x000fe20000100800 */
[----:B--2---:R-:W0:Y:S04]  /*14440*/  LDSM.16.MT88.4 R8, [R17+0x3080] ;  /* 0x003080001108783b */ /* 0x004e280000004200 */
[----:B0-----:R-:W-:Y:S01]  /*14450*/  STL.64 [R1+0x6d8], R10 ;  /* 0x0006d80a01007387 */ /* 0x001fe20000100a00 */
[----:B------:R0:W-:Y:S03]  /*14460*/  STL.64 [R1+0x6d0], R8 ;  /* 0x0006d00801007387 */ /* 0x0001e60000100a00 */
[----:B0-----:R-:W2:Y:S01]  /*14470*/  LDL.LU R8, [R1+0x3f4] ;  /* 0x0003f40001087983 */ /* 0x001ea20000300800 */
[----:B------:R-:W2:Y:S02]  /*14480*/  LDL.LU R9, [R1+0x488] ;  /* 0x0004880001097983 */ /* 0x000ea40000300800 */
[----:B------:R-:W2:Y:S02]  /*14490*/  LDL.LU.64 R10, [R1+0x18] ;  /* 0x00001800010a7983 */ /* 0x000ea40000300a00 */
[----:B--2---:R0:W-:Y:S01]  /*144a0*/  STL.64 [R1+0x700], R10 ;  /* 0x0007000a01007387 */ /* 0x0041e20000100a00 */
[----:B------:R1:W-:Y:S03]  /*144b0*/  STL.64 [R1+0x6f8], R8 ;  /* 0x0006f80801007387 */ /* 0x0003e60000100a00 */
[----:B0-----:R-:W2:Y:S04]  /*144c0*/  LDL.LU.64 R10, [R1+0x28] ;  /* 0x00002800010a7983 */ /* 0x001ea80000300a00 */
[----:B--2---:R0:W-:Y:S01]  /*144d0*/  STL.64 [R1+0x718], R10 ;  /* 0x0007180a01007387 */ /* 0x0041e20000100a00 */
[----:B-1----:R-:W2:Y:S02]  /*144e0*/  LDL.LU R8, [R1+0x240] ;  /* 0x0002400001087983 */ /* 0x002ea40000300800 */
[----:B------:R-:W2:Y:S01]  /*144f0*/  LDL.LU R9, [R1+0x244] ;  /* 0x0002440001097983 */ /* 0x000ea20000300800 */
[----:B0-----:R-:W2:Y:S01]  /*14500*/  LDL.LU R10, [R1+0x248] ;  /* 0x00024800010a7983 */ /* 0x001ea20000300800 */
[----:B------:R-:W2:Y:S02]  /*14510*/  LDL.LU R11, [R1+0x24c] ;  /* 0x00024c00010b7983 */ /* 0x000ea40000300800 */
[----:B------:R-:W-:-:S02]  /*14520*/  IMAD.MOV.U32 R12, RZ, RZ, R16 ;  /* 0x000000ffff0c7224 */ /* 0x000fc400078e0010 */
[----:B------:R-:W-:Y:S02]  /*14530*/  IMAD.MOV.U32 R13, RZ, RZ, R15 ;  /* 0x000000ffff0d7224 */ /* 0x000fe400078e000f */
[----:B---3--:R-:W-:Y:S02]  /*14540*/  IMAD.MOV.U32 R15, RZ, RZ, R24 ;  /* 0x000000ffff0f7224 */ /* 0x008fe400078e0018 */
[----:B------:R-:W-:Y:S02]  /*14550*/  IMAD.MOV.U32 R24, RZ, RZ, R23 ;  /* 0x000000ffff187224 */ /* 0x000fe400078e0017 */
[----:B------:R-:W-:Y:S02]  /*14560*/  IMAD.MOV.U32 R14, RZ, RZ, R0 ;  /* 0x000000ffff0e7224 */ /* 0x000fe400078e0000 */
[----:B------:R-:W-:-:S04]  /*14570*/  IMAD.WIDE R16, R25, 0x2, R12 ;  /* 0x0000000219107825 */ /* 0x000fc800078e020c */
[----:B------:R-:W-:Y:S02]  /*14580*/  IMAD.MOV.U32 R12, RZ, RZ, R28 ;  /* 0x000000ffff0c7224 */ /* 0x000fe400078e001c */
[----:B------:R-:W-:Y:S02]  /*14590*/  IMAD.MOV.U32 R13, RZ, RZ, R29 ;  /* 0x000000ffff0d7224 */ /* 0x000fe400078e001d */
[----:B------:R-:W-:-:S04]  /*145a0*/  IMAD.WIDE R14, R25, 0x2, R14 ;  /* 0x00000002190e7825 */ /* 0x000fc800078e020e */
[----:B------:R-:W-:Y:S01]  /*145b0*/  IMAD.WIDE R12, R25, 0x2, R12 ;  /* 0x00000002190c7825 */ /* 0x000fe200078e020c */
[----:B--2---:R-:W-:Y:S11]  /*145c0*/  HMMA.16816.F32.BF16 R8, R4, R22, R8 ;  /* 0x000000160408723c */ /* 0x004ff60000041808 */
[----:B------:R-:W-:Y:S11]  /*145d0*/  @!UPT UIADD3 URZ, URZ, URZ, URZ ;  /* 0x0000003f3f3ff290 */ /* 0x000ff6000fffe03f */
[----:B------:R-:W-:Y:S01]  /*145e0*/  @!UPT UIADD3 URZ, URZ, URZ, URZ ;  /* 0x0000003f3f3ff290 */ /* 0x000fe2000fffe03f */
[----:B------:R-:W-:Y:S01]  /*145f0*/  STL.64 [R1+0x140], R8 ;  /* 0x0001400801007387 */ /* 0x000fe20000100a00 */
[----:B------:R0:W-:Y:S03]  /*14600*/  STL.64 [R1+0x148], R10 ;  /* 0x0001480a01007387 */ /* 0x0001e60000100a00 */
[----:B0-----:R-:W2:Y:S01]  /*14610*/  LDL.LU.64 R10, [R1+0x718] ;  /* 0x00071800010a7983 */ /* 0x001ea20000300a00 */
[----:B------:R-:W-:Y:S02]  /*14620*/  STL.64 [R1+0x710], R26 ;  /* 0x0007101a01007387 */ /* 0x000fe40000100a00 */
[----:B------:R0:W-:Y:S02]  /*14630*/  STL.64 [R1+0x708], R24 ;  /* 0x0007081801007387 */ /* 0x0001e40000100a00 */
[----:B0-----:R-:W2:Y:S01]  /*14640*/  LDL.LU R24, [R1+0x250] ;  /* 0x0002500001187983 */ /* 0x001ea20000300800 */
[----:B------:R-:W2:Y:S02]  /*14650*/  LDL.LU R25, [R1+0x254] ;  /* 0x0002540001197983 */ /* 0x000ea40000300800 */
[----:B------:R-:W2:Y:S02]  /*14660*/  LDL.LU R26, [R1+0x258] ;  /* 0x00025800011a7983 */ /* 0x000ea40000300800 */
[----:B------:R-:W2:Y:S01]  /*14670*/  LDL.LU R27, [R1+0x25c] ;  /* 0x00025c00011b7983 */ /* 0x000ea20000300800 */
[----:B------:R0:W-:Y:S01]  /*14680*/  STL [R1+0x47c], R16 ;  /* 0x00047c1001007387 */ /* 0x0001e20000100800 */
[----:B------:R1:W-:Y:S03]  /*14690*/  STL [R1+0x3e8], R17 ;  /* 0x0003e81101007387 */ /* 0x0003e60000100800 */
[----:B0-----:R-:W3:Y:S01]  /*146a0*/  LDL.LU R16, [R1+0x3f0] ;  /* 0x0003f00001107983 */ /* 0x001ee20000300800 */
[----:B-1----:R-:W3:Y:S02]  /*146b0*/  LDL.LU R17, [R1+0x484] ;  /* 0x0004840001117983 */ /* 0x002ee40000300800 */
[----:B------:R-:W-:Y:S02]  /*146c0*/  STL [R1+0x480], R14 ;  /* 0x0004800e01007387 */ /* 0x000fe40000100800 */
[----:B------:R-:W-:Y:S01]  /*146d0*/  STL [R1+0x3ec], R15 ;  /* 0x0003ec0f01007387 */ /* 0x000fe20000100800 */
[----:B------:R-:W3:Y:S01]  /*146e0*/  LDL.LU R20, [R1+0x52c] ;  /* 0x00052c0001147983 */ /* 0x000ee20000300800 */
[----:B------:R-:W3:Y:S02]  /*146f0*/  LDL.LU R21, [R1+0x590] ;  /* 0x0005900001157983 */ /* 0x000ee40000300800 */
[----:B------:R-:W-:-:S02]  /*14700*/  IMAD.MOV.U32 R0, RZ, RZ, R22 ;  /* 0x000000ffff007224 */ /* 0x000fc400078e0016 */
[----:B------:R-:W-:Y:S02]  /*14710*/  IMAD.MOV.U32 R22, RZ, RZ, R3 ;  /* 0x000000ffff167224 */ /* 0x000fe400078e0003 */
[----:B------:R-:W-:Y:S01]  /*14720*/  IMAD.MOV.U32 R23, RZ, RZ, R2 ;  /* 0x000000ffff177224 */ /* 0x000fe200078e0002 */
[----:B--2---:R-:W-:Y:S01]  /*14730*/  HMMA.16816.F32.BF16 R24, R4, R10, R24 ;  /* 0x0000000a0418723c */ /* 0x004fe20000041818 */
[----:B------:R-:W-:Y:S02]  /*14740*/  IMAD.MOV.U32 R28, RZ, RZ, R10 ;  /* 0x000000ffff1c7224 */ /* 0x000fe400078e000a */
[----:B------:R-:W-:Y:S11]  /*14750*/  IMAD.MOV.U32 R29, RZ, RZ, R11 ;  /* 0x000000ffff1d7224 */ /* 0x000ff600078e000b */
[----:B------:R-:W-:Y:S09]  /*14760*/  @!UPT UIADD3 URZ, URZ, URZ, URZ ;  /* 0x0000003f3f3ff290 */ /* 0x000ff2000fffe03f */
[----:B------:R-:W-:Y:S01]  /*14770*/  STL.64 [R1+0x120], R24 ;  /* 0x0001201801007387 */ /* 0x000fe20000100a00 */
[----:B------:R0:W-:Y:S03]  /*14780*/  STL.64 [R1+0x128], R26 ;  /* 0x0001281a01007387 */ /* 0x0001e60000100a00 */
[----:B0-----:R-:W2:Y:S01]  /*14790*/  LDL.LU.64 R26, [R1+0x710] ;  /* 0x00071000011a7983 */ /* 0x001ea20000300a00 */
[----:B------:R-:W2:Y:S02]  /*147a0*/  LDL.LU.64 R24, [R1+0x708] ;  /* 0x0007080001187983 */ /* 0x000ea40000300a00 */
[----:B------:R-:W2:Y:S02]  /*147b0*/  LDL.LU.64 R10, [R1+0x700] ;  /* 0x00070000010a7983 */ /* 0x000ea40000300a00 */
[----:B------:R-:W2:Y:S01]  /*147c0*/  LDL.LU.64 R8, [R1+0x6f8] ;  /* 0x0006f80001087983 */ /* 0x000ea20000300a00 */
[----:B------:R-:W-:Y:S01]  /*147d0*/  STL [R1+0x58c], R12 ;  /* 0x00058c0c01007387 */ /* 0x000fe20000100800 */
[----:B------:R-:W-:Y:S02]  /*147e0*/  STL [R1+0x520], R13 ;  /* 0x0005200d01007387 */ /* 0x000fe40000100800 */
[----:B------:R-:W2:Y:S02]  /*147f0*/  LDL.LU R3, [R1+0x6f4] ;  /* 0x0006f40001037983 */ /* 0x000ea40000300800 */
[----:B------:R-:W2:Y:S01]  /*14800*/  LDL.LU R2, [R1+0x6f0] ;  /* 0x0006f00001027983 */ /* 0x000ea20000300800 */
[----:B------:R-:W-:Y:S01]  /*14810*/  STL.64 [R1+0x6e8], R22 ;  /* 0x0006e81601007387 */ /* 0x000fe20000100a00 */
[----:B---3--:R0:W-:Y:S03]  /*14820*/  STL.64 [R1+0x6e0], R20 ;  /* 0x0006e01401007387 */ /* 0x0081e60000100a00 */
[----:B0-----:R-:W2:Y:S01]  /*14830*/  LDL.LU R20, [R1+0x270] ;  /* 0x0002700001147983 */ /* 0x001ea20000300800 */
[----:B------:R-:W2:Y:S02]  /*14840*/  LDL.LU R21, [R1+0x274] ;  /* 0x0002740001157983 */ /* 0x000ea40000300800 */
[----:B------:R-:W2:Y:S02]  /*14850*/  LDL.LU R22, [R1+0x278] ;  /* 0x0002780001167983 */ /* 0x000ea40000300800 */
[----:B------:R-:W2:Y:S02]  /*14860*/  LDL.LU R23, [R1+0x27c] ;  /* 0x00027c0001177983 */ /* 0x000ea40000300800 */
[----:B------:R-:W-:-:S02]  /*14870*/  IMAD.MOV.U32 R12, RZ, RZ, R17 ;  /* 0x000000ffff0c7224 */ /* 0x000fc400078e0011 */
[----:B------:R-:W-:Y:S01]  /*14880*/  IMAD.MOV.U32 R13, RZ, RZ, R16 ;  /* 0x000000ffff0d7224 */ /* 0x000fe200078e0010 */
[----:B--2---:R-:W-:Y:S03]  /*14890*/  HMMA.16816.F32.BF16 R20, R4, R10, R20 ;  /* 0x0000000a0414723c */ /* 0x004fe60000041814 */
[----:B------:R-:W-:-:S04]  /*148a0*/  IMAD.WIDE R16, R25, 0x2, R12 ;  /* 0x0000000219107825 */ /* 0x000fc800078e020c */
[----:B------:R-:W-:Y:S02]  /*148b0*/  IMAD.MOV.U32 R12, RZ, RZ, R2 ;  /* 0x000000ffff0c7224 */ /* 0x000fe400078e0002 */
[----:B------:R-:W-:Y:S02]  /*148c0*/  IMAD.MOV.U32 R13, RZ, RZ, R3 ;  /* 0x000000ffff0d7224 */ /* 0x000fe400078e0003 */
[----:B------:R-:W-:Y:S02]  /*148d0*/  IMAD.MOV.U32 R2, RZ, RZ, R10 ;  /* 0x000000ffff027224 */ /* 0x000fe400078e000a */
[----:B------:R-:W-:Y:S02]  /*148e0*/  IMAD.MOV.U32 R3, RZ, RZ, R11 ;  /* 0x000000ffff037224 */ /* 0x000fe400078e000b */
[----:B------:R-:W-:Y:S02]  /*148f0*/  IMAD.MOV.U32 R14, RZ, RZ, R9 ;  /* 0x000000ffff0e7224 */ /* 0x000fe400078e0009 */
[----:B------:R-:W-:-:S02]  /*14900*/  IMAD.MOV.U32 R15, RZ, RZ, R8 ;  /* 0x000000ffff0f7224 */ /* 0x000fc400078e0008 */
[----:B------:R-:W-:-:S04]  /*14910*/  IMAD.WIDE R12, R25, 0x2, R12 ;  /* 0x00000002190c7825 */ /* 0x000fc800078e020c */
[----:B------:R-:W-:Y:S01]  /*14920*/  IMAD.WIDE R14, R25, 0x2, R14 ;  /* 0x00000002190e7825 */ /* 0x000fe200078e020e */
[----:B------:R-:W-:Y:S03]  /*14930*/  STL.64 [R1+0x100], R20 ;  /* 0x0001001401007387 */ /* 0x000fe60000100a00 */
[----:B------:R0:W-:Y:S02]  /*14940*/  STL.64 [R1+0x108], R22 ;  /* 0x0001081601007387 */ /* 0x0001e40000100a00 */
[----:B0-----:R-:W2:Y:S01]  /*14950*/  LDL.LU.64 R22, [R1+0x6e8] ;  /* 0x0006e80001167983 */ /* 0x001ea20000300a00 */
[----:B------:R-:W3:Y:S02]  /*14960*/  LDL.LU.64 R20, [R1+0x6e0] ;  /* 0x0006e00001147983 */ /* 0x000ee40000300a00 */
[----:B------:R-:W2:Y:S02]  /*14970*/  LDL.LU.64 R10, [R1+0x6d8] ;  /* 0x0006d800010a7983 */ /* 0x000ea40000300a00 */
[----:B------:R-:W2:Y:S01]  /*14980*/  LDL.LU.64 R8, [R1+0x6d0] ;  /* 0x0006d00001087983 */ /* 0x000ea20000300a00 */
[----:B------:R0:W-:Y:S01]  /*14990*/  STL [R1+0x484], R16 ;  /* 0x0004841001007387 */ /* 0x0001e20000100800 */
[----:B------:R1:W-:Y:S03]  /*149a0*/  STL [R1+0x3f0], R17 ;  /* 0x0003f01101007387 */ /* 0x0003e60000100800 */
[----:B0-----:R-:W2:Y:S01]  /*149b0*/  LDL.LU R16, [R1+0x494] ;  /* 0x0004940001107983 */ /* 0x001ea20000300800 */
[----:B-1----:R-:W2:Y:S02]  /*149c0*/  LDL.LU R17, [R1+0x528] ;  /* 0x0005280001117983 */ /* 0x002ea40000300800 */
[----:B----4-:R0:W-:Y:S02]  /*149d0*/  STL.64 [R1+0x648], R18 ;  /* 0x0006481201007387 */ /* 0x0101e40000100a00 */
[----:B0-----:R-:W4:Y:S01]  /*149e0*/  LDL.LU R18, [R1+0x3f8] ;  /* 0x0003f80001127983 */ /* 0x001f220000300800 */
[----:B------:R-:W2:Y:S02]  /*149f0*/  LDL.LU R19, [R1+0x490] ;  /* 0x0004900001137983 */ /* 0x000ea40000300800 */
[----:B------:R-:W-:Y:S02]  /*14a00*/  STL [R1+0x488], R14 ;  /* 0x0004880e01007387 */ /* 0x000fe40000100800 */
[----:B------:R-:W-:Y:S01]  /*14a10*/  STL [R1+0x3f4], R15 ;  /* 0x0003f40f01007387 */ /* 0x000fe20000100800 */
[----:B------:R0:W-:Y:S01]  /*14a20*/  STL [R1+0x524], R12 ;  /* 0x0005240c01007387 */ /* 0x0001e20000100800 */
[----:B------:R1:W-:Y:S03]  /*14a30*/  STL [R1+0x48c], R13 ;  /* 0x00048c0d01007387 */ /* 0x0003e60000100800 */
[----:B0-----:R-:W2:Y:S01]  /*14a40*/  LDL.LU R12, [R1+0x260] ;  /* 0x00026000010c7983 */ /* 0x001ea20000300800 */
[----:B-1----:R-:W2:Y:S02]  /*14a50*/  LDL.LU R13, [R1+0x264] ;  /* 0x00026400010d7983 */ /* 0x002ea40000300800 */
[----:B------:R-:W2:Y:S02]  /*14a60*/  LDL.LU R14, [R1+0x268] ;  /* 0x00026800010e7983 */ /* 0x000ea40000300800 */
[----:B------:R-:W2:Y:S02]  /*14a70*/  LDL.LU R15, [R1+0x26c] ;  /* 0x00026c00010f7983 */ /* 0x000ea40000300800 */
[----:B--2---:R-:W-:Y:S01]  /*14a80*/  HMMA.16816.F32.BF16 R4, R4, R26, R12 ;  /* 0x0000001a0404723c */ /* 0x004fe2000004180c */
[----:B------:R-:W2:Y:S01]  /*14a90*/  LDL.LU R14, [R1+0x534] ;  /* 0x00053400010e7983 */ /* 0x000ea20000300800 */
[----:B------:R-:W2:Y:S05]  /*14aa0*/  LDL.LU R15, [R1+0x594] ;  /* 0x00059400010f7983 */ /* 0x000eaa0000300800 */
[----:B---3--:R-:W-:-:S02]  /*14ab0*/  IMAD.MOV.U32 R12, RZ, RZ, R21 ;  /* 0x000000ffff0c7224 */ /* 0x008fc400078e0015 */
[----:B------:R-:W-:-:S04]  /*14ac0*/  IMAD.MOV.U32 R13, RZ, RZ, R20 ;  /* 0x000000ffff0d7224 */ /* 0x000fc800078e0014 */
[----:B------:R-:W-:-:S10]  /*14ad0*/  IMAD.WIDE R12, R25, 0x2, R12 ;  /* 0x00000002190c7825 */ /* 0x000fd400078e020c */
[----:B------:R0:W-:Y:S01]  /*14ae0*/  STL.64 [R1+0xb0], R4 ;  /* 0x0000b00401007387 */ /* 0x0001e20000100a00 */
[----:B------:R1:W-:Y:S02]  /*14af0*/  STL.64 [R1+0xb8], R6 ;  /* 0x0000b80601007387 */ /* 0x0003e40000100a00 */
[----:B------:R-:W-:Y:S02]  /*14b00*/  STL.64 [R1+0x6c8], R26 ;  /* 0x0006c81a01007387 */ /* 0x000fe40000100a00 */
[----:B------:R3:W-:Y:S02]  /*14b10*/  STL.64 [R1+0x6c0], R24 ;  /* 0x0006c01801007387 */ /* 0x0007e40000100a00 */
[----:B0-----:R-:W-:Y:S02]  /*14b20*/  IMAD.MOV.U32 R4, RZ, RZ, R19 ;  /* 0x000000ffff047224 */ /* 0x001fe400078e0013 */
[----:B----4-:R-:W-:Y:S02]  /*14b30*/  IMAD.MOV.U32 R5, RZ, RZ, R18 ;  /* 0x000000ffff057224 */ /* 0x010fe400078e0012 */
[----:B-1----:R-:W-:-:S02]  /*14b40*/  IMAD.MOV.U32 R6, RZ, RZ, R17 ;  /* 0x000000ffff067224 */ /* 0x002fc400078e0011 */
[----:B------:R-:W-:Y:S01]  /*14b50*/  IMAD.MOV.U32 R7, RZ, RZ, R16 ;  /* 0x000000ffff077224 */ /* 0x000fe200078e0010 */
[----:B---3--:R-:W3:Y:S01]  /*14b60*/  LDL.LU R24, [R1+0x110] ;  /* 0x0001100001187983 */ /* 0x008ee20000300800 */
[----:B------:R-:W-:-:S04]  /*14b70*/  IMAD.WIDE R4, R25, 0x2, R4 ;  /* 0x0000000219047825 */ /* 0x000fc800078e0204 */
[----:B------:R-:W-:Y:S02]  /*14b80*/  IMAD.WIDE R6, R25, 0x2, R6 ;  /* 0x0000000219067825 */ /* 0x000fe400078e0206 */
[----:B------:R-:W3:Y:S02]  /*14b90*/  LDL.LU R25, [R1+0x114] ;  /* 0x0001140001197983 */ /* 0x000ee40000300800 */
[----:B------:R-:W3:Y:S02]  /*14ba0*/  LDL.LU R26, [R1+0x118] ;  /* 0x00011800011a7983 */ /* 0x000ee40000300800 */
[----:B------:R-:W3:Y:S02]  /*14bb0*/  LDL.LU R27, [R1+0x11c] ;  /* 0x00011c00011b7983 */ /* 0x000ee40000300800 */
[----:B------:R0:W-:Y:S01]  /*14bc0*/  STL [R1+0x490], R4 ;  /* 0x0004900401007387 */ /* 0x0001e20000100800 */
[----:B------:R1:W-:Y:S04]  /*14bd0*/  STL [R1+0x3f8], R5 ;  /* 0x0003f80501007387 */ /* 0x0003e80000100800 */
[----:B0-----:R-:W4:Y:S01]  /*14be0*/  LDL.LU R4, [R1+0x3fc] ;  /* 0x0003fc0001047983 */ /* 0x001f220000300800 */
[----:B-1----:R-:W4:Y:S02]  /*14bf0*/  LDL.LU R5, [R1+0x498] ;  /* 0x0004980001057983 */ /* 0x002f240000300800 */
[----:B------:R-:W2:Y:S02]  /*14c00*/  LDL.LU R16, [R1+0x53c] ;  /* 0x00053c0001107983 */ /* 0x000ea40000300800 */
[----:B------:R-:W2:Y:S01]  /*14c10*/  LDL.LU R17, [R1+0x598] ;  /* 0x0005980001117983 */ /* 0x000ea20000300800 */
[----:B------:R0:W-:Y:S01]  /*14c20*/  STL [R1+0x528], R6 ;  /* 0x0005280601007387 */ /* 0x0001e20000100800 */
[----:B------:R1:W-:Y:S03]  /*14c30*/  STL [R1+0x494], R7 ;  /* 0x0004940701007387 */ /* 0x0003e60000100800 */
[----:B0-----:R-:W2:Y:S01]  /*14c40*/  LDL.LU R6, [R1+0x49c] ;  /* 0x00049c0001067983 */ /* 0x001ea20000300800 */
[----:B-1----:R-:W2:Y:S02]  /*14c50*/  LDL.LU R7, [R1+0x530] ;  /* 0x0005300001077983 */ /* 0x002ea40000300800 */
[----:B------:R-:W-:Y:S02]  /*14c60*/  STL [R1+0x590], R12 ;  /* 0x0005900c01007387 */ /* 0x000fe40000100800 */
[----:B------:R-:W-:Y:S01]  /*14c70*/  STL [R1+0x52c], R13 ;  /* 0x00052c0d01007387 */ /* 0x000fe20000100800 */
[----:B---3--:R-:W-:Y:S01]  /*14c80*/  HMMA.16816.F32.BF16 R20, R8, R22, R24 ;  /* 0x000000160814723c */ /* 0x008fe20000041818 */
[----:B------:R-:W3:Y:S01]  /*14c90*/  LDL.LU.64 R26, [R1+0x6c8] ;  /* 0x0006c800011a7983 */ /* 0x000ee20000300a00 */
[----:B------:R-:W3:Y:S11]  /*14ca0*/  LDL.LU.64 R24, [R1+0x6c0] ;  /* 0x0006c00001187983 */ /* 0x000ef60000300a00 */
[----:B------:R-:W-:Y:S10]  /*14cb0*/  @!UPT UIADD3 URZ, URZ, URZ, URZ ;  /* 0x0000003f3f3ff290 */ /* 0x000ff4000fffe03f */
[----:B------:R-:W-:Y:S01]  /*14cc0*/  STL.64 [R1+0x290], R20 ;  /* 0x0002901401007387 */ /* 0x000fe20000100a00 */
[----:B------:R0:W-:Y:S03]  /*14cd0*/  STL.64 [R1+0x298], R22 ;  /* 0x0002981601007387 */ /* 0x0001e60000100a00 */
[----:B0-----:R-:W3:Y:S01]  /*14ce0*/  LDL.LU.64 R22, [R1+0x6b8] ;  /* 0x0006b80001167983 */ /* 0x001ee20000300a00 */
[----:B----4-:R-:W-:Y:S02]  /*14cf0*/  LOP3.LUT R5, R5, R4, RZ, 0x3c, !PT ;  /* 0x0000000405057212 */ /* 0x010fe400078e3cff */
[----:B--2---:R-:W-:Y:S02]  /*14d00*/  LOP3.LUT R7, R7, R6, RZ, 0x3c, !PT ;  /* 0x0000000607077212 */ /* 0x004fe400078e3cff */
[----:B------:R-:W-:Y:S02]  /*14d10*/  LOP3.LUT R4, R5, R4, RZ, 0x3c, !PT ;  /* 0x0000000405047212 */ /* 0x000fe400078e3cff */
[----:B------:R-:W-:-:S02]  /*14d20*/  LOP3.LUT R6, R7, R6, RZ, 0x3c, !PT ;  /* 0x0000000607067212 */ /* 0x000fc400078e3cff */
[----:B------:R-:W-:Y:S02]  /*14d30*/  LOP3.LUT R5, R5, R4, RZ, 0x3c, !PT ;  /* 0x0000000405057212 */ /* 0x000fe400078e3cff */
[----:B------:R-:W-:Y:S01]  /*14d40*/  LOP3.LUT R7, R7, R6, RZ, 0x3c, !PT ;  /* 0x0000000607077212 */ /* 0x000fe200078e3cff */
[----:B------:R-:W-:Y:S02]  /*14d50*/  IMAD.MOV.U32 R12, RZ, RZ, R15 ;  /* 0x000000ffff0c7224 */ /* 0x000fe400078e000f */
[----:B------:R-:W-:Y:S02]  /*14d60*/  IMAD.MOV.U32 R13, RZ, RZ, R14 ;  /* 0x000000ffff0d7224 */ /* 0x000fe400078e000e */
[----:B---3--:R-:W-:-:S04]  /*14d70*/  IMAD.WIDE R4, R25, 0x2, R4 ;  /* 0x0000000219047825 */ /* 0x008fc800078e0204 */
[----:B------:R-:W-:-:S04]  /*14d80*/  IMAD.WIDE R6, R25, 0x2, R6 ;  /* 0x0000000219067825 */ /* 0x000fc800078e0206 */
[----:B------:R-:W-:-:S04]  /*14d90*/  IMAD.WIDE R12, R25, 0x2, R12 ;  /* 0x00000002190c7825 */ /* 0x000fc800078e020c */
[----:B------:R-:W-:Y:S02]  /*14da0*/  IMAD.MOV.U32 R18, RZ, RZ, R23 ;  /* 0x000000ffff127224 */ /* 0x000fe400078e0017 */
[----:B------:R-:W-:-:S05]  /*14db0*/  IMAD.MOV.U32 R19, RZ, RZ, R22 ;  /* 0x000000ffff137224 */ /* 0x000fca00078e0016 */
[----:B------:R-:W-:Y:S01]  /*14dc0*/  STL.64 [R1+0x6b0], R18 ;  /* 0x0006b01201007387 */ /* 0x000fe20000100a00 */
[----:B------:R0:W-:Y:S03]  /*14dd0*/  STL.64 [R1+0x6a8], R16 ;  /* 0x0006a81001007387 */ /* 0x0001e60000100a00 */
[----:B0-----:R-:W2:Y:S01]  /*14de0*/  LDL.LU R16, [R1+0xf0] ;  /* 0x0000f00001107983 */ /* 0x001ea20000300800 */
[----:B------:R-:W2:Y:S02]  /*14df0*/  LDL.LU R17, [R1+0xf4] ;  /* 0x0000f40001117983 */ /* 0x000ea40000300800 */
[----:B------:R-:W2:Y:S02]  /*14e00*/  LDL.LU R18, [R1+0xf8] ;  /* 0x0000f80001127983 */ /* 0x000ea40000300800 */
[----:B------:R-:W2:Y:S01]  /*14e10*/  LDL.LU R19, [R1+0xfc] ;  /* 0x0000fc0001137983 */ /* 0x000ea20000300800 */
[----:B------:R-:W3:Y:S01]  /*14e20*/  LDL.LU R20, [R1+0xe0] ;  /* 0x0000e00001147983 */ /* 0x000ee20000300800 */
[----:B------:R-:W3:Y:S02]  /*14e30*/  LDL.LU R21, [R1+0xe4] ;  /* 0x0000e40001157983 */ /* 0x000ee40000300800 */
[----:B------:R-:W3:Y:S02]  /*14e40*/  LDL.LU R22, [R1+0xe8] ;  /* 0x0000e80001167983 */ /* 0x000ee40000300800 */
[----:B------:R-:W3:Y:S01]  /*14e50*/  LDL.LU R23, [R1+0xec] ;  /* 0x0000ec0001177983 */ /* 0x000ee20000300800 */
[----:B------:R0:W-:Y:S01]  /*14e60*/  STL [R1+0x498], R4 ;  /* 0x0004980401007387 */ /* 0x0001e20000100800 */
[----:B------:R1:W-:Y:S03]  /*14e70*/  STL [R1+0x3fc], R5 ;  /* 0x0003fc0501007387 */ /* 0x0003e60000100800 */
[----:B0-----:R-:W4:Y:S01]  /*14e80*/  LDL.LU R4, [R1+0x400] ;  /* 0x0004000001047983 */ /* 0x001f220000300800 */
[----:B-1----:R-:W4:Y:S02]  /*14e90*/  LDL.LU R5, [R1+0x4a0] ;  /* 0x0004a00001057983 */ /* 0x002f240000300800 */
[----:B------:R0:W-:Y:S02]  /*14ea0*/  STL [R1+0x530], R6 ;  /* 0x0005300601007387 */ /* 0x0001e40000100800 */
[----:B------:R1:W-:Y:S01]  /*14eb0*/  STL [R1+0x49c], R7 ;  /* 0x00049c0701007387 */ /* 0x0003e20000100800 */
[----:B0-----:R-:W2:Y:S01]  /*14ec0*/  LDL.LU R6, [R1+0x4a4] ;  /* 0x0004a40001067983 */ /* 0x001ea20000300800 */
[----:B-1----:R-:W2:Y:S02]  /*14ed0*/  LDL.LU R7, [R1+0x538] ;  /* 0x0005380001077983 */ /* 0x002ea40000300800 */
[----:B------:R-:W-:Y:S02]  /*14ee0*/  STL [R1+0x594], R12 ;  /* 0x0005940c01007387 */ /* 0x000fe40000100800 */
[----:B------:R2:W-:Y:S01]  /*14ef0*/  STL [R1+0x534], R13 ;  /* 0x0005340d01007387 */ /* 0x0005e20000100800 */
[----:B------:R-:W2:Y:S01]  /*14f00*/  LDL.LU R14, [R1+0x188] ;  /* 0x00018800010e7983 */ /* 0x000ea20000300800 */
[----:B------:R-:W2:Y:S02]  /*14f10*/  LDL.LU R15, [R1+0x18c] ;  /* 0x00018c00010f7983 */ /* 0x000ea40000300800 */
[----:B--2---:R-:W-:Y:S01]  /*14f20*/  HMMA.16816.F32.BF16 R12, R8, R14, R16 ;  /* 0x0000000e080c723c */ /* 0x004fe20000041810 */
[----:B------:R-:W3:Y:S01]  /*14f30*/  LDL.LU.64 R18, [R1+0x6b0] ;  /* 0x0006b00001127983 */ /* 0x000ee20000300a00 */
[----:B------:R-:W2:Y:S01]  /*14f40*/  LDL.LU.64 R16, [R1+0x6a8] ;  /* 0x0006a80001107983 */ /* 0x000ea20000300a00 */
[----:B----4-:R-:W-:-:S02]  /*14f50*/  LOP3.LUT R5, R5, R4, RZ, 0x3c, !PT ;  /* 0x0000000405057212 */ /* 0x010fc400078e3cff */
[----:B------:R-:W-:Y:S02]  /*14f60*/  LOP3.LUT R7, R7, R6, RZ, 0x3c, !PT ;  /* 0x0000000607077212 */ /* 0x000fe400078e3cff */
[----:B------:R-:W-:Y:S02]  /*14f70*/  LOP3.LUT R4, R5, R4, RZ, 0x3c, !PT ;  /* 0x0000000405047212 */ /* 0x000fe400078e3cff */
[----:B------:R-:W-:Y:S02]  /*14f80*/  LOP3.LUT R6, R7, R6, RZ, 0x3c, !PT ;  /* 0x0000000607067212 */ /* 0x000fe400078e3cff */
[----:B------:R-:W-:Y:S02]  /*14f90*/  LOP3.LUT R5, R5, R4, RZ, 0x3c, !PT ;  /* 0x0000000405057212 */ /* 0x000fe400078e3cff */
[----:B------:R-:W-:-:S10]  /*14fa0*/  LOP3.LUT R7, R7, R6, RZ, 0x3c, !PT ;  /* 0x0000000607077212 */ /* 0x000fd400078e3cff */
[----:B------:R-:W-:Y:S01]  /*14fb0*/  STL.64 [R1+0x280], R12 ;  /* 0x0002800c01007387 */ /* 0x000fe20000100a00 */
[----:B------:R-:W-:-:S04]  /*14fc0*/  IMAD.WIDE R4, R25, 0x2, R4 ;  /* 0x0000000219047825 */ /* 0x000fc800078e0204 */
[----:B------:R0:W-:Y:S02]  /*14fd0*/  STL.64 [R1+0x288], R14 ;  /* 0x0002880e01007387 */ /* 0x0001e40000100a00 */
[----:B------:R-:W-:Y:S01]  /*14fe0*/  IMAD.WIDE R6, R25, 0x2, R6 ;  /* 0x0000000219067825 */ /* 0x000fe200078e0206 */
[----:B0-----:R-:W4:Y:S03]  /*14ff0*/  LDL.LU R14, [R1+0x544] ;  /* 0x00054400010e7983 */ /* 0x001f260000300800 */
[----:B------:R-:W4:Y:S02]  /*15000*/  LDL.LU R15, [R1+0x59c] ;  /* 0x00059c00010f7983 */ /* 0x000f240000300800 */
[----:B------:R0:W-:Y:S02]  /*15010*/  STL [R1+0x4a0], R4 ;  /* 0x0004a00401007387 */ /* 0x0001e40000100800 */
[----:B------:R1:W-:Y:S01]  /*15020*/  STL [R1+0x400], R5 ;  /* 0x0004000501007387 */ /* 0x0003e20000100800 */
[----:B0-----:R-:W4:Y:S01]  /*15030*/  LDL.LU R4, [R1+0x404] ;  /* 0x0004040001047983 */ /* 0x001f220000300800 */
[----:B-1----:R-:W4:Y:S02]  /*15040*/  LDL.LU R5, [R1+0x4a8] ;  /* 0x0004a80001057983 */ /* 0x002f240000300800 */
[----:B------:R0:W-:Y:S02]  /*15050*/  STL [R1+0x538], R6 ;  /* 0x0005380601007387 */ /* 0x0001e40000100800 */
[----:B------:R1:W-:Y:S01]  /*15060*/  STL [R1+0x4a4], R7 ;  /* 0x0004a40701007387 */ /* 0x0003e20000100800 */
[----:B0-----:R-:W4:Y:S01]  /*15070*/  LDL.LU R6, [R1+0x4ac] ;  /* 0x0004ac0001067983 */ /* 0x001f220000300800 */
[----:B-1----:R-:W4:Y:S02]  /*15080*/  LDL.LU R7, [R1+0x540] ;  /* 0x0005400001077983 */ /* 0x002f240000300800 */
[----:B--2---:R-:W-:-:S02]  /*15090*/  IMAD.MOV.U32 R12, RZ, RZ, R17 ;  /* 0x000000ffff0c7224 */ /* 0x004fc400078e0011 */
[----:B------:R-:W-:Y:S02]  /*150a0*/  IMAD.MOV.U32 R13, RZ, RZ, R16 ;  /* 0x000000ffff0d7224 */ /* 0x000fe400078e0010 */
[----:B---3--:R-:W-:Y:S02]  /*150b0*/  HMMA.16816.F32.BF16 R16, R8, R18, R20 ;  /* 0x000000120810723c */ /* 0x008fe40000041814 */
[----:B------:R-:W-:-:S05]  /*150c0*/  IMAD.WIDE R12, R25, 0x2, R12 ;  /* 0x00000002190c7825 */ /* 0x000fca00078e020c */
[----:B------:R-:W-:Y:S01]  /*150d0*/  STL [R1+0x598], R12 ;  /* 0x0005980c01007387 */ /* 0x000fe20000100800 */
[----:B------:R-:W-:Y:S02]  /*150e0*/  STL [R1+0x53c], R13 ;  /* 0x00053c0d01007387 */ /* 0x000fe40000100800 */
[----:B------:R-:W2:Y:S11]  /*150f0*/  LDL.LU.64 R20, [R1+0x6a0] ;  /* 0x0006a00001147983 */ /* 0x000eb60000300a00 */
[----:B------:R-:W-:Y:S02]  /*15100*/  @!UPT UIADD3 URZ, URZ, URZ, URZ ;  /* 0x0000003f3f3ff290 */ /* 0x000fe4000fffe03f */
[----:B------:R-:W-:Y:S01]  /*15110*/  STL.64 [R1+0x220], R16 ;  /* 0x0002201001007387 */ /* 0x000fe20000100a00 */
[----:B------:R0:W-:Y:S03]  /*15120*/  STL.64 [R1+0x228], R18 ;  /* 0x0002281201007387 */ /* 0x0001e60000100a00 */
[----:B0-----:R-:W3:Y:S01]  /*15130*/  LDL.LU R18, [R1+0x54c] ;  /* 0x00054c0001127983 */ /* 0x001ee20000300800 */
[----:B------:R-:W3:Y:S02]  /*15140*/  LDL.LU R19, [R1+0x5a0] ;  /* 0x0005a00001137983 */ /* 0x000ee40000300800 */
[----:B------:R-:W2:Y:S02]  /*15150*/  LDL.LU R16, [R1+0x40c] ;  /* 0x00040c0001107983 */ /* 0x000ea40000300800 */
[----:B------:R-:W2:Y:S01]  /*15160*/  LDL.LU R17, [R1+0x4b8] ;  /* 0x0004b80001117983 */ /* 0x000ea20000300800 */
[----:B---3--:R0:W-:Y:S01]  /*15170*/  STL.64 [R1+0x698], R18 ;  /* 0x0006981201007387 */ /* 0x0081e20000100a00 */
[----:B--2---:R-:W-:Y:S02]  /*15180*/  STL.64 [R1+0x690], R16 ;  /* 0x0006901001007387 */ /* 0x004fe40000100a00 */
[----:B0-----:R-:W-:-:S02]  /*15190*/  IMAD.MOV.U32 R19, RZ, RZ, R20 ;  /* 0x000000ffff137224 */ /* 0x001fc400078e0014 */
[----:B------:R-:W-:Y:S01]  /*151a0*/  IMAD.MOV.U32 R18, RZ, RZ, R21 ;  /* 0x000000ffff127224 */ /* 0x000fe200078e0015 */
[----:B------:R-:W2:Y:S01]  /*151b0*/  LDL.LU R20, [R1+0x4bc] ;  /* 0x0004bc0001147983 */ /* 0x000ea20000300800 */
[----:B------:R-:W2:Y:S02]  /*151c0*/  LDL.LU R21, [R1+0x550] ;  /* 0x0005500001157983 */ /* 0x000ea40000300800 */
[----:B------:R-:W3:Y:S02]  /*151d0*/  LDL.LU R22, [R1+0x554] ;  /* 0x0005540001167983 */ /* 0x000ee40000300800 */
[----:B------:R-:W3:Y:S01]  /*151e0*/  LDL.LU R23, [R1+0x5a4] ;  /* 0x0005a40001177983 */ /* 0x000ee20000300800 */
[----:B----4-:R-:W-:Y:S02]  /*151f0*/  LOP3.LUT R5, R5, R4, RZ, 0x3c, !PT ;  /* 0x0000000405057212 */ /* 0x010fe400078e3cff */
[----:B------:R-:W-:Y:S02]  /*15200*/  LOP3.LUT R7, R7, R6, RZ, 0x3c, !PT ;  /* 0x0000000607077212 */ /* 0x000fe400078e3cff */
[----:B------:R-:W-:-:S02]  /*15210*/  LOP3.LUT R4, R5, R4, RZ, 0x3c, !PT ;  /* 0x0000000405047212 */ /* 0x000fc400078e3cff */
[----:B------:R-:W-:Y:S02]  /*15220*/  LOP3.LUT R6, R7, R6, RZ, 0x3c, !PT ;  /* 0x0000000607067212 */ /* 0x000fe400078e3cff */
[----:B------:R-:W-:Y:S02]  /*15230*/  LOP3.LUT R5, R5, R4, RZ, 0x3c, !PT ;  /* 0x0000000405057212 */ /* 0x000fe400078e3cff */
[----:B------:R-:W-:-:S03]  /*15240*/  LOP3.LUT R7, R7, R6, RZ, 0x3c, !PT ;  /* 0x0000000607077212 */ /* 0x000fc600078e3cff */
[----:B------:R-:W-:-:S04]  /*15250*/  IMAD.WIDE R4, R25, 0x2, R4 ;  /* 0x0000000219047825 */ /* 0x000fc800078e0204 */
[----:B------:R-:W-:-:S04]  /*15260*/  IMAD.WIDE R6, R25, 0x2, R6 ;  /* 0x0000000219067825 */ /* 0x000fc800078e0206 */
[----:B------:R-:W-:Y:S02]  /*15270*/  IMAD.MOV.U32 R12, RZ, RZ, R15 ;  /* 0x000000ffff0c7224 */ /* 0x000fe400078e000f */
[----:B------:R-:W-:-:S04]  /*15280*/  IMAD.MOV.U32 R13, RZ, RZ, R14 ;  /* 0x000000ffff0d7224 */ /* 0x000fc800078e000e */
[----:B------:R-:W-:Y:S01]  /*15290*/  IMAD.WIDE R12, R25, 0x2, R12 ;  /* 0x00000002190c7825 */ /* 0x000fe200078e020c */
[----:B---3--:R-:W-:Y:S03]  /*152a0*/  STL.64 [R1+0x678], R22 ;  /* 0x0006781601007387 */ /* 0x008fe60000100a00 */
[----:B--2---:R0:W-:Y:S02]  /*152b0*/  STL.64 [R1+0x670], R20 ;  /* 0x0006701401007387 */ /* 0x0041e40000100a00 */
        /* <DEDUP_REMOVED lines=8> */
[----:B------:R0:W-:Y:S02]  /*15340*/  STL [R1+0x540], R6 ;  /* 0x0005400601007387 */ /* 0x0001e40000100800 */
[----:B------:R1:W-:Y:S01]  /*15350*/  STL [R1+0x4ac], R7 ;  /* 0x0004ac0701007387 */ /* 0x0003e20000100800 */
[----:B0-----:R-:W4:Y:S01]  /*15360*/  LDL.LU R6, [R1+0x4b4] ;  /* 0x0004b40001067983 */ /* 0x001f220000300800 */
[----:B-1----:R-:W4:Y:S02]  /*15370*/  LDL.LU R7, [R1+0x548] ;  /* 0x0005480001077983 */ /* 0x002f240000300800 */
[----:B------:R0:W-:Y:S02]  /*15380*/  STL [R1+0x59c], R12 ;  /* 0x00059c0c01007387 */ /* 0x0001e40000100800 */
[----:B------:R1:W-:Y:S01]  /*15390*/  STL [R1+0x544], R13 ;  /* 0x0005440d01007387 */ /* 0x0003e20000100800 */
[----:B0-----:R-:W2:Y:S01]  /*153a0*/  LDL.LU R12, [R1+0xd0] ;  /* 0x0000d000010c7983 */ /* 0x001ea20000300800 */
[----:B-1----:R-:W2:Y:S02]  /*153b0*/  LDL.LU R13, [R1+0xd4] ;  /* 0x0000d400010d7983 */ /* 0x002ea40000300800 */
[----:B------:R-:W2:Y:S02]  /*153c0*/  LDL.LU R14, [R1+0xd8] ;  /* 0x0000d800010e7983 */ /* 0x000ea40000300800 */
[----:B------:R-:W2:Y:S02]  /*153d0*/  LDL.LU R15, [R1+0xdc] ;  /* 0x0000dc00010f7983 */ /* 0x000ea40000300800 */
[----:B--2---:R-:W-:Y:S11]  /*153e0*/  HMMA.16816.F32.BF16 R16, R8, R18, R12 ;  /* 0x000000120810723c */ /* 0x004ff6000004180c */
[----:B------:R-:W-:Y:S11]  /*153f0*/  @!UPT UIADD3 URZ, URZ, URZ, URZ ;  /* 0x0000003f3f3ff290 */ /* 0x000ff6000fffe03f */
[----:B------:R-:W-:Y:S01]  /*15400*/  @!UPT UIADD3 URZ, URZ, URZ, URZ ;  /* 0x0000003f3f3ff290 */ /* 0x000fe2000fffe03f */
[----:B------:R-:W-:Y:S01]  /*15410*/  STL.64 [R1+0x230], R16 ;  /* 0x0002301001007387 */ /* 0x000fe20000100a00 */
[----:B------:R-:W-:Y:S02]  /*15420*/  IMAD.MOV.U32 R15, RZ, RZ, R18 ;  /* 0x000000ffff0f7224 */ /* 0x000fe400078e0012 */
[----:B------:R0:W-:Y:S02]  /*15430*/  STL.64 [R1+0x238], R18 ;  /* 0x0002381201007387 */ /* 0x0001e40000100a00 */
[----:B------:R-:W-:Y:S02]  /*15440*/  IMAD.MOV.U32 R14, RZ, RZ, R19 ;  /* 0x000000ffff0e7224 */ /* 0x000fe400078e0013 */
[----:B0-----:R-:W2:Y:S01]  /*15450*/  LDL.LU.64 R18, [R1+0x698] ;  /* 0x0006980001127983 */ /* 0x001ea20000300a00 */
[----:B---3--:R-:W-:Y:S02]  /*15460*/  LOP3.LUT R5, R5, R4, RZ, 0x3c, !PT ;  /* 0x0000000405057212 */ /* 0x008fe400078e3cff */
[----:B----4-:R-:W-:Y:S01]  /*15470*/  LOP3.LUT R7, R7, R6, RZ, 0x3c, !PT ;  /* 0x0000000607077212 */ /* 0x010fe200078e3cff */
[----:B------:R-:W3:Y:S01]  /*15480*/  LDL.LU.64 R16, [R1+0x690] ;  /* 0x0006900001107983 */ /* 0x000ee20000300a00 */
[----:B------:R-:W-:-:S02]  /*15490*/  LOP3.LUT R4, R5, R4, RZ, 0x3c, !PT ;  /* 0x0000000405047212 */ /* 0x000fc400078e3cff */
[----:B------:R-:W-:Y:S02]  /*154a0*/  LOP3.LUT R6, R7, R6, RZ, 0x3c, !PT ;  /* 0x0000000607067212 */ /* 0x000fe400078e3cff */
[----:B------:R-:W-:Y:S02]  /*154b0*/  LOP3.LUT R5, R5, R4, RZ, 0x3c, !PT ;  /* 0x0000000405057212 */ /* 0x000fe400078e3cff */
[----:B------:R-:W-:-:S03]  /*154c0*/  LOP3.LUT R7, R7, R6, RZ, 0x3c, !PT ;  /* 0x0000000607077212 */ /* 0x000fc600078e3cff */
[----:B------:R-:W-:-:S04]  /*154d0*/  IMAD.WIDE R4, R25, 0x2, R4 ;  /* 0x0000000219047825 */ /* 0x000fc800078e0204 */
[C---:B------:R-:W-:Y:S01]  /*154e0*/  IMAD.WIDE R6, R25.reuse, 0x2, R6 ;  /* 0x0000000219067825 */ /* 0x040fe200078e0206 */
[----:B------:R-:W-:Y:S03]  /*154f0*/  STL [R1+0x4b0], R4 ;  /* 0x0004b00401007387 */ /* 0x000fe60000100800 */
[----:B--2---:R-:W-:Y:S02]  /*15500*/  IMAD.MOV.U32 R13, RZ, RZ, R18 ;  /* 0x000000ffff0d7224 */ /* 0x004fe400078e0012 */
[----:B------:R-:W-:Y:S02]  /*15510*/  IMAD.MOV.U32 R12, RZ, RZ, R19 ;  /* 0x000000ffff0c7224 */ /* 0x000fe400078e0013 */
[----:B------:R-:W-:Y:S02]  /*15520*/  IMAD.MOV.U32 R18, RZ, RZ, R28 ;  /* 0x000000ffff127224 */ /* 0x000fe400078e001c */
[----:B------:R-:W-:Y:S01]  /*15530*/  IMAD.MOV.U32 R19, RZ, RZ, R29 ;  /* 0x000000ffff137224 */ /* 0x000fe200078e001d */
[----:B------:R0:W5:Y:S01]  /*15540*/  LDL.LU R28, [R1+0x688] ;  /* 0x00068800011c7983 */ /* 0x0001620000300800 */
[----:B------:R0:W5:Y:S02]  /*15550*/  LDL.LU R29, [R1+0x684] ;  /* 0x00068400011d7983 */ /* 0x0001640000300800 */
[----:B------:R-:W-:Y:S02]  /*15560*/  STL [R1+0x408], R5 ;  /* 0x0004080501007387 */ /* 0x000fe40000100800 */
[----:B------:R1:W-:Y:S01]  /*15570*/  STL [R1+0x548], R6 ;  /* 0x0005480601007387 */ /* 0x0003e20000100800 */
[----:B------:R2:W-:Y:S01]  /*15580*/  STL [R1+0x4b4], R7 ;  /* 0x0004b40701007387 */ /* 0x0005e20000100800 */
[----:B------:R-:W-:-:S04]  /*15590*/  IMAD.WIDE R12, R25, 0x2, R12 ;  /* 0x00000002190c7825 */ /* 0x000fc800078e020c */
[----:B-1----:R-:W-:Y:S02]  /*155a0*/  IMAD.MOV.U32 R6, RZ, RZ, R0 ;  /* 0x000000ffff067224 */ /* 0x002fe400078e0000 */
[----:B--2---:R-:W-:Y:S01]  /*155b0*/  IMAD.MOV.U32 R7, RZ, RZ, R24 ;  /* 0x000000ffff077224 */ /* 0x004fe200078e0018 */
[----:B------:R-:W2:Y:S01]  /*155c0*/  LDL.LU R0, [R1+0x680] ;  /* 0x0006800001007983 */ /* 0x000ea20000300800 */
[----:B------:R-:W-:Y:S02]  /*155d0*/  STL [R1+0x5a0], R12 ;  /* 0x0005a00c01007387 */ /* 0x000fe40000100800 */
[----:B------:R-:W-:Y:S03]  /*155e0*/  STL [R1+0x54c], R13 ;  /* 0x00054c0d01007387 */ /* 0x000fe60000100800 */
[----:B------:R-:W-:Y:S01]  /*155f0*/  HMMA.16816.F32.BF16 R4, R8, R6, R20 ;  /* 0x000000060804723c */ /* 0x000fe20000041814 */
[----:B------:R-:W4:Y:S01]  /*15600*/  LDL.LU.64 R22, [R1+0x678] ;  /* 0x0006780001167983 */ /* 0x000f220000300a00 */
[----:B------:R-:W2:Y:S02]  /*15610*/  LDL.LU.64 R20, [R1+0x670] ;  /* 0x0006700001147983 */ /* 0x000ea40000300a00 */
[----:B------:R-:W2:Y:S11]  /*15620*/  LDL.LU R24, [R1+0x4cc] ;  /* 0x0004cc0001187983 */ /* 0x000eb60000300800 */
[----:B------:R-:W-:Y:S08]  /*15630*/  @!UPT UIADD3 URZ, URZ, URZ, URZ ;  /* 0x0000003f3f3ff290 */ /* 0x000ff0000fffe03f */
[----:B------:R3:W-:Y:S01]  /*15640*/  STL.64 [R1+0x240], R4 ;  /* 0x0002400401007387 */ /* 0x0007e20000100a00 */
[----:B------:R2:W-:Y:S02]  /*15650*/  STL.64 [R1+0x248], R6 ;  /* 0x0002480601007387 */ /* 0x0005e40000100a00 */
[----:B------:R-:W-:Y:S02]  /*15660*/  STL.64 [R1+0x658], R26 ;  /* 0x0006581a01007387 */ /* 0x000fe40000100a00 */
[----:B---3--:R-:W-:Y:S02]  /*15670*/  IMAD.MOV.U32 R4, RZ, RZ, R17 ;  /* 0x000000ffff047224 */ /* 0x008fe400078e0011 */
[----:B------:R-:W-:-:S04]  /*15680*/  IMAD.MOV.U32 R5, RZ, RZ, R16 ;  /* 0x000000ffff057224 */ /* 0x000fc800078e0010 */
[----:B------:R-:W-:-:S04]  /*15690*/  IMAD.WIDE R4, R25, 0x2, R4 ;  /* 0x0000000219047825 */ /* 0x000fc800078e0204 */
[----:B----4-:R-:W-:Y:S02]  /*156a0*/  IMAD.MOV.U32 R12, RZ, RZ, R23 ;  /* 0x000000ffff0c7224 */ /* 0x010fe400078e0017 */
[----:B--2---:R-:W-:Y:S02]  /*156b0*/  IMAD.MOV.U32 R6, RZ, RZ, R21 ;  /* 0x000000ffff067224 */ /* 0x004fe400078e0015 */
[----:B------:R-:W-:Y:S02]  /*156c0*/  IMAD.MOV.U32 R7, RZ, RZ, R20 ;  /* 0x000000ffff077224 */ /* 0x000fe400078e0014 */
[----:B------:R-:W-:Y:S01]  /*156d0*/  IMAD.MOV.U32 R13, RZ, RZ, R22 ;  /* 0x000000ffff0d7224 */ /* 0x000fe200078e0016 */
[----:B------:R1:W-:Y:S01]  /*156e0*/  STL.64 [R1+0x650], R24 ;  /* 0x0006501801007387 */ /* 0x0003e20000100a00 */
[----:B------:R-:W-:-:S04]  /*156f0*/  IMAD.WIDE R6, R25, 0x2, R6 ;  /* 0x0000000219067825 */ /* 0x000fc800078e0206 */
[----:B------:R-:W-:Y:S01]  /*15700*/  IMAD.WIDE R12, R25, 0x2, R12 ;  /* 0x00000002190c7825 */ /* 0x000fe200078e020c */
[----:B-1----:R-:W2:Y:S03]  /*15710*/  LDL.LU R24, [R1+0xa0] ;  /* 0x0000a00001187983 */ /* 0x002ea60000300800 */
[----:B------:R-:W2:Y:S02]  /*15720*/  LDL.LU R25, [R1+0xa4] ;  /* 0x0000a40001197983 */ /* 0x000ea40000300800 */
[----:B------:R-:W2:Y:S02]  /*15730*/  LDL.LU R26, [R1+0xa8] ;  /* 0x0000a800011a7983 */ /* 0x000ea40000300800 */
[----:B------:R-:W2:Y:S01]  /*15740*/  LDL.LU R27, [R1+0xac] ;  /* 0x0000ac00011b7983 */ /* 0x000ea20000300800 */
[----:B------:R-:W-:Y:S01]  /*15750*/  STL [R1+0x4b8], R4 ;  /* 0x0004b80401007387 */ /* 0x000fe20000100800 */
[----:B------:R-:W3:Y:S02]  /*15760*/  LDL.LU R20, [R1+0x70] ;  /* 0x0000700001147983 */ /* 0x000ee40000300800 */
[----:B------:R-:W3:Y:S02]  /*15770*/  LDL.LU R21, [R1+0x74] ;  /* 0x0000740001157983 */ /* 0x000ee40000300800 */
[----:B------:R-:W4:Y:S02]  /*15780*/  LDL.LU R22, [R1+0x78] ;  /* 0x0000780001167983 */ /* 0x000f240000300800 */
[----:B------:R-:W-:-:S02]  /*15790*/  IMAD.MOV.U32 R23, RZ, RZ, R0 ;  /* 0x000000ffff177224 */ /* 0x000fc400078e0000 */
[----:B------:R-:W3:Y:S01]  /*157a0*/  LDL.LU R0, [R1+0x668] ;  /* 0x0006680001007983 */ /* 0x000ee20000300800 */
[----:B--2---:R-:W-:Y:S03]  /*157b0*/  HMMA.16816.F32.BF16 R16, R8, R18, R24 ;  /* 0x000000120810723c */ /* 0x004fe60000041818 */
[----:B----4-:R1:W-:Y:S01]  /*157c0*/  STL.64 [R1+0x620], R22 ;  /* 0x0006201601007387 */ /* 0x0103e20000100a00 */
[----:B---3--:R2:W-:Y:S02]  /*157d0*/  STL.64 [R1+0x618], R20 ;  /* 0x0006181401007387 */ /* 0x0085e40000100a00 */
[----:B-1----:R-:W-:Y:S01]  /*157e0*/  IMAD.MOV.U32 R22, RZ, RZ, R2 ;  /* 0x000000ffff167224 */ /* 0x002fe200078e0002 */
[----:B--2---:R-:W2:Y:S01]  /*157f0*/  LDL.LU R20, [R1+0x55c] ;  /* 0x00055c0001147983 */ /* 0x004ea20000300800 */
[----:B------:R-:W3:Y:S02]  /*15800*/  LDL.LU R21, [R1+0x5a8] ;  /* 0x0005a80001157983 */ /* 0x000ee40000300800 */
[----:B------:R-:W4:Y:S02]  /*15810*/  LDL.LU R2, [R1+0x664] ;  /* 0x0006640001027983 */ /* 0x000f240000300800 */
[----:B------:R-:W-:-:S02]  /*15820*/  IMAD.MOV.U32 R23, RZ, RZ, R3 ;  /* 0x000000ffff177224 */ /* 0x000fc400078e0003 */
[----:B------:R-:W2:Y:S01]  /*15830*/  LDL.LU R3, [R1+0x660] ;  /* 0x0006600001037983 */ /* 0x000ea20000300800 */
[----:B------:R1:W-:Y:S03]  /*15840*/  STL [R1+0x40c], R5 ;  /* 0x00040c0501007387 */ /* 0x0003e60000100800 */
[----:B-1----:R-:W2:Y:S01]  /*15850*/  LDL.LU R5, [R1+0x410] ;  /* 0x0004100001057983 */ /* 0x002ea20000300800 */
[----:B------:R-:W-:Y:S02]  /*15860*/  STL [R1+0x550], R6 ;  /* 0x0005500601007387 */ /* 0x000fe40000100800 */
[----:B------:R-:W-:Y:S02]  /*15870*/  STL [R1+0x4bc], R7 ;  /* 0x0004bc0701007387 */ /* 0x000fe40000100800 */
[----:B------:R-:W-:Y:S01]  /*15880*/  STL [R1+0x5a4], R12 ;  /* 0x0005a40c01007387 */ /* 0x000fe20000100800 */
[----:B------:R-:W-:Y:S01]  /*15890*/  STL [R1+0x554], R13 ;  /* 0x0005540d01007387 */ /* 0x000fe20000100800 */
[----:B------:R-:W2:Y:S02]  /*158a0*/  LDL.LU.64 R26, [R1+0x658] ;  /* 0x00065800011a7983 */ /* 0x000ea40000300a00 */
[----:B------:R-:W2:Y:S02]  /*158b0*/  LDL.LU.64 R24, [R1+0x650] ;  /* 0x0006500001187983 */ /* 0x000ea40000300a00 */
[----:B------:R-:W-:Y:S01]  /*158c0*/  STL.64 [R1+0x250], R16 ;  /* 0x0002501001007387 */ /* 0x000fe20000100a00 */
[----:B------:R1:W-:Y:S04]  /*158d0*/  STL.64 [R1+0x258], R18 ;  /* 0x0002581201007387 */ /* 0x0003e80000100a00 */
[----:B-1----:R-:W2:Y:S01]  /*158e0*/  LDL.LU.64 R18, [R1+0x648] ;  /* 0x0006480001127983 */ /* 0x002ea20000300a00 */
[----:B------:R-:W3:Y:S02]  /*158f0*/  LDL.LU R17, [R1+0x568] ;  /* 0x0005680001117983 */ /* 0x000ee40000300800 */
[----:B------:R-:W-:Y:S01]  /*15900*/  IMAD.MOV.U32 R4, RZ, RZ, R0 ;  /* 0x000000ffff047224 */ /* 0x000fe200078e0000 */
[----:B--2---:R-:W-:Y:S01]  /*15910*/  STL.64 [R1+0x630], R18 ;  /* 0x0006301201007387 */ /* 0x004fe20000100a00 */
[----:B---3--:R1:W-:Y:S02]  /*15920*/  STL [R1+0x628], R17 ;  /* 0x0006281101007387 */ /* 0x0083e40000100800 */
[----:B------:R-:W2:Y:S01]  /*15930*/  LDL.LU R16, [R1+0x90] ;  /* 0x0000900001107983 */ /* 0x000ea20000300800 */
[----:B-1----:R-:W2:Y:S01]  /*15940*/  LDL.LU R17, [R1+0x94] ;  /* 0x0000940001117983 */ /* 0x002ea20000300800 */
[----:B------:R-:W2:Y:S02]  /*15950*/  LDL.LU R18, [R1+0x98] ;  /* 0x0000980001127983 */ /* 0x000ea40000300800 */
[----:B------:R-:W2:Y:S02]  /*15960*/  LDL.LU R19, [R1+0x9c] ;  /* 0x00009c0001137983 */ /* 0x000ea40000300800 */
[----:B------:R-:W-:Y:S01]  /*15970*/  IMAD.WIDE R4, R25, 0x2, R4 ;  /* 0x0000000219047825 */ /* 0x000fe200078e0204 */
[----:B------:R-:W3:Y:S03]  /*15980*/  LDL.LU R0, [R1+0x640] ;  /* 0x0006400001007983 */ /* 0x000ee60000300800 */
[----:B----4-:R-:W-:-:S02]  /*15990*/  IMAD.MOV.U32 R7, RZ, RZ, R2 ;  /* 0x000000ffff077224 */ /* 0x010fc400078e0002 */
[----:B------:R-:W-:Y:S02]  /*159a0*/  IMAD.MOV.U32 R6, RZ, RZ, R3 ;  /* 0x000000ffff067224 */ /* 0x000fe400078e0003 */
[----:B------:R-:W4:Y:S01]  /*159b0*/  LDL.LU R2, [R1+0x63c] ;  /* 0x00063c0001027983 */ /* 0x000f220000300800 */
[----:B------:R-:W3:Y:S01]  /*159c0*/  LDL.LU R3, [R1+0x638] ;  /* 0x0006380001037983 */ /* 0x000ee20000300800 */
[----:B------:R1:W-:Y:S02]  /*159d0*/  STL [R1+0x4c0], R4 ;  /* 0x0004c00401007387 */ /* 0x0003e40000100800 */
[----:B------:R0:W-:Y:S01]  /*159e0*/  STL [R1+0x410], R5 ;  /* 0x0004100501007387 */ /* 0x0001e20000100800 */
[----:B-1----:R-:W3:Y:S01]  /*159f0*/  LDL.LU R4, [R1+0x414] ;  /* 0x0004140001047983 */ /* 0x002ee20000300800 */
[----:B0-----:R-:W3:Y:S02]  /*15a00*/  LDL.LU R5, [R1+0x4c8] ;  /* 0x0004c80001057983 */ /* 0x001ee40000300800 */
[----:B------:R-:W-:-:S02]  /*15a10*/  IMAD.MOV.U32 R12, RZ, RZ, R21 ;  /* 0x000000ffff0c7224 */ /* 0x000fc400078e0015 */
[----:B------:R-:W-:Y:S02]  /*15a20*/  IMAD.MOV.U32 R13, RZ, RZ, R20 ;  /* 0x000000ffff0d7224 */ /* 0x000fe400078e0014 */
[----:B------:R-:W-:-:S04]  /*15a30*/  IMAD.WIDE R6, R25, 0x2, R6 ;  /* 0x0000000219067825 */ /* 0x000fc800078e0206 */
[----:B------:R-:W-:Y:S01]  /*15a40*/  IMAD.WIDE R12, R25, 0x2, R12 ;  /* 0x00000002190c7825 */ /* 0x000fe200078e020c */
[----:B------:R-:W-:Y:S03]  /*15a50*/  STL [R1+0x558], R6 ;  /* 0x0005580601007387 */ /* 0x000fe60000100800 */
[----:B------:R-:W-:Y:S02]  /*15a60*/  STL [R1+0x4c4], R7 ;  /* 0x0004c40701007387 */ /* 0x000fe40000100800 */
[----:B------:R-:W-:Y:S02]  /*15a70*/  STL [R1+0x5a8], R12 ;  /* 0x0005a80c01007387 */ /* 0x000fe40000100800 */
[----:B------:R-:W-:Y:S01]  /*15a80*/  STL [R1+0x55c], R13 ;  /* 0x00055c0d01007387 */ /* 0x000fe20000100800 */
[----:B--2---:R-:W-:Y:S01]  /*15a90*/  HMMA.16816.F32.BF16 R20, R8, R22, R16 ;  /* 0x000000160814723c */ /* 0x004fe20000041810 */
[----:B------:R0:W5:Y:S01]  /*15aa0*/  LDL.LU.64 R18, [R1+0x630] ;  /* 0x0006300001127983 */ /* 0x0001620000300a00 */
[----:B------:R-:W2:Y:S11]  /*15ab0*/  LDL.LU R17, [R1+0x628] ;  /* 0x0006280001117983 */ /* 0x000eb60000300800 */
[----:B------:R-:W-:Y:S10]  /*15ac0*/  @!UPT UIADD3 URZ, URZ, URZ, URZ ;  /* 0x0000003f3f3ff290 */ /* 0x000ff4000fffe03f */
[----:B------:R-:W-:Y:S01]  /*15ad0*/  STL.64 [R1+0x270], R20 ;  /* 0x0002701401007387 */ /* 0x000fe20000100a00 */
[----:B------:R1:W-:Y:S03]  /*15ae0*/  STL.64 [R1+0x278], R22 ;  /* 0x0002781601007387 */ /* 0x0003e60000100a00 */
[----:B-1----:R-:W2:Y:S01]  /*15af0*/  LDL.LU.64 R22, [R1+0x620] ;  /* 0x0006200001167983 */ /* 0x002ea20000300a00 */
[----:B------:R-:W2:Y:S01]  /*15b00*/  LDL.LU.64 R20, [R1+0x618] ;  /* 0x0006180001147983 */ /* 0x000ea20000300a00 */
[-C--:B---3--:R-:W-:Y:S01]  /*15b10*/  LOP3.LUT R5, R5, R4.reuse, RZ, 0x3c, !PT ;  /* 0x0000000405057212 */ /* 0x088fe200078e3cff */
[----:B------:R-:W3:Y:S03]  /*15b20*/  LDL.LU R16, [R1+0x3ac] ;  /* 0x0003ac0001107983 */ /* 0x000ee60000300800 */
[----:B------:R-:W-:-:S04]  /*15b30*/  LOP3.LUT R4, R5, R4, RZ, 0x3c, !PT ;  /* 0x0000000405047212 */ /* 0x000fc800078e3cff */
[----:B------:R-:W-:-:S05]  /*15b40*/  LOP3.LUT R5, R5, R4, RZ, 0x3c, !PT ;  /* 0x0000000405057212 */ /* 0x000fca00078e3cff */
[----:B------:R-:W-:-:S04]  /*15b50*/  IMAD.WIDE R12, R25, 0x2, R4 ;  /* 0x00000002190c7825 */ /* 0x000fc800078e0204 */
[----:B------:R-:W-:Y:S02]  /*15b60*/  IMAD.MOV.U32 R4, RZ, RZ, R0 ;  /* 0x000000ffff047224 */ /* 0x000fe400078e0000 */
[----:B------:R-:W3:Y:S01]  /*15b70*/  LDL.LU R0, [R1+0x610] ;  /* 0x0006100001007983 */ /* 0x000ee20000300800 */
[----:B------:R-:W-:Y:S02]  /*15b80*/  IMAD.MOV.U32 R5, RZ, RZ, R24 ;  /* 0x000000ffff057224 */ /* 0x000fe400078e0018 */
[----:B------:R-:W-:Y:S02]  /*15b90*/  IMAD.MOV.U32 R6, RZ, RZ, R3 ;  /* 0x000000ffff067224 */ /* 0x000fe400078e0003 */
[----:B----4-:R-:W-:Y:S02]  /*15ba0*/  IMAD.MOV.U32 R7, RZ, RZ, R2 ;  /* 0x000000ffff077224 */ /* 0x010fe400078e0002 */
[----:B------:R-:W-:-:S04]  /*15bb0*/  IMAD.WIDE R4, R25, 0x2, R4 ;  /* 0x0000000219047825 */ /* 0x000fc800078e0204 */
[----:B------:R-:W-:Y:S01]  /*15bc0*/  IMAD.WIDE R6, R25, 0x2, R6 ;  /* 0x0000000219067825 */ /* 0x000fe200078e0206 */
[----:B------:R-:W4:Y:S03]  /*15bd0*/  LDL.LU R2, [R1+0x60c] ;  /* 0x00060c0001027983 */ /* 0x000f260000300800 */
[----:B------:R-:W4:Y:S02]  /*15be0*/  LDL.LU R3, [R1+0x608] ;  /* 0x0006080001037983 */ /* 0x000f240000300800 */
[----:B------:R1:W-:Y:S02]  /*15bf0*/  STL [R1+0x4c8], R12 ;  /* 0x0004c80c01007387 */ /* 0x0003e40000100800 */
[----:B------:R-:W-:Y:S01]  /*15c00*/  STL [R1+0x414], R13 ;  /* 0x0004140d01007387 */ /* 0x000fe20000100800 */
[----:B-1----:R-:W3:Y:S01]  /*15c10*/  LDL.LU R12, [R1+0x56c] ;  /* 0x00056c00010c7983 */ /* 0x002ee20000300800 */
[----:B--2---:R-:W-:Y:S03]  /*15c20*/  HMMA.16816.F32.BF16 R24, R8, R26, R20 ;  /* 0x0000001a0818723c */ /* 0x004fe60000041814 */
[----:B------:R0:W5:Y:S01]  /*15c30*/  LDL.LU.64 R22, [R1+0x600] ;  /* 0x0006000001167983 */ /* 0x0001620000300a00 */
[----:B------:R0:W5:Y:S11]  /*15c40*/  LDL.LU.64 R20, [R1+0x5f8] ;  /* 0x0005f80001147983 */ /* 0x0001760000300a00 */
[----:B------:R-:W-:Y:S08]  /*15c50*/  @!UPT UIADD3 URZ, URZ, URZ, URZ ;  /* 0x0000003f3f3ff290 */ /* 0x000ff0000fffe03f */
[----:B------:R-:W-:Y:S01]  /*15c60*/  STL.64 [R1+0x260], R24 ;  /* 0x0002601801007387 */ /* 0x000fe20000100a00 */
[----:B------:R-:W-:Y:S02]  /*15c70*/  IMAD.MOV.U32 R9, RZ, RZ, R26 ;  /* 0x000000ffff097224 */ /* 0x000fe400078e001a */
[----:B------:R1:W-:Y:S02]  /*15c80*/  STL.64 [R1+0x268], R26 ;  /* 0x0002681a01007387 */ /* 0x0003e40000100a00 */
[----:B------:R-:W-:Y:S02]  /*15c90*/  IMAD.MOV.U32 R8, RZ, RZ, R27 ;  /* 0x000000ffff087224 */ /* 0x000fe400078e001b */
[----:B-1----:R0:W5:Y:S01]  /*15ca0*/  LDL.LU.64 R26, [R1+0x5f0] ;  /* 0x0005f000011a7983 */ /* 0x0021620000300a00 */
[----:B------:R0:W5:Y:S02]  /*15cb0*/  LDL.LU.64 R24, [R1+0x5e8] ;  /* 0x0005e80001187983 */ /* 0x0001640000300a00 */
[----:B------:R-:W2:Y:S02]  /*15cc0*/  LDL.LU R11, [R1+0x4d4] ;  /* 0x0004d400010b7983 */ /* 0x000ea40000300800 */
[----:B------:R-:W-:Y:S01]  /*15cd0*/  STL [R1+0x560], R4 ;  /* 0x0005600401007387 */ /* 0x000fe20000100800 */
[----:B------:R-:W-:Y:S01]  /*15ce0*/  STL [R1+0x4cc], R5 ;  /* 0x0004cc0501007387 */ /* 0x000fe20000100800 */
[----:B------:R3:W-:Y:S02]  /*15cf0*/  STL [R1+0x564], R6 ;  /* 0x0005640601007387 */ /* 0x0007e40000100800 */
[----:B------:R1:W-:Y:S02]  /*15d00*/  STL [R1+0x4d0], R7 ;  /* 0x0004d00701007387 */ /* 0x0003e40000100800 */
[----:B---3--:R-:W-:-:S02]  /*15d10*/  IMAD.MOV.U32 R6, RZ, RZ, R0 ;  /* 0x000000ffff067224 */ /* 0x008fc400078e0000 */
[----:B------:R-:W3:Y:S01]  /*15d20*/  LDL.LU R0, [R1+0x5e4] ;  /* 0x0005e40001007983 */ /* 0x000ee20000300800 */
[----:B------:R-:W-:Y:S02]  /*15d30*/  IMAD.MOV.U32 R13, RZ, RZ, c[0x0][0x18c] ;  /* 0x00006300ff0d7624 */ /* 0x000fe400078e00ff */
[----:B------:R-:W-:Y:S02]  /*15d40*/  IMAD.MOV.U32 R4, RZ, RZ, R17 ;  /* 0x000000ffff047224 */ /* 0x000fe400078e0011 */
[----:B-1----:R-:W-:Y:S02]  /*15d50*/  IMAD.MOV.U32 R7, RZ, RZ, R12 ;  /* 0x000000ffff077224 */ /* 0x002fe400078e000c */
[----:B------:R-:W-:Y:S01]  /*15d60*/  IMAD.SHL.U32 R13, R13, 0x40, RZ ;  /* 0x000000400d0d7824 */ /* 0x000fe200078e00ff */
[----:B------:R-:W-:-:S03]  /*15d70*/  IADD3 R16, R16, -0x1, RZ ;  /* 0xffffffff10107810 */ /* 0x000fc60007ffe0ff */
[----:B------:R-:W-:Y:S02]  /*15d80*/  IMAD.WIDE R6, R13, 0x2, R6 ;  /* 0x000000020d067825 */ /* 0x000fe400078e0206 */
[----:B------:R0:W-:Y:S01]  /*15d90*/  STL [R1+0x3ac], R16 ;  /* 0x0003ac1001007387 */ /* 0x0001e20000100800 */
[----:B------:R-:W-:Y:S01]  /*15da0*/  ISETP.NE.U32.AND P0, PT, R16, RZ, PT ;  /* 0x000000ff1000720c */ /* 0x000fe20003f05070 */
[----:B------:R-:W-:-:S04]  /*15db0*/  IMAD.MOV.U32 R17, RZ, RZ, c[0x0][0x188] ;  /* 0x00006200ff117624 */ /* 0x000fc800078e00ff */
[----:B------:R-:W-:-:S04]  /*15dc0*/  IMAD.SHL.U32 R17, R17, 0x40, RZ ;  /* 0x0000004011117824 */ /* 0x000fc800078e00ff */
[----:B----4-:R-:W-:-:S04]  /*15dd0*/  IMAD.WIDE R2, R17, 0x2, R2 ;  /* 0x0000000211027825 */ /* 0x010fc800078e0202 */
[----:B--2---:R-:W-:-:S04]  /*15de0*/  IMAD.MOV.U32 R5, RZ, RZ, R11 ;  /* 0x000000ffff057224 */ /* 0x004fc800078e000b */
[----:B------:R-:W-:-:S05]  /*15df0*/  IMAD.WIDE R4, R13, 0x2, R4 ;  /* 0x000000020d047825 */ /* 0x000fca00078e0204 */
[----:B------:R0:W-:Y:S01]  /*15e00*/  STL [R1+0x568], R4 ;  /* 0x0005680401007387 */ /* 0x0001e20000100800 */
[----:B------:R0:W-:Y:S02]  /*15e10*/  STL [R1+0x4d4], R5 ;  /* 0x0004d40501007387 */ /* 0x0001e40000100800 */
[----:B------:R0:W-:Y:S02]  /*15e20*/  STL [R1+0x5ac], R6 ;  /* 0x0005ac0601007387 */ /* 0x0001e40000100800 */
[----:B------:R0:W-:Y:S01]  /*15e30*/  STL [R1+0x56c], R7 ;  /* 0x00056c0701007387 */ /* 0x0001e20000100800 */
[----:B---3--:R-:W-:Y:S01]  /*15e40*/  IADD3 R0, R0, -0x40, RZ ;  /* 0xffffffc000007810 */ /* 0x008fe20007ffe0ff */
[----:B------:R-:W-:Y:S01]  /*15e50*/  @!P0 CALL.REL.NOINC `(.L_x_2) ;  /* 0x0000001000008944 */ /* 0x000fe20003c00000 */
[----:B------:R-:W-:Y:S05]  /*15e60*/  BRA `(.L_x_3) ;  /* 0xffff187000007947 */ /* 0x000fea000383ffff */
.L_x_2:
[----:B-----5:R1:W-:Y:S04]  /*15e70*/  STL [R1+0x67c], R20 ;  /* 0x00067c1401007387 */ /* 0x0203e80000100800 */
[----:B-1----:R-:W2:Y:S04]  /*15e80*/  LDL.LU R20, [R1+0xb8] ;  /* 0x0000b80001147983 */ /* 0x002ea80000300800 */
[----:B--2---:R1:W-:Y:S04]  /*15e90*/  STL [R1+0x684], R20 ;  /* 0x0006841401007387 */ /* 0x0043e80000100800 */
        /* <DEDUP_REMOVED lines=30> */
[----:B------:R2:W-:Y:S01]  /*16080*/  STL [R1+0x678], R21 ;  /* 0x0006781501007387 */ /* 0x0005e20000100800 */
[----:B-1----:R-:W-:-:S03]  /*16090*/  IMAD.MOV.U32 R20, RZ, RZ, R9 ;  /* 0x000000ffff147224 */ /* 0x002fc600078e0009 */
[----:B--2---:R-:W2:Y:S04]  /*160a0*/  LDL.LU R21, [R1+0x10c] ;  /* 0x00010c0001157983 */ /* 0x004ea80000300800 */
        /* <DEDUP_REMOVED lines=36> */
[----:B------:R1:W-:Y:S04]  /*162f0*/  STL [R1+0x670], R14 ;  /* 0x0006700e01007387 */ /* 0x0003e80000100800 */
[----:B-1----:R-:W3:Y:S04]  /*16300*/  LDL.LU R14, [R1+0x12c] ;  /* 0x00012c00010e7983 */ /* 0x002ee80000300800 */
[----:B------:R-:W4:Y:S04]  /*16310*/  LDL.LU R0, [R1+0x120] ;  /* 0x0001200001007983 */ /* 0x000f280000300800 */
[----:B------:R-:W2:Y:S04]  /*16320*/  LDL.LU R24, [R1+0x144] ;  /* 0x0001440001187983 */ /* 0x000ea80000300800 */
[----:B------:R-:W2:Y:S04]  /*16330*/  LDL.LU R25, [R1+0x140] ;  /* 0x0001400001197983 */ /* 0x000ea80000300800 */
        /* <DEDUP_REMOVED lines=14> */
[----:B------:R0:W-:Y:S04]  /*16420*/  STL [R1+0x600], R19 ;  /* 0x0006001301007387 */ /* 0x0001e80000100800 */
[----:B0-----:R-:W4:Y:S04]  /*16430*/  LDL.LU R19, [R1+0x124] ;  /* 0x0001240001137983 */ /* 0x001f280000300800 */
[----:B------:R0:W-:Y:S01]  /*16440*/  STL [R1+0x5fc], R18 ;  /* 0x0005fc1201007387 */ /* 0x0001e20000100800 */
[----:B------:R-:W-:-:S03]  /*16450*/  F2FP.BF16.PACK_AB R20, R21, R20 ;  /* 0x000000141514723e */ /* 0x000fc600000010ff */
        /* <DEDUP_REMOVED lines=13> */
[----:B------:R-:W2:Y:S04]  /*16530*/  LDL.LU R21, [R1+0x700] ;  /* 0x0007000001157983 */ /* 0x000ea80000300800 */
[----:B------:R0:W-:Y:S04]  /*16540*/  STL [R1+0x9c], R20 ;  /* 0x00009c1401007387 */ /* 0x0001e80000100800 */
[----:B0-----:R-:W2:Y:S02]  /*16550*/  LDL.LU R20, [R1+0x6fc] ;  /* 0x0006fc0001147983 */ /* 0x001ea40000300800 */
[----:B--2---:R-:W-:-:S02]  /*16560*/  F2FP.BF16.PACK_AB R20, R21, R20 ;  /* 0x000000141514723e */ /* 0x004fc400000010ff */
        /* <DEDUP_REMOVED lines=60> */
[----:B------:R-:W2:Y:S01]  /*16930*/  LDL.LU R21, [R1+0x680] ;  /* 0x0006800001157983 */ /* 0x000ea20000300800 */
[----:B---3--:R-:W-:-:S03]  /*16940*/  F2FP.BF16.PACK_AB R29, R14, R29 ;  /* 0x0000001d0e1d723e */ /* 0x008fc600000010ff */
[----:B------:R0:W-:Y:S01]  /*16950*/  STL [R1+0x5c], R20 ;  /* 0x00005c1401007387 */ /* 0x0001e20000100800 */
[----:B------:R-:W-:Y:S02]  /*16960*/  F2FP.BF16.PACK_AB R28, R28, R26 ;  /* 0x0000001a1c1c723e */ /* 0x000fe400000010ff */
[----:B------:R-:W-:Y:S02]  /*16970*/  F2FP.BF16.PACK_AB R26, R27, R22 ;  /* 0x000000161b1a723e */ /* 0x000fe400000010ff */
[----:B------:R-:W-:Y:S01]  /*16980*/  F2FP.BF16.PACK_AB R22, R23, R18 ;  /* 0x000000121716723e */ /* 0x000fe200000010ff */
[----:B0-----:R-:W3:Y:S01]  /*16990*/  LDL.LU R20, [R1+0x67c] ;  /* 0x00067c0001147983 */ /* 0x001ee20000300800 */
[----:B----4-:R-:W-:Y:S02]  /*169a0*/  F2FP.BF16.PACK_AB R0, R19, R0 ;  /* 0x000000001300723e */ /* 0x010fe400000010ff */
[----:B------:R-:W-:Y:S02]  /*169b0*/  F2FP.BF16.PACK_AB R18, R24, R25 ;  /* 0x000000191812723e */ /* 0x000fe400000010ff */
[----:B------:R-:W-:-:S02]  /*169c0*/  F2FP.BF16.PACK_AB R2, R2, R3 ;  /* 0x000000030202723e */ /* 0x000fc400000010ff */
[----:B------:R-:W-:Y:S02]  /*169d0*/  F2FP.BF16.PACK_AB R3, R4, R5 ;  /* 0x000000050403723e */ /* 0x000fe400000010ff */
[----:B--2---:R-:W-:Y:S02]  /*169e0*/  F2FP.BF16.PACK_AB R15, R21, R15 ;  /* 0x0000000f150f723e */ /* 0x004fe400000010ff */
[----:B------:R-:W3:Y:S04]  /*169f0*/  LDL.LU R21, [R1+0x678] ;  /* 0x0006780001157983 */ /* 0x000ee80000300800 */
[----:B------:R0:W-:Y:S04]  /*16a00*/  STL [R1+0x58], R15 ;  /* 0x0000580f01007387 */ /* 0x0001e80000100800 */
[----:B0-----:R-:W2:Y:S04]  /*16a10*/  LDL.LU R15, [R1+0x674] ;  /* 0x00067400010f7983 */ /* 0x001ea80000300800 */
[----:B------:R-:W4:Y:S04]  /*16a20*/  LDL.LU R14, [R1+0x670] ;  /* 0x00067000010e7983 */ /* 0x000f280000300800 */
[----:B------:R-:W-:Y:S04]  /*16a30*/  STL [R1+0x54], R29 ;  /* 0x0000541d01007387 */ /* 0x000fe80000100800 */
[----:B------:R-:W-:Y:S04]  /*16a40*/  STL [R1+0x50], R28 ;  /* 0x0000501c01007387 */ /* 0x000fe80000100800 */
[----:B------:R-:W-:Y:S04]  /*16a50*/  STL [R1+0x4c], R26 ;  /* 0x00004c1a01007387 */ /* 0x000fe80000100800 */
[----:B------:R-:W-:Y:S04]  /*16a60*/  STL [R1+0x48], R22 ;  /* 0x0000481601007387 */ /* 0x000fe80000100800 */
[----:B------:R0:W-:Y:S04]  /*16a70*/  STL [R1+0x44], R0 ;  /* 0x0000440001007387 */ /* 0x0001e80000100800 */
[----:B------:R-:W-:Y:S04]  /*16a80*/  STL [R1+0x40], R18 ;  /* 0x0000401201007387 */ /* 0x000fe80000100800 */
[----:B------:R1:W-:Y:S01]  /*16a90*/  STL [R1+0x3c], R2 ;  /* 0x00003c0201007387 */ /* 0x0003e20000100800 */
[----:B0-----:R-:W-:-:S05]  /*16aa0*/  F2FP.BF16.PACK_AB R0, R6, R7 ;  /* 0x000000070600723e */ /* 0x001fca00000010ff */
[----:B------:R0:W-:Y:S01]  /*16ab0*/  STL [R1+0x38], R0 ;  /* 0x0000380001007387 */ /* 0x0001e20000100800 */
[----:B-1----:R-:W-:-:S03]  /*16ac0*/  F2FP.BF16.PACK_AB R2, R8, R9 ;  /* 0x000000090802723e */ /* 0x002fc600000010ff */
[----:B------:R1:W-:Y:S04]  /*16ad0*/  STL [R1+0x34], R3 ;  /* 0x0000340301007387 */ /* 0x0003e80000100800 */
[----:B------:R1:W-:Y:S01]  /*16ae0*/  STL [R1+0x30], R2 ;  /* 0x0000300201007387 */ /* 0x0003e20000100800 */
[----:B0-----:R-:W-:Y:S02]  /*16af0*/  F2FP.BF16.PACK_AB R0, R10, R11 ;  /* 0x0000000b0a00723e */ /* 0x001fe400000010ff */
[----:B-1----:R-:W-:-:S03]  /*16b00*/  F2FP.BF16.PACK_AB R3, R12, R13 ;  /* 0x0000000d0c03723e */ /* 0x002fc600000010ff */
[----:B------:R3:W-:Y:S01]  /*16b10*/  STL [R1+0x2c], R0 ;  /* 0x00002c0001007387 */ /* 0x0007e20000100800 */
[----:B------:R-:W-:-:S03]  /*16b20*/  F2FP.BF16.PACK_AB R2, R16, R17 ;  /* 0x000000111002723e */ /* 0x000fc600000010ff */
[----:B------:R-:W-:Y:S04]  /*16b30*/  STL [R1+0x28], R3 ;  /* 0x0000280301007387 */ /* 0x000fe80000100800 */
[----:B------:R-:W2:Y:S04]  /*16b40*/  LDL.LU R7, [R1+0x2e8] ;  /* 0x0002e80001077983 */ /* 0x000ea80000300800 */
[----:B------:R-:W-:Y:S01]  /*16b50*/  STL [R1+0x24], R2 ;  /* 0x0000240201007387 */ /* 0x000fe20000100800 */
[----:B---3--:R-:W-:-:S03]  /*16b60*/  F2FP.BF16.PACK_AB R0, R21, R20 ;  /* 0x000000141500723e */ /* 0x008fc600000010ff */
[----:B--2---:R0:W-:Y:S04]  /*16b70*/  STL [R1+0x630], R7 ;  /* 0x0006300701007387 */ /* 0x0041e80000100800 */
[----:B------:R-:W-:Y:S04]  /*16b80*/  STL [R1+0x20], R0 ;  /* 0x0000200001007387 */ /* 0x000fe80000100800 */
[----:B0-----:R-:W2:Y:S04]  /*16b90*/  LDL.LU R7, [R1+0x290] ;  /* 0x0002900001077983 */ /* 0x001ea80000300800 */
[----:B--2---:R0:W-:Y:S04]  /*16ba0*/  STL [R1+0x638], R7 ;  /* 0x0006380701007387 */ /* 0x0041e80000100800 */
        /* <DEDUP_REMOVED lines=11> */
[----:B--2---:R-:W-:Y:S04]  /*16c60*/  STL [R1+0x668], R7 ;  /* 0x0006680701007387 */ /* 0x004fe80000100800 */
[----:B------:R-:W2:Y:S04]  /*16c70*/  LDL.LU R6, [R1+0x2f8] ;  /* 0x0002f80001067983 */ /* 0x000ea80000300800 */
        /* <DEDUP_REMOVED lines=20> */
[----:B------:R-:W3:Y:S04]  /*16dc0*/  LDL.LU R4, [R1+0x338] ;  /* 0x0003380001047983 */ /* 0x000ee80000300800 */
[----:B---3--:R0:W-:Y:S04]  /*16dd0*/  STL [R1+0x624], R4 ;  /* 0x0006240401007387 */ /* 0x0081e80000100800 */
[----:B0-----:R-:W3:Y:S04]  /*16de0*/  LDL.LU R4, [R1+0x31c] ;  /* 0x00031c0001047983 */ /* 0x001ee80000300800 */
[----:B------:R-:W2:Y:S04]  /*16df0*/  LDL.LU R11, [R1+0x2e0] ;  /* 0x0002e000010b7983 */ /* 0x000ea80000300800 */
[----:B--2---:R0:W-:Y:S04]  /*16e00*/  STL [R1+0x620], R11 ;  /* 0x0006200b01007387 */ /* 0x0041e80000100800 */
[----:B0-----:R-:W2:Y:S04]  /*16e10*/  LDL.LU R11, [R1+0x33c] ;  /* 0x00033c00010b7983 */ /* 0x001ea80000300800 */
[----:B------:R-:W2:Y:S04]  /*16e20*/  LDL.LU R10, [R1+0x2f0] ;  /* 0x0002f000010a7983 */ /* 0x000ea80000300800 */
[----:B--2---:R0:W-:Y:S04]  /*16e30*/  STL [R1+0x61c], R10 ;  /* 0x00061c0a01007387 */ /* 0x0041e80000100800 */
[----:B0-----:R-:W2:Y:S04]  /*16e40*/  LDL.LU R10, [R1+0x2e4] ;  /* 0x0002e400010a7983 */ /* 0x001ea80000300800 */
[----:B------:R-:W2:Y:S04]  /*16e50*/  LDL.LU R9, [R1+0x310] ;  /* 0x0003100001097983 */ /* 0x000ea80000300800 */
[----:B--2---:R0:W-:Y:S04]  /*16e60*/  STL [R1+0x618], R9 ;  /* 0x0006180901007387 */ /* 0x0041e80000100800 */
[----:B0-----:R-:W2:Y:S04]  /*16e70*/  LDL.LU R9, [R1+0x2f4] ;  /* 0x0002f40001097983 */ /* 0x001ea80000300800 */
[----:B------:R-:W2:Y:S01]  /*16e80*/  LDL.LU R8, [R1+0x330] ;  /* 0x0003300001087983 */ /* 0x000ea20000300800 */
[----:B------:R-:W-:-:S03]  /*16e90*/  IMAD.MOV.U32 R7, RZ, RZ, R15 ;  /* 0x000000ffff077224 */ /* 0x000fc600078e000f */
[----:B--2---:R0:W-:Y:S04]  /*16ea0*/  STL [R1+0x614], R8 ;  /* 0x0006140801007387 */ /* 0x0041e80000100800 */
[----:B0-----:R-:W2:Y:S04]  /*16eb0*/  LDL.LU R8, [R1+0x314] ;  /* 0x0003140001087983 */ /* 0x001ea80000300800 */
[----:B------:R-:W2:Y:S01]  /*16ec0*/  LDL.LU R15, [R1+0x158] ;  /* 0x00015800010f7983 */ /* 0x000ea20000300800 */
[----:B----4-:R-:W-:-:S03]  /*16ed0*/  IMAD.MOV.U32 R6, RZ, RZ, R14 ;  /* 0x000000ffff067224 */ /* 0x010fc600078e000e */
[----:B--2---:R0:W-:Y:S04]  /*16ee0*/  STL [R1+0x610], R15 ;  /* 0x0006100f01007387 */ /* 0x0041e80000100800 */
[----:B0-----:R-:W2:Y:S04]  /*16ef0*/  LDL.LU R15, [R1+0x334] ;  /* 0x00033400010f7983 */ /* 0x001ea80000300800 */
[----:B------:R-:W4:Y:S04]  /*16f00*/  LDL.LU R14, [R1+0x168] ;  /* 0x00016800010e7983 */ /* 0x000f280000300800 */
[----:B----4-:R0:W-:Y:S04]  /*16f10*/  STL [R1+0x60c], R14 ;  /* 0x00060c0e01007387 */ /* 0x0101e80000100800 */
[----:B0-----:R-:W4:Y:S04]  /*16f20*/  LDL.LU R14, [R1+0x15c] ;  /* 0x00015c00010e7983 */ /* 0x001f280000300800 */
[----:B------:R-:W2:Y:S04]  /*16f30*/  LDL.LU R13, [R1+0x178] ;  /* 0x00017800010d7983 */ /* 0x000ea80000300800 */
[----:B--2---:R0:W-:Y:S04]  /*16f40*/  STL [R1+0x608], R13 ;  /* 0x0006080d01007387 */ /* 0x0041e80000100800 */
[----:B0-----:R-:W2:Y:S04]  /*16f50*/  LDL.LU R13, [R1+0x16c] ;  /* 0x00016c00010d7983 */ /* 0x001ea80000300800 */
[----:B------:R-:W2:Y:S01]  /*16f60*/  LDL.LU R19, [R1+0x19c] ;  /* 0x00019c0001137983 */ /* 0x000ea20000300800 */
[----:B------:R-:W-:-:S03]  /*16f70*/  F2FP.BF16.PACK_AB R7, R6, R7 ;  /* 0x000000070607723e */ /* 0x000fc600000010ff */
[----:B--2---:R0:W-:Y:S04]  /*16f80*/  STL [R1+0x604], R19 ;  /* 0x0006041301007387 */ /* 0x0041e80000100800 */
        /* <DEDUP_REMOVED lines=47> */
[----:B------:R0:W-:Y:S04]  /*17280*/  STL [R1], R7 ;  /* 0x0000000701007387 */ /* 0x0001e80000100800 */
[----:B0-----:R-:W2:Y:S02]  /*17290*/  LDL.LU R7, [R1+0x630] ;  /* 0x0006300001077983 */ /* 0x001ea40000300800 */
[----:B--2---:R-:W-:-:S02]  /*172a0*/  F2FP.BF16.PACK_AB R7, R6, R7 ;  /* 0x000000070607723e */ /* 0x004fc400000010ff */
[----:B------:R-:W2:Y:S02]  /*172b0*/  LDL.LU R6, [R1+0x62c] ;  /* 0x00062c0001067983 */ /* 0x000ea40000300800 */
[----:B--2---:R-:W-:Y:S02]  /*172c0*/  F2FP.BF16.PACK_AB R6, R5, R6 ;  /* 0x000000060506723e */ /* 0x004fe400000010ff */
[----:B------:R-:W3:Y:S02]  /*172d0*/  LDL.LU R5, [R1+0x628] ;  /* 0x0006280001057983 */ /* 0x000ee40000300800 */
[----:B---3--:R-:W-:Y:S02]  /*172e0*/  F2FP.BF16.PACK_AB R5, R4, R5 ;  /* 0x000000050405723e */ /* 0x008fe400000010ff */
[----:B------:R-:W2:Y:S02]  /*172f0*/  LDL.LU R4, [R1+0x624] ;  /* 0x0006240001047983 */ /* 0x000ea40000300800 */
[----:B--2---:R-:W-:-:S02]  /*17300*/  F2FP.BF16.PACK_AB R4, R11, R4 ;  /* 0x000000040b04723e */ /* 0x004fc400000010ff */
[----:B------:R-:W2:Y:S02]  /*17310*/  LDL.LU R11, [R1+0x620] ;  /* 0x00062000010b7983 */ /* 0x000ea40000300800 */
[----:B--2---:R-:W-:Y:S02]  /*17320*/  F2FP.BF16.PACK_AB R11, R10, R11 ;  /* 0x0000000b0a0b723e */ /* 0x004fe400000010ff */
[----:B------:R-:W2:Y:S02]  /*17330*/  LDL.LU R10, [R1+0x61c] ;  /* 0x00061c00010a7983 */ /* 0x000ea40000300800 */
[----:B--2---:R-:W-:Y:S02]  /*17340*/  F2FP.BF16.PACK_AB R10, R9, R10 ;  /* 0x0000000a090a723e */ /* 0x004fe400000010ff */
[----:B------:R-:W2:Y:S02]  /*17350*/  LDL.LU R9, [R1+0x618] ;  /* 0x0006180001097983 */ /* 0x000ea40000300800 */
[----:B--2---:R-:W-:-:S02]  /*17360*/  F2FP.BF16.PACK_AB R9, R8, R9 ;  /* 0x000000090809723e */ /* 0x004fc400000010ff */
[----:B------:R-:W2:Y:S02]  /*17370*/  LDL.LU R8, [R1+0x614] ;  /* 0x0006140001087983 */ /* 0x000ea40000300800 */
[----:B--2---:R-:W-:Y:S02]  /*17380*/  F2FP.BF16.PACK_AB R8, R15, R8 ;  /* 0x000000080f08723e */ /* 0x004fe400000010ff */
[----:B------:R-:W4:Y:S02]  /*17390*/  LDL.LU R15, [R1+0x610] ;  /* 0x00061000010f7983 */ /* 0x000f240000300800 */
[----:B----4-:R-:W-:Y:S02]  /*173a0*/  F2FP.BF16.PACK_AB R15, R14, R15 ;  /* 0x0000000f0e0f723e */ /* 0x010fe400000010ff */
        /* <DEDUP_REMOVED lines=8> */
[----:B------:R-:W2:Y:S01]  /*17430*/  LDL.LU R18, [R1+0x5fc] ;  /* 0x0005fc0001127983 */ /* 0x000ea20000300800 */
[----:B------:R-:W-:Y:S02]  /*17440*/  F2FP.BF16.PACK_AB R17, R22, R17 ;  /* 0x000000111611723e */ /* 0x000fe400000010ff */
[----:B--2---:R-:W-:Y:S02]  /*17450*/  F2FP.BF16.PACK_AB R18, R23, R18 ;  /* 0x000000121712723e */ /* 0x004fe400000010ff */
[----:B------:R-:W2:Y:S04]  /*17460*/  LDL.LU R23, [R1+0x5f8] ;  /* 0x0005f80001177983 */ /* 0x000ea80000300800 */
[----:B------:R-:W3:Y:S01]  /*17470*/  LDL.LU R22, [R1+0x5f4] ;  /* 0x0005f40001167983 */ /* 0x000ee20000300800 */
[----:B------:R-:W-:-:S03]  /*17480*/  F2FP.BF16.PACK_AB R16, R27, R16 ;  /* 0x000000101b10723e */ /* 0x000fc600000010ff */
[----:B------:R-:W4:Y:S01]  /*17490*/  LDL.LU R27, [R1+0x5f0] ;  /* 0x0005f000011b7983 */ /* 0x000f220000300800 */
[----:B------:R-:W-:Y:S02]  /*174a0*/  F2FP.BF16.PACK_AB R21, R29, R21 ;  /* 0x000000151d15723e */ /* 0x000fe400000010ff */
[----:B--2---:R-:W-:Y:S02]  /*174b0*/  F2FP.BF16.PACK_AB R23, R26, R23 ;  /* 0x000000171a17723e */ /* 0x004fe400000010ff */
[----:B------:R-:W2:Y:S01]  /*174c0*/  LDL.LU R26, [R1+0x5ec] ;  /* 0x0005ec00011a7983 */ /* 0x000ea20000300800 */
[----:B---3--:R-:W-:-:S03]  /*174d0*/  F2FP.BF16.PACK_AB R22, R28, R22 ;  /* 0x000000161c16723e */ /* 0x008fc600000010ff */
[----:B------:R-:W3:Y:S04]  /*174e0*/  LDL.LU R28, [R1+0x5e8] ;  /* 0x0005e800011c7983 */ /* 0x000ee80000300800 */
[----:B------:R-:W3:Y:S01]  /*174f0*/  LDL.LU R29, [R1+0x5e4] ;  /* 0x0005e400011d7983 */ /* 0x000ee20000300800 */
[----:B----4-:R-:W-:Y:S02]  /*17500*/  F2FP.BF16.PACK_AB R27, R24, R27 ;  /* 0x0000001b181b723e */ /* 0x010fe400000010ff */
[----:B------:R-:W-:Y:S02]  /*17510*/  F2FP.BF16.PACK_AB R20, R0, R20 ;  /* 0x000000140014723e */ /* 0x000fe400000010ff */
[----:B--2---:R-:W-:Y:S02]  /*17520*/  F2FP.BF16.PACK_AB R26, R25, R26 ;  /* 0x0000001a191a723e */ /* 0x004fe400000010ff */
[----:B------:R-:W-:-:S02]  /*17530*/  F2FP.BF16.PACK_AB R25, R2, R3 ;  /* 0x000000030219723e */ /* 0x000fc400000010ff */
[----:B---3--:R-:W-:Y:S02]  /*17540*/  F2FP.BF16.PACK_AB R24, R29, R28 ;  /* 0x0000001c1d18723e */ /* 0x008fe400000010ff */
.L_x_1:
[----:B------:R-:W2:Y:S04]  /*17550*/  LDL.LU R2, [R1+0x5e0] ;  /* 0x0005e00001027983 */ /* 0x000ea80000300800 */
[----:B------:R-:W3:Y:S02]  /*17560*/  S2R R29, SR_TID.X ;  /* 0x00000000001d7919 */ /* 0x000ee40000002100 */
[C---:B-1-3--:R-:W-:Y:S02]  /*17570*/  IMAD.SHL.U32 R0, R29.reuse, 0x200, RZ ;  /* 0x000002001d007824 */ /* 0x04afe400078e00ff */
[C---:B0-----:R-:W-:Y:S02]  /*17580*/  IMAD.SHL.U32 R28, R29.reuse, 0x4, RZ ;  /* 0x000000041d1c7824 */ /* 0x041fe400078e00ff */
[----:B------:R-:W-:Y:S01]  /*17590*/  IMAD.SHL.U32 R3, R29, 0x40, RZ ;  /* 0x000000401d037824 */ /* 0x000fe200078e00ff */
[----:B------:R-:W-:-:S04]  /*175a0*/  LOP3.LUT R0, R0, 0x3000, RZ, 0xc0, !PT ;  /* 0x0000300000007812 */ /* 0x000fc800078ec0ff */
[----:B------:R-:W-:Y:S01]  /*175b0*/  LOP3.LUT R3, R3, 0x800, RZ, 0xc0, !PT ;  /* 0x0000080003037812 */ /* 0x000fe200078ec0ff */
[----:B------:R-:W-:Y:S01]  /*175c0*/  BAR.SYNC.DEFER_BLOCKING 0x0 ;  /* 0x0000000000007b1d */ /* 0x000fe20000010000 */
[----:B--2---:R-:W-:Y:S01]  /*175d0*/  LOP3.LUT R0, R0, 0x60, R2, 0xf8, !PT ;  /* 0x0000006000007812 */ /* 0x004fe200078ef802 */
[C---:B------:R-:W-:Y:S01]  /*175e0*/  IMAD.SHL.U32 R2, R29.reuse, 0x800, RZ ;  /* 0x000008001d027824 */ /* 0x040fe200078e00ff */
[----:B------:R-:W-:Y:S02]  /*175f0*/  LOP3.LUT R29, R29, 0x7f, RZ, 0xc0, !PT ;  /* 0x0000007f1d1d7812 */ /* 0x000fe400078ec0ff */
[----:B------:R-:W-:Y:S02]  /*17600*/  LOP3.LUT R0, R0, 0x170, R28, 0x78, !PT ;  /* 0x0000017000007812 */ /* 0x000fe400078e781c */
[----:B------:R-:W-:-:S03]  /*17610*/  LOP3.LUT R2, R2, 0x3000, RZ, 0xc0, !PT ;  /* 0x0000300002027812 */ /* 0x000fc600078ec0ff */
[----:B------:R-:W-:Y:S02]  /*17620*/  IMAD.IADD R3, R3, 0x1, R0 ;  /* 0x0000000103037824 */ /* 0x000fe400078e0200 */
[----:B------:R-:W-:-:S03]  /*17630*/  IMAD R28, R29, 0x10, R2 ;  /* 0x000000101d1c7824 */ /* 0x000fc600078e0202 */
[----:B------:R0:W-:Y:S04]  /*17640*/  STS.128 [R3], R24 ;  /* 0x0000001803007388 */ /* 0x0001e80000000c00 */
[----:B------:R1:W-:Y:S04]  /*17650*/  STS.128 [R3+0x80], R20 ;  /* 0x0000801403007388 */ /* 0x0003e80000000c00 */
[----:B------:R2:W-:Y:S04]  /*17660*/  STS.128 [R3+0x200], R16 ;  /* 0x0002001003007388 */ /* 0x0005e80000000c00 */
[----:B0-----:R-:W3:Y:S04]  /*17670*/  LDL R26, [R1+0x3a4] ;  /* 0x0003a400011a7983 */ /* 0x001ee80000100800 */
[----:B------:R-:W4:Y:S04]  /*17680*/  LDL.LU R27, [R1+0x5dc] ;  /* 0x0005dc00011b7983 */ /* 0x000f280000300800 */
[----:B-1----:R-:W5:Y:S04]  /*17690*/  LDL.LU R20, [R1+0x10] ;  /* 0x0000100001147983 */ /* 0x002f680000300800 */
[----:B------:R-:W5:Y:S04]  /*176a0*/  LDL.LU R21, [R1+0x14] ;  /* 0x0000140001157983 */ /* 0x000f680000300800 */
[----:B------:R-:W5:Y:S04]  /*176b0*/  LDL.LU R22, [R1+0x18] ;  /* 0x0000180001167983 */ /* 0x000f680000300800 */
[----:B------:R-:W5:Y:S04]  /*176c0*/  LDL.LU R23, [R1+0x1c] ;  /* 0x00001c0001177983 */ /* 0x000f680000300800 */
[----:B--2---:R-:W2:Y:S04]  /*176d0*/  LDL.LU R16, [R1] ;  /* 0x0000000001107983 */ /* 0x004ea80000300800 */
[----:B------:R-:W2:Y:S04]  /*176e0*/  LDL.LU R17, [R1+0x4] ;  /* 0x0000040001117983 */ /* 0x000ea80000300800 */
[----:B------:R-:W2:Y:S04]  /*176f0*/  LDL.LU R18, [R1+0x8] ;  /* 0x0000080001127983 */ /* 0x000ea80000300800 */
[----:B------:R-:W2:Y:S04]  /*17700*/  LDL.LU R19, [R1+0xc] ;  /* 0x00000c0001137983 */ /* 0x000ea80000300800 */
[----:B------:R-:W-:Y:S04]  /*17710*/  STS.128 [R3+0x280], R12 ;  /* 0x0002800c03007388 */ /* 0x000fe80000000c00 */
[----:B------:R0:W-:Y:S04]  /*17720*/  STS.128 [R3+0x400], R8 ;  /* 0x0004000803007388 */ /* 0x0001e80000000c00 */
[----:B------:R-:W-:Y:S01]  /*17730*/  STS.128 [R3+0x480], R4 ;  /* 0x0004800403007388 */ /* 0x000fe20000000c00 */
[----:B0-----:R-:W-:-:S02]  /*17740*/  LOP3.LUT R8, R28, 0x20, RZ, 0x3c, !PT ;  /* 0x000000201c087812 */ /* 0x001fc400078e3cff */
[C---:B---3--:R-:W-:Y:S02]  /*17750*/  IADD3 R2, R26.reuse, 0x2, RZ ;  /* 0x000000021a027810 */ /* 0x048fe40007ffe0ff */
[----:B------:R-:W-:Y:S02]  /*17760*/  IADD3 R0, R26, 0x1, RZ ;  /* 0x000000011a007810 */ /* 0x000fe40007ffe0ff */
[----:B----4-:R-:W-:-:S04]  /*17770*/  ISETP.GE.AND P0, PT, R27, c[0x0][0x178], PT ;  /* 0x00005e001b007a0c */ /* 0x010fc80003f06270 */
[----:B------:R-:W-:Y:S01]  /*17780*/  ISETP.LT.AND P5, PT, R2, c[0x0][0x17c], !P0 ;  /* 0x00005f0002007a0c */ /* 0x000fe200047a1270 */
[----:B------:R-:W-:Y:S01]  /*17790*/  IMAD R2, R27, c[0x0][0x194], RZ ;  /* 0x000065001b027a24 */ /* 0x000fe200078e02ff */
[----:B------:R-:W-:Y:S02]  /*177a0*/  ISETP.LT.AND P1, PT, R0, c[0x0][0x17c], !P0 ;  /* 0x00005f0000007a0c */ /* 0x000fe40004721270 */
[C---:B------:R-:W-:Y:S01]  /*177b0*/  LOP3.LUT R0, R28.reuse, 0x60, RZ, 0x3c, !PT ;  /* 0x000000601c007812 */ /* 0x040fe200078e3cff */
[----:B-----5:R-:W-:Y:S04]  /*177c0*/  STS.128 [R3+0x680], R20 ;  /* 0x0006801403007388 */ /* 0x020fe80000000c00 */
[----:B--2---:R0:W-:Y:S04]  /*177d0*/  STS.128 [R3+0x600], R16 ;  /* 0x0006001003007388 */ /* 0x0041e80000000c00 */
[----:B------:R-:W-:Y:S01]  /*177e0*/  BAR.SYNC.DEFER_BLOCKING 0x0 ;  /* 0x0000000000007b1d */ /* 0x000fe20000010000 */
[----:B0-----:R-:W-:-:S05]  /*177f0*/  LOP3.LUT R16, R28, 0x40, RZ, 0x3c, !PT ;  /* 0x000000401c107812 */ /* 0x001fca00078e3cff */
[----:B------:R-:W0:Y:S04]  /*17800*/  LDS.128 R4, [R28] ;  /* 0x000000001c047984 */ /* 0x000e280000000c00 */
[----:B------:R-:W1:Y:S04]  /*17810*/  LDS.128 R20, [R28+0x800] ;  /* 0x000800001c147984 */ /* 0x000e680000000c00 */
[----:B------:R-:W-:Y:S04]  /*17820*/  LDS.128 R12, [R16] ;  /* 0x00000000100c7984 */ /* 0x000fe80000000c00 */
[----:B0-----:R0:W-:Y:S01]  /*17830*/  STL [R1+0x4], R5 ;  /* 0x0000040501007387 */ /* 0x0011e20000100800 */
[----:B------:R-:W-:Y:S01]  /*17840*/  IMAD.MOV.U32 R29, RZ, RZ, R4 ;  /* 0x000000ffff1d7224 */ /* 0x000fe200078e0004 */
[----:B------:R-:W-:-:S02]  /*17850*/  IADD3 R4, R26, 0x3, RZ ;  /* 0x000000031a047810 */ /* 0x000fc40007ffe0ff */
[----:B------:R-:W-:Y:S02]  /*17860*/  STL.64 [R1+0x8], R6 ;  /* 0x0000080601007387 */ /* 0x000fe40000100a00 */
[----:B------:R-:W-:Y:S02]  /*17870*/  ISETP.LT.AND P4, PT, R4, c[0x0][0x17c], !P0 ;  /* 0x00005f0004007a0c */ /* 0x000fe40004781270 */
[----:B-1----:R-:W-:Y:S01]  /*17880*/  STL [R1+0x604], R20 ;  /* 0x0006041401007387 */ /* 0x002fe20000100800 */
[----:B0-----:R-:W-:-:S03]  /*17890*/  IADD3 R5, R26, 0x4, RZ ;  /* 0x000000041a057810 */ /* 0x001fc60007ffe0ff */
[----:B------:R-:W-:Y:S01]  /*178a0*/  STL [R1+0x600], R21 ;  /* 0x0006001501007387 */ /* 0x000fe20000100800 */
[----:B------:R-:W-:-:S03]  /*178b0*/  ISETP.LT.AND P3, PT, R5, c[0x0][0x17c], !P0 ;  /* 0x00005f0005007a0c */ /* 0x000fc60004761270 */
[----:B------:R-:W0:Y:S04]  /*178c0*/  LDS.128 R4, [R8] ;  /* 0x0000000008047984 */ /* 0x000e280000000c00 */
[----:B------:R-:W-:Y:S04]  /*178d0*/  STL [R1+0x5fc], R22 ;  /* 0x0005fc1601007387 */ /* 0x000fe80000100800 */
[----:B------:R-:W-:Y:S04]  /*178e0*/  STL [R1+0x5f8], R23 ;  /* 0x0005f81701007387 */ /* 0x000fe80000100800 */
[----:B------:R-:W1:Y:S04]  /*178f0*/  LDS.128 R8, [R8+0x800] ;  /* 0x0008000008087984 */ /* 0x000e680000000c00 */
[----:B0-----:R0:W-:Y:S04]  /*17900*/  STL [R1+0x608], R7 ;  /* 0x0006080701007387 */ /* 0x0011e80000100800 */
[----:B0-----:R-:W2:Y:S04]  /*17910*/  LDL R7, [R1+0x3a4] ;  /* 0x0003a40001077983 */ /* 0x001ea80000100800 */
[----:B--2---:R-:W-:Y:S04]  /*17920*/  STL.64 [R1+0x678], R6 ;  /* 0x0006780601007387 */ /* 0x004fe80000100a00 */
[----:B------:R-:W-:Y:S04]  /*17930*/  STL.64 [R1+0x670], R4 ;  /* 0x0006700401007387 */ /* 0x000fe80000100a00 */
[----:B-1----:R-:W-:Y:S04]  /*17940*/  STL.64 [R1+0x618], R10 ;  /* 0x0006180a01007387 */ /* 0x002fe80000100a00 */
[----:B------:R0:W-:Y:S04]  /*17950*/  STL.64 [R1+0x610], R8 ;  /* 0x0006100801007387 */ /* 0x0001e80000100a00 */
[----:B0-----:R-:W2:Y:S04]  /*17960*/  LDL.LU R8, [R1+0x90] ;  /* 0x0000900001087983 */ /* 0x001ea80000300800 */
[----:B------:R-:W2:Y:S04]  /*17970*/  LDL.LU R9, [R1+0x94] ;  /* 0x0000940001097983 */ /* 0x000ea80000300800 */
[----:B------:R-:W3:Y:S04]  /*17980*/  LDL.LU R10, [R1+0x98] ;  /* 0x00009800010a7983 */ /* 0x000ee80000300800 */
[----:B------:R-:W3:Y:S04]  /*17990*/  LDL.LU R11, [R1+0x9c] ;  /* 0x00009c00010b7983 */ /* 0x000ee80000300800 */
[----:B---3--:R-:W-:Y:S04]  /*179a0*/  STL.64 [R1+0x628], R10 ;  /* 0x0006280a01007387 */ /* 0x008fe80000100a00 */
[----:B--2---:R0:W-:Y:S04]  /*179b0*/  STL.64 [R1+0x620], R8 ;  /* 0x0006200801007387 */ /* 0x0041e80000100a00 */
[----:B0-----:R-:W2:Y:S04]  /*179c0*/  LDL.LU R8, [R1+0x80] ;  /* 0x0000800001087983 */ /* 0x001ea80000300800 */
[----:B------:R-:W2:Y:S04]  /*179d0*/  LDL.LU R9, [R1+0x84] ;  /* 0x0000840001097983 */ /* 0x000ea80000300800 */
[----:B------:R-:W3:Y:S04]  /*179e0*/  LDL.LU R10, [R1+0x88] ;  /* 0x00008800010a7983 */ /* 0x000ee80000300800 */
[----:B------:R-:W3:Y:S04]  /*179f0*/  LDL.LU R11, [R1+0x8c] ;  /* 0x00008c00010b7983 */ /* 0x000ee80000300800 */
[----:B------:R-:W4:Y:S04]  /*17a00*/  LDL.LU R24, [R1+0x30] ;  /* 0x0000300001187983 */ /* 0x000f280000300800 */
[----:B------:R-:W4:Y:S04]  /*17a10*/  LDL.LU R25, [R1+0x34] ;  /* 0x0000340001197983 */ /* 0x000f280000300800 */
[----:B------:R-:W5:Y:S04]  /*17a20*/  LDL.LU R26, [R1+0x38] ;  /* 0x00003800011a7983 */ /* 0x000f680000300800 */
[----:B------:R-:W5:Y:S04]  /*17a30*/  LDL.LU R27, [R1+0x3c] ;  /* 0x00003c00011b7983 */ /* 0x000f680000300800 */
[----:B-----5:R-:W-:Y:S04]  /*17a40*/  STL.64 [R1+0x688], R26 ;  /* 0x0006881a01007387 */ /* 0x020fe80000100a00 */
[----:B----4-:R-:W-:Y:S04]  /*17a50*/  STL.64 [R1+0x680], R24 ;  /* 0x0006801801007387 */ /* 0x010fe80000100a00 */
[----:B------:R-:W4:Y:S04]  /*17a60*/  LDL.LU R4, [R1+0x20] ;  /* 0x0000200001047983 */ /* 0x000f280000300800 */
[----:B------:R-:W4:Y:S04]  /*17a70*/  LDL.LU R5, [R1+0x24] ;  /* 0x0000240001057983 */ /* 0x000f280000300800 */
[----:B------:R-:W4:Y:S04]  /*17a80*/  LDL.LU R6, [R1+0x28] ;  /* 0x0000280001067983 */ /* 0x000f280000300800 */
[----:B------:R-:W4:Y:S04]  /*17a90*/  LDL.LU R7, [R1+0x2c] ;  /* 0x00002c0001077983 */ /* 0x000f280000300800 */
[----:B---3--:R-:W-:Y:S04]  /*17aa0*/  STL.64 [R1+0x638], R10 ;  /* 0x0006380a01007387 */ /* 0x008fe80000100a00 */
[----:B--2---:R0:W-:Y:S04]  /*17ab0*/  STL.64 [R1+0x630], R8 ;  /* 0x0006300801007387 */ /* 0x0041e80000100a00 */
[----:B------:R-:W1:Y:S04]  /*17ac0*/  LDS.128 R24, [R16+0x800] ;  /* 0x0008000010187984 */ /* 0x000e680000000c00 */
[----:B------:R-:W-:Y:S04]  /*17ad0*/  LDS.128 R16, [R0] ;  /* 0x0000000000107984 */ /* 0x000fe80000000c00 */
        /* <DEDUP_REMOVED lines=20> */
[----:B------:R-:W2:Y:S04]  /*17c20*/  LDL.LU R10, [R1+0x48] ;  /* 0x00004800010a7983 */ /* 0x000ea80000300800 */
[----:B------:R-:W2:Y:S04]  /*17c30*/  LDL.LU R11, [R1+0x4c] ;  /* 0x00004c00010b7983 */ /* 0x000ea80000300800 */
[----:B-1----:R-:W-:Y:S04]  /*17c40*/  STL.64 [R1+0xa0], R24 ;  /* 0x0000a01801007387 */ /* 0x002fe80000100a00 */
[----:B------:R-:W-:Y:S04]  /*17c50*/  STL.64 [R1+0xa8], R26 ;  /* 0x0000a81a01007387 */ /* 0x000fe80000100a00 */
[----:B------:R-:W0:Y:S04]  /*17c60*/  LDS.128 R24, [R0+0x800] ;  /* 0x0008000000187984 */ /* 0x000e280000000c00 */
[----:B------:R-:W-:Y:S06]  /*17c70*/  BAR.SYNC.DEFER_BLOCKING 0x0 ;  /* 0x0000000000007b1d */ /* 0x000fec0000010000 */
[----:B----4-:R-:W-:Y:S04]  /*17c80*/  STS.128 [R3], R4 ;  /* 0x0000000403007388 */ /* 0x010fe80000000c00 */
[----:B0-----:R0:W-:Y:S01]  /*17c90*/  STL [R1+0xbc], R27 ;  /* 0x0000bc1b01007387 */ /* 0x0011e20000100800 */
[----:B------:R-:W-:-:S02]  /*17ca0*/  IMAD.MOV.U32 R23, RZ, RZ, R26 ;  /* 0x000000ffff177224 */ /* 0x000fc400078e001a */
[----:B------:R-:W-:Y:S02]  /*17cb0*/  IMAD.MOV.U32 R21, RZ, RZ, R24 ;  /* 0x000000ffff157224 */ /* 0x000fe400078e0018 */
[----:B------:R-:W-:Y:S01]  /*17cc0*/  IMAD.MOV.U32 R22, RZ, RZ, R25 ;  /* 0x000000ffff167224 */ /* 0x000fe200078e0019 */
[----:B0-----:R-:W3:Y:S04]  /*17cd0*/  LDL.LU.64 R26, [R1+0x688] ;  /* 0x00068800011a7983 */ /* 0x001ee80000300a00 */
[----:B------:R-:W3:Y:S04]  /*17ce0*/  LDL.LU.64 R24, [R1+0x680] ;  /* 0x0006800001187983 */ /* 0x000ee80000300a00 */
[----:B------:R-:W4:Y:S04]  /*17cf0*/  LDL.LU.64 R6, [R1+0x678] ;  /* 0x0006780001067983 */ /* 0x000f280000300a00 */
[----:B------:R-:W5:Y:S01]  /*17d00*/  LDL.LU.64 R4, [R1+0x670] ;  /* 0x0006700001047983 */ /* 0x000f620000300a00 */
[----:B------:R-:W-:-:S03]  /*17d10*/  LEA R0, P6, R2, c[0x0][0x170], 0x1 ;  /* 0x00005c0002007a11 */ /* 0x000fc600078c08ff */
[----:B--2---:R0:W-:Y:S04]  /*17d20*/  STS.128 [R3+0x200], R8 ;  /* 0x0002000803007388 */ /* 0x0041e80000000c00 */
[----:B0-----:R-:W2:Y:S04]  /*17d30*/  LDL.LU.64 R10, [R1+0x668] ;  /* 0x00066800010a7983 */ /* 0x001ea80000300a00 */
[----:B------:R-:W2:Y:S01]  /*17d40*/  LDL.LU.64 R8, [R1+0x660] ;  /* 0x0006600001087983 */ /* 0x000ea20000300a00 */
[----:B------:R-:W-:-:S03]  /*17d50*/  PRMT R20, R29, 0x7632, R20 ;  /* 0x000076321d147816 */ /* 0x000fc60000000014 */
[----:B---3--:R0:W-:Y:S01]  /*17d60*/  STS.128 [R3+0x80], R24 ;  /* 0x0000801803007388 */ /* 0x0081e20000000c00 */
[----:B------:R-:W-:Y:S02]  /*17d70*/  LEA.HI.X.SX32 R2, R2, c[0x0][0x174], 0x1, P6 ;  /* 0x00005d0002027a11 */ /* 0x000fe400030f0eff */
[C---:B----4-:R-:W-:Y:S01]  /*17d80*/  ISETP.LT.AND P2, PT, R7.reuse, c[0x0][0x17c], !P0 ;  /* 0x00005f0007007a0c */ /* 0x050fe20004741270 */
[----:B0-----:R-:W-:Y:S01]  /*17d90*/  IMAD R25, R7, c[0x0][0x198], RZ ;  /* 0x0000660007197a24 */ /* 0x001fe200078e02ff */
[----:B--2---:R0:W-:Y:S04]  /*17da0*/  STS.128 [R3+0x280], R8 ;  /* 0x0002800803007388 */ /* 0x0041e80000000c00 */
[----:B0-----:R-:W2:Y:S04]  /*17db0*/  LDL.LU.64 R10, [R1+0x658] ;  /* 0x00065800010a7983 */ /* 0x001ea80000300a00 */
[----:B------:R-:W2:Y:S04]  /*17dc0*/  LDL.LU.64 R8, [R1+0x650] ;  /* 0x0006500001087983 */ /* 0x000ea80000300a00 */
        /* <DEDUP_REMOVED lines=8> */
[----:B------:R-:W2:Y:S01]  /*17e50*/  LDL.LU.64 R8, [R1+0x620] ;  /* 0x0006200001087983 */ /* 0x000ea20000300a00 */
[----:B------:R-:W-:-:S02]  /*17e60*/  LEA R24, P6, R25, R0, 0x1 ;  /* 0x0000000019187211 */ /* 0x000fc400078c08ff */
[C---:B------:R-:W-:Y:S02]  /*17e70*/  IADD3 R27, R25.reuse, c[0x0][0x198], RZ ;  /* 0x00006600191b7a10 */ /* 0x040fe40007ffe0ff */
[----:B------:R-:W-:Y:S02]  /*17e80*/  LEA.HI.X.SX32 R25, R25, R2, 0x1, P6 ;  /* 0x0000000219197211 */ /* 0x000fe400030f0eff */
[----:B------:R-:W-:Y:S02]  /*17e90*/  LEA R26, P6, R27, R0, 0x1 ;  /* 0x000000001b1a7211 */ /* 0x000fe400078c08ff */
[----:B------:R-:W-:Y:S01]  /*17ea0*/  IADD3 R28, R7, 0x5, RZ ;  /* 0x00000005071c7810 */ /* 0x000fe20007ffe0ff */
[----:B--2---:R0:W-:Y:S04]  /*17eb0*/  STS.128 [R3+0x680], R8 ;  /* 0x0006800803007388 */ /* 0x0041e80000000c00 */
[----:B------:R-:W-:Y:S01]  /*17ec0*/  BAR.SYNC.DEFER_BLOCKING 0x0 ;  /* 0x0000000000007b1d */ /* 0x000fe20000010000 */
[----:B0-----:R-:W-:-:S05]  /*17ed0*/  IADD3 R3, R27, c[0x0][0x198], RZ ;  /* 0x000066001b037a10 */ /* 0x001fca0007ffe0ff */
[----:B------:R-:W2:Y:S01]  /*17ee0*/  LDL.LU.64 R10, [R1+0x618] ;  /* 0x00061800010a7983 */ /* 0x000ea20000300a00 */
[----:B------:R-:W-:-:S03]  /*17ef0*/  LEA.HI.X.SX32 R27, R27, R2, 0x1, P6 ;  /* 0x000000021b1b7211 */ /* 0x000fc600030f0eff */
[----:B------:R-:W3:Y:S04]  /*17f00*/  LDL.LU.64 R8, [R1+0x610] ;  /* 0x0006100001087983 */ /* 0x000ee80000300a00 */
[----:B------:R0:W-:Y:S01]  /*17f10*/  @P2 STG.E.U16 [R24.64], R29 ;  /* 0x0000001d18002986 */ /* 0x0001e2000c101504 */
[----:B------:R-:W-:Y:S02]  /*17f20*/  ISETP.LT.AND P2, PT, R28, c[0x0][0x17c], !P0 ;  /* 0x00005f001c007a0c */ /* 0x000fe40004741270 */
[C---:B------:R-:W-:Y:S02]  /*17f30*/  IADD3 R28, R3.reuse, c[0x0][0x198], RZ ;  /* 0x00006600031c7a10 */ /* 0x040fe40007ffe0ff */
[----:B0-----:R-:W-:-:S04]  /*17f40*/  LEA R24, P6, R3, R0, 0x1 ;  /* 0x0000000003187211 */ /* 0x001fc800078c08ff */
[----:B------:R-:W-:Y:S01]  /*17f50*/  LEA.HI.X.SX32 R25, R3, R2, 0x1, P6 ;  /* 0x0000000203197211 */ /* 0x000fe200030f0eff */
[----:B------:R-:W-:Y:S01]  /*17f60*/  IMAD.MOV.U32 R3, RZ, RZ, R7 ;  /* 0x000000ffff037224 */ /* 0x000fe200078e0007 */
[----:B------:R0:W-:Y:S01]  /*17f70*/  @P1 STG.E.U16 [R26.64], R20 ;  /* 0x000000141a001986 */ /* 0x0001e2000c101504 */
[----:B------:R-:W-:-:S03]  /*17f80*/  IADD3 R29, R7, 0x6, RZ ;  /* 0x00000006071d7810 */ /* 0x000fc60007ffe0ff */
[----:B-----5:R-:W-:Y:S01]  /*17f90*/  @P5 STG.E.U16 [R24.64], R4 ;  /* 0x0000000418005986 */ /* 0x020fe2000c101504 */
[----:B------:R-:W-:Y:S02]  /*17fa0*/  ISETP.LT.AND P1, PT, R29, c[0x0][0x17c], !P0 ;  /* 0x00005f001d007a0c */ /* 0x000fe40004721270 */
[----:B------:R-:W-:Y:S01]  /*17fb0*/  PRMT R29, R4, 0x7632, R29 ;  /* 0x00007632041d7816 */ /* 0x000fe2000000001d */
[----:B------:R-:W4:Y:S01]  /*17fc0*/  LDL.LU R7, [R1+0x608] ;  /* 0x0006080001077983 */ /* 0x000f220000300800 */
[----:B0-----:R-:W-:-:S03]  /*17fd0*/  IADD3 R27, R3, 0x7, RZ ;  /* 0x00000007031b7810 */ /* 0x001fc60007ffe0ff */
[----:B------:R-:W5:Y:S01]  /*17fe0*/  LDL.LU R20, [R1+0x604] ;  /* 0x0006040001147983 */ /* 0x000f620000300800 */
[C---:B------:R-:W-:Y:S02]  /*17ff0*/  LEA R26, P6, R28.reuse, R0, 0x1 ;  /* 0x000000001c1a7211 */ /* 0x040fe400078c08ff */
[----:B------:R-:W-:Y:S02]  /*18000*/  ISETP.LT.AND P5, PT, R27, c[0x0][0x17c], !P0 ;  /* 0x00005f001b007a0c */ /* 0x000fe400047a1270 */
[----:B------:R-:W-:-:S05]  /*18010*/  LEA.HI.X.SX32 R27, R28, R2, 0x1, P6 ;  /* 0x000000021c1b7211 */ /* 0x000fca00030f0eff */
[----:B------:R0:W-:Y:S04]  /*18020*/  @P4 STG.E.U16 [R26.64], R29 ;  /* 0x0000001d1a004986 */ /* 0x0001e8000c101504 */
[----:B0-----:R-:W2:Y:S01]  /*18030*/  LDL R29, [R1+0x3a4] ;  /* 0x0003a400011d7983 */ /* 0x001ea20000100800 */
[----:B------:R-:W-:Y:S01]  /*18040*/  IMAD.MOV.U32 R25, RZ, RZ, R3 ;  /* 0x000000ffff197224 */ /* 0x000fe200078e0003 */
[----:B------:R-:W-:-:S03]  /*18050*/  IADD3 R3, R28, c[0x0][0x198], RZ ;  /* 0x000066001c037a10 */ /* 0x000fc60007ffe0ff */
[----:B------:R-:W-:Y:S01]  /*18060*/  IMAD.MOV.U32 R28, RZ, RZ, R25 ;  /* 0x000000ffff1c7224 */ /* 0x000fe200078e0019 */
[C---:B------:R-:W-:Y:S02]  /*18070*/  LEA R24, P6, R3.reuse, R0, 0x1 ;  /* 0x0000000003187211 */ /* 0x040fe400078c08ff */
[C---:B------:R-:W-:Y:S02]  /*18080*/  IADD3 R4, R3.reuse, c[0x0][0x198], RZ ;  /* 0x0000660003047a10 */ /* 0x040fe40007ffe0ff */
[----:B------:R-:W-:Y:S02]  /*18090*/  LEA.HI.X.SX32 R25, R3, R2, 0x1, P6 ;  /* 0x0000000203197211 */ /* 0x000fe400030f0eff */
[----:B------:R-:W-:Y:S02]  /*180a0*/  IADD3 R28, R28, 0x8, RZ ;  /* 0x000000081c1c7810 */ /* 0x000fe40007ffe0ff */
[C---:B------:R-:W-:Y:S01]  /*180b0*/  LEA R26, P6, R4.reuse, R0, 0x1 ;  /* 0x00000000041a7211 */ /* 0x040fe200078c08ff */
[----:B------:R0:W-:Y:S01]  /*180c0*/  @P3 STG.E.U16 [R24.64], R12 ;  /* 0x0000000c18003986 */ /* 0x0001e2000c101504 */
[----:B------:R-:W-:-:S02]  /*180d0*/  IADD3 R3, R4, c[0x0][0x198], RZ ;  /* 0x0000660004037a10 */ /* 0x000fc40007ffe0ff */
[----:B------:R-:W-:Y:S02]  /*180e0*/  ISETP.LT.AND P4, PT, R28, c[0x0][0x17c], !P0 ;  /* 0x00005f001c007a0c */ /* 0x000fe40004781270 */
[----:B------:R-:W-:Y:S02]  /*180f0*/  PRMT R28, R12, 0x7632, R28 ;  /* 0x000076320c1c7816 */ /* 0x000fe4000000001c */
[----:B0-----:R-:W-:Y:S02]  /*18100*/  IADD3 R12, R3, c[0x0][0x198], RZ ;  /* 0x00006600030c7a10 */ /* 0x001fe40007ffe0ff */
[----:B--2---:R-:W-:-:S04]  /*18110*/  IADD3 R27, R29, 0x9, RZ ;  /* 0x000000091d1b7810 */ /* 0x004fc80007ffe0ff */
[----:B------:R-:W-:Y:S02]  /*18120*/  ISETP.LT.AND P3, PT, R27, c[0x0][0x17c], !P0 ;  /* 0x00005f001b007a0c */ /* 0x000fe40004761270 */
[----:B------:R-:W-:Y:S02]  /*18130*/  LEA.HI.X.SX32 R27, R4, R2, 0x1, P6 ;  /* 0x00000002041b7211 */ /* 0x000fe400030f0eff */
[----:B------:R-:W-:Y:S02]  /*18140*/  LEA R24, P6, R3, R0, 0x1 ;  /* 0x0000000003187211 */ /* 0x000fe400078c08ff */
[----:B------:R-:W-:Y:S01]  /*18150*/  IADD3 R4, R29, 0xa, RZ ;  /* 0x0000000a1d047810 */ /* 0x000fe20007ffe0ff */
[----:B------:R0:W-:Y:S01]  /*18160*/  @P2 STG.E.U16 [R26.64], R28 ;  /* 0x0000001c1a002986 */ /* 0x0001e2000c101504 */
[----:B------:R-:W-:Y:S02]  /*18170*/  LEA.HI.X.SX32 R25, R3, R2, 0x1, P6 ;  /* 0x0000000203197211 */ /* 0x000fe400030f0eff */
[----:B------:R-:W-:-:S02]  /*18180*/  ISETP.LT.AND P2, PT, R4, c[0x0][0x17c], !P0 ;  /* 0x00005f0004007a0c */ /* 0x000fc40004741270 */
[C---:B------:R-:W-:Y:S02]  /*18190*/  IADD3 R4, R12.reuse, c[0x0][0x198], RZ ;  /* 0x000066000c047a10 */ /* 0x040fe40007ffe0ff */
[----:B------:R-:W-:Y:S01]  /*181a0*/  IADD3 R3, R29, 0xb, RZ ;  /* 0x0000000b1d037810 */ /* 0x000fe20007ffe0ff */
[----:B------:R1:W-:Y:S01]  /*181b0*/  @P1 STG.E.U16 [R24.64], R16 ;  /* 0x0000001018001986 */ /* 0x0003e2000c101504 */
[----:B0-----:R-:W-:-:S03]  /*181c0*/  LEA R26, P6, R12, R0, 0x1 ;  /* 0x000000000c1a7211 */ /* 0x001fc600078c08ff */
[----:B------:R-:W2:Y:S01]  /*181d0*/  LDL.LU R28, [R1+0x4] ;  /* 0x00000400011c7983 */ /* 0x000ea20000300800 */
[----:B------:R-:W-:Y:S02]  /*181e0*/  ISETP.LT.AND P1, PT, R3, c[0x0][0x17c], !P0 ;  /* 0x00005f0003007a0c */ /* 0x000fe40004721270 */
[----:B------:R-:W-:Y:S02]  /*181f0*/  LEA.HI.X.SX32 R27, R12, R2, 0x1, P6 ;  /* 0x000000020c1b7211 */ /* 0x000fe400030f0eff */
[----:B------:R-:W-:Y:S02]  /*18200*/  IADD3 R3, R4, c[0x0][0x198], RZ ;  /* 0x0000660004037a10 */ /* 0x000fe40007ffe0ff */
[----:B-1----:R-:W-:Y:S02]  /*18210*/  PRMT R16, R16, 0x7632, R16 ;  /* 0x0000763210107816 */ /* 0x002fe40000000010 */
[----:B------:R-:W-:-:S03]  /*18220*/  LEA R24, P6, R4, R0, 0x1 ;  /* 0x0000000004187211 */ /* 0x000fc600078c08ff */
[----:B------:R0:W-:Y:S01]  /*18230*/  @P5 STG.E.U16 [R26.64], R16 ;  /* 0x000000101a005986 */ /* 0x0001e2000c101504 */
[----:B------:R-:W-:-:S05]  /*18240*/  LEA.HI.X.SX32 R25, R4, R2, 0x1, P6 ;  /* 0x0000000204197211 */ /* 0x000fca00030f0eff */
[----:B-----5:R1:W-:Y:S01]  /*18250*/  @P4 STG.E.U16 [R24.64], R20 ;  /* 0x0000001418004986 */ /* 0x0203e2000c101504 */
[----:B0-----:R-:W-:-:S04]  /*18260*/  LEA R26, P6, R3, R0, 0x1 ;  /* 0x00000000031a7211 */ /* 0x001fc800078c08ff */
[----:B------:R-:W-:Y:S02]  /*18270*/  LEA.HI.X.SX32 R27, R3, R2, 0x1, P6 ;  /* 0x00000002031b7211 */ /* 0x000fe400030f0eff */
[----:B-1----:R-:W-:-:S05]  /*18280*/  PRMT R20, R20, 0x7632, R20 ;  /* 0x0000763214147816 */ /* 0x002fca0000000014 */
[----:B------:R0:W-:Y:S04]  /*18290*/  @P3 STG.E.U16 [R26.64], R20 ;  /* 0x000000141a003986 */ /* 0x0001e8000c101504 */
[----:B0-----:R-:W5:Y:S01]  /*182a0*/  LDL.LU R20, [R1+0xa0] ;  /* 0x0000a00001147983 */ /* 0x001f620000300800 */
[----:B------:R-:W-:Y:S02]  /*182b0*/  IADD3 R12, R29, 0xc, RZ ;  /* 0x0000000c1d0c7810 */ /* 0x000fe40007ffe0ff */
[----:B------:R-:W-:Y:S02]  /*182c0*/  IADD3 R4, R3, c[0x0][0x198], RZ ;  /* 0x0000660003047a10 */ /* 0x000fe40007ffe0ff */
[----:B------:R-:W-:Y:S02]  /*182d0*/  ISETP.LT.AND P5, PT, R12, c[0x0][0x17c], !P0 ;  /* 0x00005f000c007a0c */ /* 0x000fe400047a1270 */
[----:B------:R-:W-:-:S02]  /*182e0*/  IADD3 R12, R29, 0xd, RZ ;  /* 0x0000000d1d0c7810 */ /* 0x000fc40007ffe0ff */
[----:B------:R-:W-:Y:S02]  /*182f0*/  LEA R24, P6, R4, R0, 0x1 ;  /* 0x0000000004187211 */ /* 0x000fe400078c08ff */
[----:B------:R-:W-:Y:S02]  /*18300*/  ISETP.LT.AND P4, PT, R12, c[0x0][0x17c], !P0 ;  /* 0x00005f000c007a0c */ /* 0x000fe40004781270 */
[----:B------:R-:W-:Y:S02]  /*18310*/  IADD3 R12, R29, 0xe, RZ ;  /* 0x0000000e1d0c7810 */ /* 0x000fe40007ffe0ff */
[C---:B------:R-:W-:Y:S02]  /*18320*/  IADD3 R3, R4.reuse, c[0x0][0x198], RZ ;  /* 0x0000660004037a10 */ /* 0x040fe40007ffe0ff */
[----:B------:R-:W-:Y:S02]  /*18330*/  LEA.HI.X.SX32 R25, R4, R2, 0x1, P6 ;  /* 0x0000000204197211 */ /* 0x000fe400030f0eff */
[----:B------:R-:W-:-:S02]  /*18340*/  ISETP.LT.AND P3, PT, R12, c[0x0][0x17c], !P0 ;  /* 0x00005f000c007a0c */ /* 0x000fc40004761270 */
[----:B------:R-:W-:Y:S02]  /*18350*/  IADD3 R12, R29, 0xf, RZ ;  /* 0x0000000f1d0c7810 */ /* 0x000fe40007ffe0ff */
[C---:B------:R-:W-:Y:S01]  /*18360*/  LEA R26, P6, R3.reuse, R0, 0x1 ;  /* 0x00000000031a7211 */ /* 0x040fe200078c08ff */
[----:B---3--:R0:W-:Y:S01]  /*18370*/  @P2 STG.E.U16 [R24.64], R8 ;  /* 0x0000000818002986 */ /* 0x0081e2000c101504 */
[C---:B------:R-:W-:Y:S02]  /*18380*/  IADD3 R4, R3.reuse, c[0x0][0x198], RZ ;  /* 0x0000660003047a10 */ /* 0x040fe40007ffe0ff */
[----:B------:R-:W-:Y:S02]  /*18390*/  ISETP.LT.AND P2, PT, R12, c[0x0][0x17c], !P0 ;  /* 0x00005f000c007a0c */ /* 0x000fe40004741270 */
[----:B------:R-:W-:Y:S02]  /*183a0*/  LEA.HI.X.SX32 R27, R3, R2, 0x1, P6 ;  /* 0x00000002031b7211 */ /* 0x000fe400030f0eff */
[----:B------:R-:W-:-:S02]  /*183b0*/  PRMT R12, R8, 0x7632, R12 ;  /* 0x00007632080c7816 */ /* 0x000fc4000000000c */
[C---:B------:R-:W-:Y:S02]  /*183c0*/  IADD3 R3, R4.reuse, c[0x0][0x198], RZ ;  /* 0x0000660004037a10 */ /* 0x040fe40007ffe0ff */
[C---:B0-----:R-:W-:Y:S01]  /*183d0*/  LEA R24, P6, R4.reuse, R0, 0x1 ;  /* 0x0000000004187211 */ /* 0x041fe200078c08ff */
[----:B------:R0:W-:Y:S03]  /*183e0*/  @P1 STG.E.U16 [R26.64], R12 ;  /* 0x0000000c1a001986 */ /* 0x0001e6000c101504 */
[----:B------:R-:W-:Y:S02]  /*183f0*/  LEA.HI.X.SX32 R25, R4, R2, 0x1, P6 ;  /* 0x0000000204197211 */ /* 0x000fe400030f0eff */
[C---:B------:R-:W-:Y:S02]  /*18400*/  IADD3 R4, R3.reuse, c[0x0][0x198], RZ ;  /* 0x0000660003047a10 */ /* 0x040fe40007ffe0ff */
[----:B0-----:R-:W-:-:S04]  /*18410*/  LEA R26, P6, R3, R0, 0x1 ;  /* 0x00000000031a7211 */ /* 0x001fc800078c08ff */
[----:B------:R-:W-:Y:S02]  /*18420*/  LEA.HI.X.SX32 R27, R3, R2, 0x1, P6 ;  /* 0x00000002031b7211 */ /* 0x000fe400030f0eff */
[----:B------:R-:W-:-:S04]  /*18430*/  IADD3 R8, R29, 0x10, RZ ;  /* 0x000000101d087810 */ /* 0x000fc80007ffe0ff */
[----:B------:R-:W-:Y:S01]  /*18440*/  ISETP.LT.AND P1, PT, R8, c[0x0][0x17c], !P0 ;  /* 0x00005f0008007a0c */ /* 0x000fe20004721270 */
[----:B-----5:R0:W-:Y:S01]  /*18450*/  @P5 STG.E.U16 [R24.64], R20 ;  /* 0x0000001418005986 */ /* 0x0201e2000c101504 */
[----:B------:R-:W-:Y:S02]  /*18460*/  PRMT R12, R20, 0x7632, R12 ;  /* 0x00007632140c7816 */ /* 0x000fe4000000000c */
[----:B0-----:R-:W-:-:S04]  /*18470*/  LEA R24, P6, R4, R0, 0x1 ;  /* 0x0000000004187211 */ /* 0x001fc800078c08ff */
[----:B------:R-:W-:Y:S01]  /*18480*/  LEA.HI.X.SX32 R25, R4, R2, 0x1, P6 ;  /* 0x0000000204197211 */ /* 0x000fe200030f0eff */
[----:B------:R0:W-:Y:S04]  /*18490*/  @P4 STG.E.U16 [R26.64], R12 ;  /* 0x0000000c1a004986 */ /* 0x0001e8000c101504 */
[----:B------:R1:W-:Y:S01]  /*184a0*/  @P3 STG.E.U16 [R24.64], R21 ;  /* 0x0000001518003986 */ /* 0x0003e2000c101504 */
[----:B0-----:R-:W-:-:S03]  /*184b0*/  PRMT R12, R21, 0x7632, R12 ;  /* 0x00007632150c7816 */ /* 0x001fc6000000000c */
[----:B-1----:R-:W3:Y:S04]  /*184c0*/  LDL.LU R21, [R1+0x600] ;  /* 0x0006000001157983 */ /* 0x002ee80000300800 */
[----:B------:R-:W5:Y:S01]  /*184d0*/  LDL.LU R20, [R1+0xa4] ;  /* 0x0000a40001147983 */ /* 0x000f620000300800 */
[C---:B------:R-:W-:Y:S02]  /*184e0*/  IADD3 R8, R29.reuse, 0x11, RZ ;  /* 0x000000111d087810 */ /* 0x040fe40007ffe0ff */
[----:B------:R-:W-:Y:S02]  /*184f0*/  IADD3 R3, R4, c[0x0][0x198], RZ ;  /* 0x0000660004037a10 */ /* 0x000fe40007ffe0ff */
[----:B------:R-:W-:Y:S02]  /*18500*/  ISETP.LT.AND P5, PT, R8, c[0x0][0x17c], !P0 ;  /* 0x00005f0008007a0c */ /* 0x000fe400047a1270 */
[----:B------:R-:W-:-:S02]  /*18510*/  IADD3 R8, R29, 0x12, RZ ;  /* 0x000000121d087810 */ /* 0x000fc40007ffe0ff */
[C---:B------:R-:W-:Y:S02]  /*18520*/  LEA R26, P6, R3.reuse, R0, 0x1 ;  /* 0x00000000031a7211 */ /* 0x040fe400078c08ff */
[----:B------:R-:W-:Y:S02]  /*18530*/  ISETP.LT.AND P4, PT, R8, c[0x0][0x17c], !P0 ;  /* 0x00005f0008007a0c */ /* 0x000fe40004781270 */
[----:B------:R-:W-:Y:S02]  /*18540*/  IADD3 R4, R3, c[0x0][0x198], RZ ;  /* 0x0000660003047a10 */ /* 0x000fe40007ffe0ff */
[----:B------:R-:W-:Y:S02]  /*18550*/  IADD3 R8, R29, 0x13, RZ ;  /* 0x000000131d087810 */ /* 0x000fe40007ffe0ff */
[----:B------:R-:W-:Y:S02]  /*18560*/  LEA.HI.X.SX32 R27, R3, R2, 0x1, P6 ;  /* 0x00000002031b7211 */ /* 0x000fe400030f0eff */
[----:B------:R-:W-:-:S02]  /*18570*/  LEA R24, P6, R4, R0, 0x1 ;  /* 0x0000000004187211 */ /* 0x000fc400078c08ff */
[----:B------:R-:W-:Y:S02]  /*18580*/  ISETP.LT.AND P3, PT, R8, c[0x0][0x17c], !P0 ;  /* 0x00005f0008007a0c */ /* 0x000fe40004761270 */
[C---:B------:R-:W-:Y:S02]  /*18590*/  IADD3 R3, R4.reuse, c[0x0][0x198], RZ ;  /* 0x0000660004037a10 */ /* 0x040fe40007ffe0ff */
[----:B------:R-:W-:Y:S01]  /*185a0*/  IADD3 R8, R29, 0x14, RZ ;  /* 0x000000141d087810 */ /* 0x000fe20007ffe0ff */
[----:B------:R0:W-:Y:S01]  /*185b0*/  @P2 STG.E.U16 [R26.64], R12 ;  /* 0x0000000c1a002986 */ /* 0x0001e2000c101504 */
[----:B------:R-:W-:Y:S02]  /*185c0*/  LEA.HI.X.SX32 R25, R4, R2, 0x1, P6 ;  /* 0x0000000204197211 */ /* 0x000fe400030f0eff */
[----:B------:R-:W-:Y:S02]  /*185d0*/  ISETP.LT.AND P2, PT, R8, c[0x0][0x17c], !P0 ;  /* 0x00005f0008007a0c */ /* 0x000fe40004741270 */
[----:B------:R-:W-:-:S02]  /*185e0*/  IADD3 R4, R3, c[0x0][0x198], RZ ;  /* 0x0000660003047a10 */ /* 0x000fc40007ffe0ff */
[----:B------:R-:W-:Y:S01]  /*185f0*/  IADD3 R8, R29, 0x15, RZ ;  /* 0x000000151d087810 */ /* 0x000fe20007ffe0ff */
[----:B--2---:R1:W-:Y:S01]  /*18600*/  @P1 STG.E.U16 [R24.64], R28 ;  /* 0x0000001c18001986 */ /* 0x0043e2000c101504 */
[C---:B0-----:R-:W-:Y:S02]  /*18610*/  LEA R26, P6, R3.reuse, R0, 0x1 ;  /* 0x00000000031a7211 */ /* 0x041fe400078c08ff */
[----:B------:R-:W-:Y:S02]  /*18620*/  PRMT R12, R28, 0x7632, R12 ;  /* 0x000076321c0c7816 */ /* 0x000fe4000000000c */
[----:B------:R-:W-:Y:S02]  /*18630*/  LEA.HI.X.SX32 R27, R3, R2, 0x1, P6 ;  /* 0x00000002031b7211 */ /* 0x000fe400030f0eff */
[----:B------:R-:W-:Y:S02]  /*18640*/  ISETP.LT.AND P1, PT, R8, c[0x0][0x17c], !P0 ;  /* 0x00005f0008007a0c */ /* 0x000fe40004721270 */
[----:B-1----:R-:W-:Y:S01]  /*18650*/  LEA R24, P6, R4, R0, 0x1 ;  /* 0x0000000004187211 */ /* 0x002fe200078c08ff */
[----:B------:R-:W2:Y:S01]  /*18660*/  LDL.LU R28, [R1+0x8] ;  /* 0x00000800011c7983 */ /* 0x000ea20000300800 */
[----:B------:R-:W-:-:S02]  /*18670*/  IADD3 R8, R29, 0x16, RZ ;  /* 0x000000161d087810 */ /* 0x000fc40007ffe0ff */
[C---:B------:R-:W-:Y:S01]  /*18680*/  IADD3 R3, R4.reuse, c[0x0][0x198], RZ ;  /* 0x0000660004037a10 */ /* 0x040fe20007ffe0ff */
[----:B------:R0:W-:Y:S01]  /*18690*/  @P5 STG.E.U16 [R26.64], R12 ;  /* 0x0000000c1a005986 */ /* 0x0001e2000c101504 */
[----:B------:R-:W-:Y:S02]  /*186a0*/  LEA.HI.X.SX32 R25, R4, R2, 0x1, P6 ;  /* 0x0000000204197211 */ /* 0x000fe400030f0eff */
[----:B------:R-:W-:Y:S02]  /*186b0*/  ISETP.LT.AND P5, PT, R8, c[0x0][0x17c], !P0 ;  /* 0x00005f0008007a0c */ /* 0x000fe400047a1270 */
[----:B------:R-:W-:Y:S02]  /*186c0*/  IADD3 R4, R29, 0x17, RZ ;  /* 0x000000171d047810 */ /* 0x000fe40007ffe0ff */
[C---:B------:R-:W-:Y:S01]  /*186d0*/  IADD3 R8, R3.reuse, c[0x0][0x198], RZ ;  /* 0x0000660003087a10 */ /* 0x040fe20007ffe0ff */
[----:B------:R1:W-:Y:S01]  /*186e0*/  @P4 STG.E.U16 [R24.64], R5 ;  /* 0x0000000518004986 */ /* 0x0003e2000c101504 */
[----:B0-----:R-:W-:-:S02]  /*186f0*/  LEA R26, P6, R3, R0, 0x1 ;  /* 0x00000000031a7211 */ /* 0x001fc400078c08ff */
[----:B------:R-:W-:Y:S02]  /*18700*/  ISETP.LT.AND P4, PT, R4, c[0x0][0x17c], !P0 ;  /* 0x00005f0004007a0c */ /* 0x000fe40004781270 */
[----:B------:R-:W-:Y:S02]  /*18710*/  LEA.HI.X.SX32 R27, R3, R2, 0x1, P6 ;  /* 0x00000002031b7211 */ /* 0x000fe400030f0eff */
[C---:B------:R-:W-:Y:S02]  /*18720*/  LEA R4, P6, R8.reuse, R0, 0x1 ;  /* 0x0000000008047211 */ /* 0x040fe400078c08ff */
[----:B------:R-:W-:Y:S02]  /*18730*/  PRMT R16, R5, 0x7632, R16 ;  /* 0x0000763205107816 */ /* 0x000fe40000000010 */
[C---:B-1----:R-:W-:Y:S02]  /*18740*/  LEA.HI.X.SX32 R5, R8.reuse, R2, 0x1, P6 ;  /* 0x0000000208057211 */ /* 0x042fe400030f0eff */
[----:B------:R-:W-:Y:S01]  /*18750*/  IADD3 R3, R8, c[0x0][0x198], RZ ;  /* 0x0000660008037a10 */ /* 0x000fe20007ffe0ff */
[----:B------:R-:W-:Y:S03]  /*18760*/  @P3 STG.E.U16 [R26.64], R16 ;  /* 0x000000101a003986 */ /* 0x000fe6000c101504 */
[C---:B------:R-:W-:Y:S01]  /*18770*/  LEA R24, P6, R3.reuse, R0, 0x1 ;  /* 0x0000000003187211 */ /* 0x040fe200078c08ff */
[----:B------:R0:W-:Y:S03]  /*18780*/  @P2 STG.E.U16 [R4.64], R13 ;  /* 0x0000000d04002986 */ /* 0x0001e6000c101504 */
[----:B------:R-:W-:-:S02]  /*18790*/  LEA.HI.X.SX32 R25, R3, R2, 0x1, P6 ;  /* 0x0000000203197211 */ /* 0x000fc400030f0eff */
[----:B0-----:R-:W-:-:S04]  /*187a0*/  IADD3 R5, R3, c[0x0][0x198], RZ ;  /* 0x0000660003057a10 */ /* 0x001fc80007ffe0ff */
[----:B------:R-:W-:Y:S02]  /*187b0*/  LEA R4, P6, R5, R0, 0x1 ;  /* 0x0000000005047211 */ /* 0x000fe400078c08ff */
[----:B------:R-:W-:Y:S02]  /*187c0*/  PRMT R13, R13, 0x7632, R13 ;  /* 0x000076320d0d7816 */ /* 0x000fe4000000000d */
[----:B------:R-:W-:Y:S02]  /*187d0*/  IADD3 R3, R5, c[0x0][0x198], RZ ;  /* 0x0000660005037a10 */ /* 0x000fe40007ffe0ff */
[----:B------:R-:W-:Y:S02]  /*187e0*/  IADD3 R12, R29, 0x18, RZ ;  /* 0x000000181d0c7810 */ /* 0x000fe40007ffe0ff */
[----:B------:R-:W-:Y:S01]  /*187f0*/  LEA.HI.X.SX32 R5, R5, R2, 0x1, P6 ;  /* 0x0000000205057211 */ /* 0x000fe200030f0eff */
[----:B------:R0:W-:Y:S01]  /*18800*/  @P1 STG.E.U16 [R24.64], R13 ;  /* 0x0000000d18001986 */ /* 0x0001e2000c101504 */
[----:B------:R-:W-:-:S02]  /*18810*/  ISETP.LT.AND P3, PT, R12, c[0x0][0x17c], !P0 ;  /* 0x00005f000c007a0c */ /* 0x000fc40004761270 */
[----:B------:R-:W-:Y:S01]  /*18820*/  LEA R12, P6, R3, R0, 0x1 ;  /* 0x00000000030c7211 */ /* 0x000fe200078c08ff */
[----:B------:R1:W-:Y:S01]  /*18830*/  @P5 STG.E.U16 [R4.64], R17 ;  /* 0x0000001104005986 */ /* 0x0003e2000c101504 */
[----:B------:R-:W-:-:S04]  /*18840*/  IADD3 R8, R29, 0x19, RZ ;  /* 0x000000191d087810 */ /* 0x000fc80007ffe0ff */
[----:B------:R-:W-:Y:S02]  /*18850*/  ISETP.LT.AND P2, PT, R8, c[0x0][0x17c], !P0 ;  /* 0x00005f0008007a0c */ /* 0x000fe40004741270 */
[C---:B0-----:R-:W-:Y:S02]  /*18860*/  LEA.HI.X.SX32 R13, R3.reuse, R2, 0x1, P6 ;  /* 0x00000002030d7211 */ /* 0x041fe400030f0eff */
[----:B-1----:R-:W-:Y:S02]  /*18870*/  IADD3 R5, R3, c[0x0][0x198], RZ ;  /* 0x0000660003057a10 */ /* 0x002fe40007ffe0ff */
[----:B------:R-:W-:Y:S02]  /*18880*/  IADD3 R8, R29, 0x1a, RZ ;  /* 0x0000001a1d087810 */ /* 0x000fe40007ffe0ff */
[----:B------:R-:W-:Y:S02]  /*18890*/  LEA R4, P6, R5, R0, 0x1 ;  /* 0x0000000005047211 */ /* 0x000fe400078c08ff */
[----:B------:R-:W-:-:S02]  /*188a0*/  PRMT R17, R17, 0x7632, R17 ;  /* 0x0000763211117816 */ /* 0x000fc40000000011 */
[C---:B------:R-:W-:Y:S02]  /*188b0*/  IADD3 R3, R5.reuse, c[0x0][0x198], RZ ;  /* 0x0000660005037a10 */ /* 0x040fe40007ffe0ff */
[----:B------:R-:W-:Y:S02]  /*188c0*/  LEA.HI.X.SX32 R5, R5, R2, 0x1, P6 ;  /* 0x0000000205057211 */ /* 0x000fe400030f0eff */
[----:B------:R-:W-:Y:S01]  /*188d0*/  ISETP.LT.AND P1, PT, R8, c[0x0][0x17c], !P0 ;  /* 0x00005f0008007a0c */ /* 0x000fe20004721270 */
[----:B------:R0:W-:Y:S01]  /*188e0*/  @P4 STG.E.U16 [R12.64], R17 ;  /* 0x000000110c004986 */ /* 0x0001e2000c101504 */
[----:B------:R-:W-:-:S04]  /*188f0*/  IADD3 R8, R29, 0x1b, RZ ;  /* 0x0000001b1d087810 */ /* 0x000fc80007ffe0ff */
[----:B------:R-:W-:Y:S02]  /*18900*/  ISETP.LT.AND P5, PT, R8, c[0x0][0x17c], !P0 ;  /* 0x00005f0008007a0c */ /* 0x000fe400047a1270 */
[----:B------:R-:W-:Y:S02]  /*18910*/  IADD3 R8, R29, 0x1c, RZ ;  /* 0x0000001c1d087810 */ /* 0x000fe40007ffe0ff */
[----:B0-----:R-:W-:-:S04]  /*18920*/  LEA R12, P6, R3, R0, 0x1 ;  /* 0x00000000030c7211 */ /* 0x001fc800078c08ff */
[----:B------:R-:W-:Y:S02]  /*18930*/  LEA.HI.X.SX32 R13, R3, R2, 0x1, P6 ;  /* 0x00000002030d7211 */ /* 0x000fe400030f0eff */
[----:B------:R-:W-:Y:S02]  /*18940*/  ISETP.LT.AND P4, PT, R8, c[0x0][0x17c], !P0 ;  /* 0x00005f0008007a0c */ /* 0x000fe40004781270 */
[----:B------:R-:W-:Y:S01]  /*18950*/  IADD3 R8, R29, 0x1d, RZ ;  /* 0x0000001d1d087810 */ /* 0x000fe20007ffe0ff */
[----:B---3--:R0:W-:Y:S03]  /*18960*/  @P3 STG.E.U16 [R4.64], R21 ;  /* 0x0000001504003986 */ /* 0x0081e6000c101504 */
[----:B------:R-:W-:Y:S02]  /*18970*/  ISETP.LT.AND P3, PT, R8, c[0x0][0x17c], !P0 ;  /* 0x00005f0008007a0c */ /* 0x000fe40004761270 */
[----:B0-----:R-:W-:-:S04]  /*18980*/  IADD3 R5, R3, c[0x0][0x198], RZ ;  /* 0x0000660003057a10 */ /* 0x001fc80007ffe0ff */
[----:B------:R-:W-:Y:S02]  /*18990*/  LEA R4, P6, R5, R0, 0x1 ;  /* 0x0000000005047211 */ /* 0x000fe400078c08ff */
[----:B------:R-:W-:Y:S02]  /*189a0*/  PRMT R21, R21, 0x7632, R21 ;  /* 0x0000763215157816 */ /* 0x000fe40000000015 */
[C---:B------:R-:W-:Y:S02]  /*189b0*/  IADD3 R3, R5.reuse, c[0x0][0x198], RZ ;  /* 0x0000660005037a10 */ /* 0x040fe40007ffe0ff */
[----:B------:R-:W-:Y:S01]  /*189c0*/  LEA.HI.X.SX32 R5, R5, R2, 0x1, P6 ;  /* 0x0000000205057211 */ /* 0x000fe200030f0eff */
[----:B------:R0:W-:Y:S01]  /*189d0*/  @P2 STG.E.U16 [R12.64], R21 ;  /* 0x000000150c002986 */ /* 0x0001e2000c101504 */
[----:B------:R-:W-:-:S03]  /*189e0*/  IADD3 R8, R29, 0x1e, RZ ;  /* 0x0000001e1d087810 */ /* 0x000fc60007ffe0ff */
[----:B------:R1:W-:Y:S01]  /*189f0*/  @P1 STG.E.U16 [R4.64], R9 ;  /* 0x0000000904001986 */ /* 0x0003e2000c101504 */
[----:B------:R-:W-:Y:S02]  /*18a00*/  ISETP.LT.AND P2, PT, R8, c[0x0][0x17c], !P0 ;  /* 0x00005f0008007a0c */ /* 0x000fe40004741270 */
[----:B------:R-:W-:Y:S02]  /*18a10*/  IADD3 R8, R29, 0x1f, RZ ;  /* 0x0000001f1d087810 */ /* 0x000fe40007ffe0ff */
[C---:B0-----:R-:W-:Y:S02]  /*18a20*/  LEA R12, P6, R3.reuse, R0, 0x1 ;  /* 0x00000000030c7211 */ /* 0x041fe400078c08ff */
[C---:B-1----:R-:W-:Y:S02]  /*18a30*/  IADD3 R5, R3.reuse, c[0x0][0x198], RZ ;  /* 0x0000660003057a10 */ /* 0x042fe40007ffe0ff */
[----:B------:R-:W-:Y:S02]  /*18a40*/  LEA.HI.X.SX32 R13, R3, R2, 0x1, P6 ;  /* 0x00000002030d7211 */ /* 0x000fe400030f0eff */
[----:B------:R-:W-:-:S02]  /*18a50*/  LEA R4, P6, R5, R0, 0x1 ;  /* 0x0000000005047211 */ /* 0x000fc400078c08ff */
[----:B------:R-:W-:Y:S02]  /*18a60*/  PRMT R9, R9, 0x7632, R9 ;  /* 0x0000763209097816 */ /* 0x000fe40000000009 */
[----:B------:R-:W-:Y:S02]  /*18a70*/  ISETP.LT.AND P1, PT, R8, c[0x0][0x17c], !P0 ;  /* 0x00005f0008007a0c */ /* 0x000fe40004721270 */
[----:B------:R-:W-:Y:S02]  /*18a80*/  IADD3 R3, R5, c[0x0][0x198], RZ ;  /* 0x0000660005037a10 */ /* 0x000fe40007ffe0ff */
[----:B------:R-:W-:Y:S02]  /*18a90*/  IADD3 R8, R29, 0x20, RZ ;  /* 0x000000201d087810 */ /* 0x000fe40007ffe0ff */
[----:B------:R-:W-:Y:S01]  /*18aa0*/  LEA.HI.X.SX32 R5, R5, R2, 0x1, P6 ;  /* 0x0000000205057211 */ /* 0x000fe200030f0eff */
[----:B------:R0:W-:Y:S01]  /*18ab0*/  @P5 STG.E.U16 [R12.64], R9 ;  /* 0x000000090c005986 */ /* 0x0001e2000c101504 */
[----:B------:R-:W-:-:S02]  /*18ac0*/  ISETP.LT.AND P5, PT, R8, c[0x0][0x17c], !P0 ;  /* 0x00005f0008007a0c */ /* 0x000fc400047a1270 */
[----:B------:R-:W-:Y:S01]  /*18ad0*/  LEA R8, P6, R3, R0, 0x1 ;  /* 0x0000000003087211 */ /* 0x000fe200078c08ff */
[----:B-----5:R1:W-:Y:S01]  /*18ae0*/  @P4 STG.E.U16 [R4.64], R20 ;  /* 0x0000001404004986 */ /* 0x0203e2000c101504 */
[----:B0-----:R-:W-:Y:S02]  /*18af0*/  IADD3 R9, R29, 0x21, RZ ;  /* 0x000000211d097810 */ /* 0x001fe40007ffe0ff */
[----:B-1----:R-:W-:Y:S02]  /*18b00*/  IADD3 R5, R3, c[0x0][0x198], RZ ;  /* 0x0000660003057a10 */ /* 0x002fe40007ffe0ff */
[----:B------:R-:W-:Y:S02]  /*18b10*/  ISETP.LT.AND P4, PT, R9, c[0x0][0x17c], !P0 ;  /* 0x00005f0009007a0c */ /* 0x000fe40004781270 */
[----:B------:R-:W-:Y:S02]  /*18b20*/  LEA.HI.X.SX32 R9, R3, R2, 0x1, P6 ;  /* 0x0000000203097211 */ /* 0x000fe400030f0eff */
[----:B------:R-:W-:-:S02]  /*18b30*/  LEA R4, P6, R5, R0, 0x1 ;  /* 0x0000000005047211 */ /* 0x000fc400078c08ff */
[----:B------:R-:W-:Y:S02]  /*18b40*/  PRMT R12, R20, 0x7632, R12 ;  /* 0x00007632140c7816 */ /* 0x000fe4000000000c */
[C---:B------:R-:W-:Y:S02]  /*18b50*/  IADD3 R3, R5.reuse, c[0x0][0x198], RZ ;  /* 0x0000660005037a10 */ /* 0x040fe40007ffe0ff */
[----:B------:R-:W-:Y:S01]  /*18b60*/  LEA.HI.X.SX32 R5, R5, R2, 0x1, P6 ;  /* 0x0000000205057211 */ /* 0x000fe200030f0eff */
[----:B------:R0:W-:Y:S04]  /*18b70*/  @P3 STG.E.U16 [R8.64], R12 ;  /* 0x0000000c08003986 */ /* 0x0001e8000c101504 */
[----:B------:R1:W-:Y:S01]  /*18b80*/  @P2 STG.E.U16 [R4.64], R22 ;  /* 0x0000001604002986 */ /* 0x0003e2000c101504 */
[----:B0-----:R-:W-:-:S03]  /*18b90*/  PRMT R12, R22, 0x7632, R12 ;  /* 0x00007632160c7816 */ /* 0x001fc6000000000c */
[----:B-1----:R-:W3:Y:S04]  /*18ba0*/  LDL.LU R22, [R1+0x5fc] ;  /* 0x0005fc0001167983 */ /* 0x002ee80000300800 */
[----:B------:R-:W5:Y:S01]  /*18bb0*/  LDL.LU R20, [R1+0xa8] ;  /* 0x0000a80001147983 */ /* 0x000f620000300800 */
[----:B------:R-:W-:Y:S02]  /*18bc0*/  IADD3 R9, R29, 0x23, RZ ;  /* 0x000000231d097810 */ /* 0x000fe40007ffe0ff */
[C---:B------:R-:W-:Y:S02]  /*18bd0*/  LEA R8, P6, R3.reuse, R0, 0x1 ;  /* 0x0000000003087211 */ /* 0x040fe400078c08ff */
[----:B------:R-:W-:Y:S02]  /*18be0*/  IADD3 R5, R3, c[0x0][0x198], RZ ;  /* 0x0000660003057a10 */ /* 0x000fe40007ffe0ff */
[----:B------:R-:W-:-:S02]  /*18bf0*/  ISETP.LT.AND P2, PT, R9, c[0x0][0x17c], !P0 ;  /* 0x00005f0009007a0c */ /* 0x000fc40004741270 */
[----:B------:R-:W-:Y:S02]  /*18c00*/  LEA.HI.X.SX32 R9, R3, R2, 0x1, P6 ;  /* 0x0000000203097211 */ /* 0x000fe400030f0eff */
[C---:B------:R-:W-:Y:S02]  /*18c10*/  LEA R4, P6, R5.reuse, R0, 0x1 ;  /* 0x0000000005047211 */ /* 0x040fe400078c08ff */
[C---:B------:R-:W-:Y:S02]  /*18c20*/  IADD3 R3, R5.reuse, c[0x0][0x198], RZ ;  /* 0x0000660005037a10 */ /* 0x040fe40007ffe0ff */
[----:B------:R-:W-:Y:S02]  /*18c30*/  LEA.HI.X.SX32 R5, R5, R2, 0x1, P6 ;  /* 0x0000000205057211 */ /* 0x000fe400030f0eff */
[----:B------:R-:W-:Y:S01]  /*18c40*/  IADD3 R13, R29, 0x22, RZ ;  /* 0x000000221d0d7810 */ /* 0x000fe20007ffe0ff */
[----:B------:R0:W-:Y:S03]  /*18c50*/  @P1 STG.E.U16 [R8.64], R12 ;  /* 0x0000000c08001986 */ /* 0x0001e6000c101504 */
[----:B------:R-:W-:Y:S01]  /*18c60*/  ISETP.LT.AND P3, PT, R13, c[0x0][0x17c], !P0 ;  /* 0x00005f000d007a0c */ /* 0x000fe20004761270 */
[----:B--2---:R1:W-:Y:S01]  /*18c70*/  @P5 STG.E.U16 [R4.64], R28 ;  /* 0x0000001c04005986 */ /* 0x0043e2000c101504 */
[----:B------:R-:W-:-:S02]  /*18c80*/  IADD3 R13, R29, 0x24, RZ ;  /* 0x000000241d0d7810 */ /* 0x000fc40007ffe0ff */
[----:B0-----:R-:W-:Y:S02]  /*18c90*/  IADD3 R9, R29, 0x25, RZ ;  /* 0x000000251d097810 */ /* 0x001fe40007ffe0ff */
[C---:B------:R-:W-:Y:S02]  /*18ca0*/  LEA R8, P6, R3.reuse, R0, 0x1 ;  /* 0x0000000003087211 */ /* 0x040fe400078c08ff */
[----:B-1----:R-:W-:Y:S02]  /*18cb0*/  IADD3 R5, R3, c[0x0][0x198], RZ ;  /* 0x0000660003057a10 */ /* 0x002fe40007ffe0ff */
[----:B------:R-:W-:Y:S02]  /*18cc0*/  ISETP.LT.AND P5, PT, R9, c[0x0][0x17c], !P0 ;  /* 0x00005f0009007a0c */ /* 0x000fe400047a1270 */
[----:B------:R-:W-:Y:S02]  /*18cd0*/  LEA.HI.X.SX32 R9, R3, R2, 0x1, P6 ;  /* 0x0000000203097211 */ /* 0x000fe400030f0eff */
[----:B------:R-:W-:-:S02]  /*18ce0*/  PRMT R12, R28, 0x7632, R12 ;  /* 0x000076321c0c7816 */ /* 0x000fc4000000000c */
[----:B------:R-:W-:Y:S01]  /*18cf0*/  ISETP.LT.AND P1, PT, R13, c[0x0][0x17c], !P0 ;  /* 0x00005f000d007a0c */ /* 0x000fe20004721270 */
[----:B------:R-:W2:Y:S01]  /*18d00*/  LDL.LU R28, [R1+0xc] ;  /* 0x00000c00011c7983 */ /* 0x000ea20000300800 */
[----:B------:R-:W-:Y:S02]  /*18d10*/  LEA R4, P6, R5, R0, 0x1 ;  /* 0x0000000005047211 */ /* 0x000fe400078c08ff */
[----:B------:R-:W-:Y:S02]  /*18d20*/  IADD3 R13, R29, 0x26, RZ ;  /* 0x000000261d0d7810 */ /* 0x000fe40007ffe0ff */
[C---:B------:R-:W-:Y:S01]  /*18d30*/  IADD3 R3, R5.reuse, c[0x0][0x198], RZ ;  /* 0x0000660005037a10 */ /* 0x040fe20007ffe0ff */
[----:B------:R0:W-:Y:S01]  /*18d40*/  @P4 STG.E.U16 [R8.64], R12 ;  /* 0x0000000c08004986 */ /* 0x0001e2000c101504 */
[----:B------:R-:W-:Y:S02]  /*18d50*/  LEA.HI.X.SX32 R5, R5, R2, 0x1, P6 ;  /* 0x0000000205057211 */ /* 0x000fe400030f0eff */
[----:B------:R-:W-:-:S02]  /*18d60*/  ISETP.LT.AND P4, PT, R13, c[0x0][0x17c], !P0 ;  /* 0x00005f000d007a0c */ /* 0x000fc40004781270 */
[C---:B------:R-:W-:Y:S01]  /*18d70*/  IADD3 R13, R3.reuse, c[0x0][0x198], RZ ;  /* 0x00006600030d7a10 */ /* 0x040fe20007ffe0ff */
[----:B------:R1:W-:Y:S01]  /*18d80*/  @P3 STG.E.U16 [R4.64], R6 ;  /* 0x0000000604003986 */ /* 0x0003e2000c101504 */
[----:B------:R-:W-:Y:S02]  /*18d90*/  PRMT R17, R6, 0x7632, R17 ;  /* 0x0000763206117816 */ /* 0x000fe40000000011 */
[----:B0-----:R-:W-:-:S04]  /*18da0*/  LEA R8, P6, R3, R0, 0x1 ;  /* 0x0000000003087211 */ /* 0x001fc800078c08ff */
[----:B------:R-:W-:Y:S02]  /*18db0*/  LEA.HI.X.SX32 R9, R3, R2, 0x1, P6 ;  /* 0x0000000203097211 */ /* 0x000fe400030f0eff */
[C---:B-1----:R-:W-:Y:S02]  /*18dc0*/  LEA R4, P6, R13.reuse, R0, 0x1 ;  /* 0x000000000d047211 */ /* 0x042fe400078c08ff */
[C---:B------:R-:W-:Y:S01]  /*18dd0*/  IADD3 R3, R13.reuse, c[0x0][0x198], RZ ;  /* 0x000066000d037a10 */ /* 0x040fe20007ffe0ff */
[----:B------:R0:W-:Y:S01]  /*18de0*/  @P2 STG.E.U16 [R8.64], R17 ;  /* 0x0000001108002986 */ /* 0x0001e2000c101504 */
[----:B------:R-:W-:Y:S02]  /*18df0*/  LEA.HI.X.SX32 R5, R13, R2, 0x1, P6 ;  /* 0x000000020d057211 */ /* 0x000fe400030f0eff */
[----:B------:R-:W-:Y:S02]  /*18e00*/  IADD3 R6, R29, 0x29, RZ ;  /* 0x000000291d067810 */ /* 0x000fe40007ffe0ff */
[----:B------:R-:W-:-:S02]  /*18e10*/  IADD3 R13, R3, c[0x0][0x198], RZ ;  /* 0x00006600030d7a10 */ /* 0x000fc40007ffe0ff */
[----:B------:R-:W-:Y:S01]  /*18e20*/  IADD3 R16, R29, 0x27, RZ ;  /* 0x000000271d107810 */ /* 0x000fe20007ffe0ff */
[----:B------:R1:W-:Y:S01]  /*18e30*/  @P1 STG.E.U16 [R4.64], R14 ;  /* 0x0000000e04001986 */ /* 0x0003e2000c101504 */
[C---:B0-----:R-:W-:Y:S02]  /*18e40*/  LEA R8, P6, R3.reuse, R0, 0x1 ;  /* 0x0000000003087211 */ /* 0x041fe400078c08ff */
[----:B------:R-:W-:Y:S02]  /*18e50*/  PRMT R12, R14, 0x7632, R12 ;  /* 0x000076320e0c7816 */ /* 0x000fe4000000000c */
[----:B------:R-:W-:Y:S02]  /*18e60*/  LEA.HI.X.SX32 R9, R3, R2, 0x1, P6 ;  /* 0x0000000203097211 */ /* 0x000fe400030f0eff */
[----:B------:R-:W-:Y:S02]  /*18e70*/  ISETP.LT.AND P1, PT, R6, c[0x0][0x17c], !P0 ;  /* 0x00005f0006007a0c */ /* 0x000fe40004721270 */
[----:B-1----:R-:W-:-:S02]  /*18e80*/  LEA R4, P6, R13, R0, 0x1 ;  /* 0x000000000d047211 */ /* 0x002fc400078c08ff */
[----:B------:R-:W-:Y:S02]  /*18e90*/  ISETP.LT.AND P3, PT, R16, c[0x0][0x17c], !P0 ;  /* 0x00005f0010007a0c */ /* 0x000fe40004761270 */
[----:B------:R-:W-:Y:S02]  /*18ea0*/  IADD3 R6, R29, 0x2a, RZ ;  /* 0x0000002a1d067810 */ /* 0x000fe40007ffe0ff */
[----:B------:R-:W-:Y:S02]  /*18eb0*/  IADD3 R3, R13, c[0x0][0x198], RZ ;  /* 0x000066000d037a10 */ /* 0x000fe40007ffe0ff */
[----:B------:R-:W-:Y:S01]  /*18ec0*/  IADD3 R16, R29, 0x28, RZ ;  /* 0x000000281d107810 */ /* 0x000fe20007ffe0ff */
[----:B------:R0:W-:Y:S01]  /*18ed0*/  @P5 STG.E.U16 [R8.64], R12 ;  /* 0x0000000c08005986 */ /* 0x0001e2000c101504 */
[----:B------:R-:W-:Y:S02]  /*18ee0*/  LEA.HI.X.SX32 R5, R13, R2, 0x1, P6 ;  /* 0x000000020d057211 */ /* 0x000fe400030f0eff */
[----:B------:R-:W-:-:S02]  /*18ef0*/  ISETP.LT.AND P5, PT, R6, c[0x0][0x17c], !P0 ;  /* 0x00005f0006007a0c */ /* 0x000fc400047a1270 */
[----:B------:R-:W-:Y:S02]  /*18f00*/  ISETP.LT.AND P2, PT, R16, c[0x0][0x17c], !P0 ;  /* 0x00005f0010007a0c */ /* 0x000fe40004741270 */
[----:B------:R-:W-:Y:S02]  /*18f10*/  IADD3 R6, R29, 0x2b, RZ ;  /* 0x0000002b1d067810 */ /* 0x000fe40007ffe0ff */
[C---:B------:R-:W-:Y:S02]  /*18f20*/  IADD3 R13, R3.reuse, c[0x0][0x198], RZ ;  /* 0x00006600030d7a10 */ /* 0x040fe40007ffe0ff */
[C---:B0-----:R-:W-:Y:S01]  /*18f30*/  LEA R8, P6, R3.reuse, R0, 0x1 ;  /* 0x0000000003087211 */ /* 0x041fe200078c08ff */
[----:B------:R0:W-:Y:S01]  /*18f40*/  @P4 STG.E.U16 [R4.64], R18 ;  /* 0x0000001204004986 */ /* 0x0001e2000c101504 */
[----:B------:R-:W-:Y:S02]  /*18f50*/  PRMT R14, R18, 0x7632, R14 ;  /* 0x00007632120e7816 */ /* 0x000fe4000000000e */
[----:B------:R-:W-:-:S02]  /*18f60*/  LEA.HI.X.SX32 R9, R3, R2, 0x1, P6 ;  /* 0x0000000203097211 */ /* 0x000fc400030f0eff */
[----:B------:R-:W-:Y:S02]  /*18f70*/  ISETP.LT.AND P4, PT, R6, c[0x0][0x17c], !P0 ;  /* 0x00005f0006007a0c */ /* 0x000fe40004781270 */
[----:B------:R-:W-:Y:S02]  /*18f80*/  IADD3 R6, R29, 0x2c, RZ ;  /* 0x0000002c1d067810 */ /* 0x000fe40007ffe0ff */
[C---:B------:R-:W-:Y:S02]  /*18f90*/  IADD3 R3, R13.reuse, c[0x0][0x198], RZ ;  /* 0x000066000d037a10 */ /* 0x040fe40007ffe0ff */
[C---:B0-----:R-:W-:Y:S01]  /*18fa0*/  LEA R4, P6, R13.reuse, R0, 0x1 ;  /* 0x000000000d047211 */ /* 0x041fe200078c08ff */
[----:B------:R0:W-:Y:S01]  /*18fb0*/  @P3 STG.E.U16 [R8.64], R14 ;  /* 0x0000000e08003986 */ /* 0x0001e2000c101504 */
[----:B------:R-:W-:Y:S02]  /*18fc0*/  ISETP.LT.AND P3, PT, R6, c[0x0][0x17c], !P0 ;  /* 0x00005f0006007a0c */ /* 0x000fe40004761270 */
[----:B------:R-:W-:-:S02]  /*18fd0*/  LEA.HI.X.SX32 R5, R13, R2, 0x1, P6 ;  /* 0x000000020d057211 */ /* 0x000fc400030f0eff */
[----:B------:R-:W-:Y:S02]  /*18fe0*/  IADD3 R6, R29, 0x2d, RZ ;  /* 0x0000002d1d067810 */ /* 0x000fe40007ffe0ff */
[C---:B------:R-:W-:Y:S02]  /*18ff0*/  IADD3 R13, R3.reuse, c[0x0][0x198], RZ ;  /* 0x00006600030d7a10 */ /* 0x040fe40007ffe0ff */
[----:B0-----:R-:W-:-:S04]  /*19000*/  LEA R8, P6, R3, R0, 0x1 ;  /* 0x0000000003087211 */ /* 0x001fc800078c08ff */
[----:B------:R-:W-:Y:S02]  /*19010*/  LEA.HI.X.SX32 R9, R3, R2, 0x1, P6 ;  /* 0x0000000203097211 */ /* 0x000fe400030f0eff */
[----:B------:R-:W-:Y:S01]  /*19020*/  IADD3 R3, R13, c[0x0][0x198], RZ ;  /* 0x000066000d037a10 */ /* 0x000fe20007ffe0ff */
[----:B---3--:R0:W-:Y:S01]  /*19030*/  @P2 STG.E.U16 [R4.64], R22 ;  /* 0x0000001604002986 */ /* 0x0081e2000c101504 */
[----:B------:R-:W-:Y:S02]  /*19040*/  PRMT R12, R22, 0x7632, R12 ;  /* 0x00007632160c7816 */ /* 0x000fe4000000000c */
[----:B------:R-:W-:Y:S02]  /*19050*/  ISETP.LT.AND P2, PT, R6, c[0x0][0x17c], !P0 ;  /* 0x00005f0006007a0c */ /* 0x000fe40004741270 */
[----:B------:R-:W-:Y:S01]  /*19060*/  IADD3 R6, R29, 0x2e, RZ ;  /* 0x0000002e1d067810 */ /* 0x000fe20007ffe0ff */
[----:B------:R1:W-:Y:S01]  /*19070*/  @P1 STG.E.U16 [R8.64], R12 ;  /* 0x0000000c08001986 */ /* 0x0003e2000c101504 */
[----:B0-----:R-:W-:-:S02]  /*19080*/  LEA R4, P6, R13, R0, 0x1 ;  /* 0x000000000d047211 */ /* 0x001fc400078c08ff */
[----:B------:R-:W-:Y:S02]  /*19090*/  ISETP.LT.AND P1, PT, R6, c[0x0][0x17c], !P0 ;  /* 0x00005f0006007a0c */ /* 0x000fe40004721270 */
[----:B------:R-:W-:Y:S02]  /*190a0*/  LEA.HI.X.SX32 R5, R13, R2, 0x1, P6 ;  /* 0x000000020d057211 */ /* 0x000fe400030f0eff */
[----:B------:R-:W-:Y:S02]  /*190b0*/  IADD3 R6, R29, 0x2f, RZ ;  /* 0x0000002f1d067810 */ /* 0x000fe40007ffe0ff */
[C---:B-1----:R-:W-:Y:S01]  /*190c0*/  LEA R8, P6, R3.reuse, R0, 0x1 ;  /* 0x0000000003087211 */ /* 0x042fe200078c08ff */
[----:B------:R0:W-:Y:S01]  /*190d0*/  @P5 STG.E.U16 [R4.64], R10 ;  /* 0x0000000a04005986 */ /* 0x0001e2000c101504 */
[----:B------:R-:W-:Y:S02]  /*190e0*/  IADD3 R13, R3, c[0x0][0x198], RZ ;  /* 0x00006600030d7a10 */ /* 0x000fe40007ffe0ff */
[----:B------:R-:W-:-:S02]  /*190f0*/  ISETP.LT.AND P5, PT, R6, c[0x0][0x17c], !P0 ;  /* 0x00005f0006007a0c */ /* 0x000fc400047a1270 */
[----:B------:R-:W-:Y:S02]  /*19100*/  LEA.HI.X.SX32 R9, R3, R2, 0x1, P6 ;  /* 0x0000000203097211 */ /* 0x000fe400030f0eff */
[----:B------:R-:W-:Y:S02]  /*19110*/  PRMT R6, R10, 0x7632, R6 ;  /* 0x000076320a067816 */ /* 0x000fe40000000006 */
[C---:B------:R-:W-:Y:S02]  /*19120*/  IADD3 R17, R13.reuse, c[0x0][0x198], RZ ;  /* 0x000066000d117a10 */ /* 0x040fe40007ffe0ff */
[C---:B0-----:R-:W-:Y:S01]  /*19130*/  LEA R4, P6, R13.reuse, R0, 0x1 ;  /* 0x000000000d047211 */ /* 0x041fe200078c08ff */
[----:B------:R0:W-:Y:S03]  /*19140*/  @P4 STG.E.U16 [R8.64], R6 ;  /* 0x0000000608004986 */ /* 0x0001e6000c101504 */
[----:B------:R-:W-:-:S02]  /*19150*/  LEA.HI.X.SX32 R5, R13, R2, 0x1, P6 ;  /* 0x000000020d057211 */ /* 0x000fc400030f0eff */
[----:B------:R-:W-:-:S03]  /*19160*/  IADD3 R13, R17, c[0x0][0x198], RZ ;  /* 0x00006600110d7a10 */ /* 0x000fc60007ffe0ff */
[----:B-----5:R1:W-:Y:S01]  /*19170*/  @P3 STG.E.U16 [R4.64], R20 ;  /* 0x0000001404003986 */ /* 0x0203e2000c101504 */
[----:B0-----:R-:W-:-:S04]  /*19180*/  LEA R8, P6, R17, R0, 0x1 ;  /* 0x0000000011087211 */ /* 0x001fc800078c08ff */
[----:B------:R-:W-:Y:S02]  /*19190*/  LEA.HI.X.SX32 R9, R17, R2, 0x1, P6 ;  /* 0x0000000211097211 */ /* 0x000fe400030f0eff */
[C---:B-1----:R-:W-:Y:S02]  /*191a0*/  LEA R4, P6, R13.reuse, R0, 0x1 ;  /* 0x000000000d047211 */ /* 0x042fe400078c08ff */
[----:B------:R-:W-:Y:S02]  /*191b0*/  PRMT R10, R20, 0x7632, R10 ;  /* 0x00007632140a7816 */ /* 0x000fe4000000000a */
[----:B------:R-:W-:Y:S02]  /*191c0*/  LEA.HI.X.SX32 R5, R13, R2, 0x1, P6 ;  /* 0x000000020d057211 */ /* 0x000fe400030f0eff */
[----:B------:R-:W-:Y:S01]  /*191d0*/  PRMT R6, R23, 0x7632, R6 ;  /* 0x0000763217067816 */ /* 0x000fe20000000006 */
[----:B------:R-:W-:Y:S04]  /*191e0*/  @P2 STG.E.U16 [R8.64], R10 ;  /* 0x0000000a08002986 */ /* 0x000fe8000c101504 */
[----:B------:R0:W-:Y:S04]  /*191f0*/  @P1 STG.E.U16 [R4.64], R23 ;  /* 0x0000001704001986 */ /* 0x0001e8000c101504 */
[----:B0-----:R-:W3:Y:S04]  /*19200*/  LDL.LU R23, [R1+0x5f8] ;  /* 0x0005f80001177983 */ /* 0x001ee80000300800 */
[----:B------:R-:W0:Y:S01]  /*19210*/  S2R R18, SR_TID.X ;  /* 0x0000000000127919 */ /* 0x000e220000002100 */
[----:B------:R-:W-:-:S02]  /*19220*/  IADD3 R17, R13, c[0x0][0x198], RZ ;  /* 0x000066000d117a10 */ /* 0x000fc40007ffe0ff */
[----:B------:R-:W-:Y:S02]  /*19230*/  IADD3 R3, R29, 0x30, RZ ;  /* 0x000000301d037810 */ /* 0x000fe40007ffe0ff */
[----:B------:R-:W-:Y:S02]  /*19240*/  LEA R8, P6, R17, R0, 0x1 ;  /* 0x0000000011087211 */ /* 0x000fe400078c08ff */
[----:B------:R-:W-:Y:S02]  /*19250*/  ISETP.LT.AND P4, PT, R3, c[0x0][0x17c], !P0 ;  /* 0x00005f0003007a0c */ /* 0x000fe40004781270 */
[----:B------:R-:W-:Y:S02]  /*19260*/  IADD3 R13, R17, c[0x0][0x198], RZ ;  /* 0x00006600110d7a10 */ /* 0x000fe40007ffe0ff */
[----:B------:R-:W-:Y:S02]  /*19270*/  IADD3 R3, R29, 0x31, RZ ;  /* 0x000000311d037810 */ /* 0x000fe40007ffe0ff */
[----:B------:R-:W-:-:S02]  /*19280*/  LEA.HI.X.SX32 R9, R17, R2, 0x1, P6 ;  /* 0x0000000211097211 */ /* 0x000fc400030f0eff */
[----:B------:R-:W-:Y:S02]  /*19290*/  LEA R4, P6, R13, R0, 0x1 ;  /* 0x000000000d047211 */ /* 0x000fe400078c08ff */
[----:B------:R-:W-:Y:S02]  /*192a0*/  ISETP.LT.AND P3, PT, R3, c[0x0][0x17c], !P0 ;  /* 0x00005f0003007a0c */ /* 0x000fe40004761270 */
[----:B------:R-:W-:Y:S02]  /*192b0*/  IADD3 R17, R13, c[0x0][0x198], RZ ;  /* 0x000066000d117a10 */ /* 0x000fe40007ffe0ff */
[----:B------:R-:W-:Y:S01]  /*192c0*/  IADD3 R3, R29, 0x32, RZ ;  /* 0x000000321d037810 */ /* 0x000fe20007ffe0ff */
[C---:B0-----:R-:W-:Y:S01]  /*192d0*/  IMAD.SHL.U32 R20, R18.reuse, 0x800, RZ ;  /* 0x0000080012147824 */ /* 0x041fe200078e00ff */
[----:B------:R-:W-:Y:S01]  /*192e0*/  LEA.HI.X.SX32 R5, R13, R2, 0x1, P6 ;  /* 0x000000020d057211 */ /* 0x000fe200030f0eff */
[----:B------:R0:W-:Y:S01]  /*192f0*/  @P5 STG.E.U16 [R8.64], R6 ;  /* 0x0000000608005986 */ /* 0x0001e2000c101504 */
[----:B------:R-:W-:-:S02]  /*19300*/  LOP3.LUT R16, R18, 0x7f, RZ, 0xc0, !PT ;  /* 0x0000007f12107812 */ /* 0x000fc400078ec0ff */
[----:B------:R-:W-:Y:S02]  /*19310*/  LOP3.LUT R20, R20, 0x3000, RZ, 0xc0, !PT ;  /* 0x0000300014147812 */ /* 0x000fe400078ec0ff */
[----:B------:R-:W-:Y:S02]  /*19320*/  ISETP.LT.AND P2, PT, R3, c[0x0][0x17c], !P0 ;  /* 0x00005f0003007a0c */ /* 0x000fe40004741270 */
[----:B------:R-:W-:Y:S01]  /*19330*/  IADD3 R13, R17, c[0x0][0x198], RZ ;  /* 0x00006600110d7a10 */ /* 0x000fe20007ffe0ff */
[----:B--2---:R1:W-:Y:S01]  /*19340*/  @P4 STG.E.U16 [R4.64], R28 ;  /* 0x0000001c04004986 */ /* 0x0043e2000c101504 */
[----:B------:R-:W-:Y:S02]  /*19350*/  IADD3 R3, R29, 0x33, RZ ;  /* 0x000000331d037810 */ /* 0x000fe40007ffe0ff */
[----:B0-----:R-:W-:Y:S01]  /*19360*/  LEA R8, P6, R17, R0, 0x1 ;  /* 0x0000000011087211 */ /* 0x001fe200078c08ff */
[----:B------:R-:W-:Y:S01]  /*19370*/  IMAD R20, R16, 0x10, R20 ;  /* 0x0000001010147824 */ /* 0x000fe200078e0214 */
[----:B------:R-:W-:-:S02]  /*19380*/  PRMT R10, R28, 0x7632, R10 ;  /* 0x000076321c0a7816 */ /* 0x000fc4000000000a */
[----:B------:R-:W-:Y:S02]  /*19390*/  LEA.HI.X.SX32 R9, R17, R2, 0x1, P6 ;  /* 0x0000000211097211 */ /* 0x000fe400030f0eff */
[C---:B------:R-:W-:Y:S01]  /*193a0*/  IADD3 R17, R13.reuse, c[0x0][0x198], RZ ;  /* 0x000066000d117a10 */ /* 0x040fe20007ffe0ff */
[----:B------:R-:W0:Y:S01]  /*193b0*/  LDS.128 R24, [R20] ;  /* 0x0000000014187984 */ /* 0x000e220000000c00 */
[----:B-1----:R-:W-:Y:S02]  /*193c0*/  LEA R4, P6, R13, R0, 0x1 ;  /* 0x000000000d047211 */ /* 0x002fe400078c08ff */
[----:B------:R-:W-:Y:S01]  /*193d0*/  ISETP.LT.AND P1, PT, R3, c[0x0][0x17c], !P0 ;  /* 0x00005f0003007a0c */ /* 0x000fe20004721270 */
[----:B------:R1:W-:Y:S01]  /*193e0*/  @P3 STG.E.U16 [R8.64], R10 ;  /* 0x0000000a08003986 */ /* 0x0003e2000c101504 */
[----:B------:R-:W-:Y:S02]  /*193f0*/  IADD3 R3, R29, 0x34, RZ ;  /* 0x000000341d037810 */ /* 0x000fe40007ffe0ff */
[----:B------:R-:W-:Y:S01]  /*19400*/  LEA.HI.X.SX32 R5, R13, R2, 0x1, P6 ;  /* 0x000000020d057211 */ /* 0x000fe200030f0eff */
[----:B------:R-:W2:Y:S01]  /*19410*/  LDL.LU R28, [R1+0xac] ;  /* 0x0000ac00011c7983 */ /* 0x000ea20000300800 */
[----:B------:R-:W-:-:S02]  /*19420*/  IADD3 R13, R17, c[0x0][0x198], RZ ;  /* 0x00006600110d7a10 */ /* 0x000fc40007ffe0ff */
[----:B------:R-:W-:Y:S01]  /*19430*/  ISETP.LT.AND P5, PT, R3, c[0x0][0x17c], !P0 ;  /* 0x00005f0003007a0c */ /* 0x000fe200047a1270 */
[----:B----4-:R4:W-:Y:S01]  /*19440*/  @P2 STG.E.U16 [R4.64], R7 ;  /* 0x0000000704002986 */ /* 0x0109e2000c101504 */
[----:B------:R-:W-:Y:S02]  /*19450*/  IADD3 R3, R29, 0x35, RZ ;  /* 0x000000351d037810 */ /* 0x000fe40007ffe0ff */
[----:B-1----:R-:W-:-:S04]  /*19460*/  LEA R8, P6, R17, R0, 0x1 ;  /* 0x0000000011087211 */ /* 0x002fc800078c08ff */
[----:B------:R-:W-:Y:S02]  /*19470*/  LEA.HI.X.SX32 R9, R17, R2, 0x1, P6 ;  /* 0x0000000211097211 */ /* 0x000fe400030f0eff */
[C---:B------:R-:W-:Y:S02]  /*19480*/  IADD3 R17, R13.reuse, c[0x0][0x198], RZ ;  /* 0x000066000d117a10 */ /* 0x040fe40007ffe0ff */
[----:B----4-:R-:W-:Y:S02]  /*19490*/  LEA R4, P6, R13, R0, 0x1 ;  /* 0x000000000d047211 */ /* 0x010fe400078c08ff */
[----:B------:R-:W-:Y:S02]  /*194a0*/  ISETP.LT.AND P4, PT, R3, c[0x0][0x17c], !P0 ;  /* 0x00005f0003007a0c */ /* 0x000fe40004781270 */
[----:B------:R-:W-:Y:S02]  /*194b0*/  IADD3 R3, R29, 0x36, RZ ;  /* 0x000000361d037810 */ /* 0x000fe40007ffe0ff */
[----:B------:R-:W-:-:S02]  /*194c0*/  LEA.HI.X.SX32 R5, R13, R2, 0x1, P6 ;  /* 0x000000020d057211 */ /* 0x000fc400030f0eff */
[----:B------:R-:W-:Y:S02]  /*194d0*/  PRMT R14, R7, 0x7632, R14 ;  /* 0x00007632070e7816 */ /* 0x000fe4000000000e */
[C---:B------:R-:W-:Y:S02]  /*194e0*/  LEA R6, P6, R17.reuse, R0, 0x1 ;  /* 0x0000000011067211 */ /* 0x040fe400078c08ff */
[----:B------:R-:W-:Y:S02]  /*194f0*/  IADD3 R13, R17, c[0x0][0x198], RZ ;  /* 0x00006600110d7a10 */ /* 0x000fe40007ffe0ff */
[----:B------:R-:W-:Y:S02]  /*19500*/  ISETP.LT.AND P3, PT, R3, c[0x0][0x17c], !P0 ;  /* 0x00005f0003007a0c */ /* 0x000fe40004761270 */
[----:B------:R-:W-:Y:S01]  /*19510*/  IADD3 R3, R29, 0x37, RZ ;  /* 0x000000371d037810 */ /* 0x000fe20007ffe0ff */
[----:B------:R1:W-:Y:S01]  /*19520*/  @P1 STG.E.U16 [R8.64], R14 ;  /* 0x0000000e08001986 */ /* 0x0003e2000c101504 */
[----:B------:R-:W-:-:S02]  /*19530*/  LEA.HI.X.SX32 R7, R17, R2, 0x1, P6 ;  /* 0x0000000211077211 */ /* 0x000fc400030f0eff */
[----:B------:R-:W-:Y:S01]  /*19540*/  LEA R12, P6, R13, R0, 0x1 ;  /* 0x000000000d0c7211 */ /* 0x000fe200078c08ff */
[----:B------:R4:W-:Y:S01]  /*19550*/  @P5 STG.E.U16 [R4.64], R15 ;  /* 0x0000000f04005986 */ /* 0x0009e2000c101504 */
[----:B------:R-:W-:Y:S02]  /*19560*/  ISETP.LT.AND P2, PT, R3, c[0x0][0x17c], !P0 ;  /* 0x00005f0003007a0c */ /* 0x000fe40004741270 */
[----:B------:R-:W-:Y:S02]  /*19570*/  IADD3 R3, R29, 0x38, RZ ;  /* 0x000000381d037810 */ /* 0x000fe40007ffe0ff */
[C---:B-1----:R-:W-:Y:S02]  /*19580*/  IADD3 R9, R13.reuse, c[0x0][0x198], RZ ;  /* 0x000066000d097a10 */ /* 0x042fe40007ffe0ff */
[----:B------:R-:W-:Y:S02]  /*19590*/  LEA.HI.X.SX32 R13, R13, R2, 0x1, P6 ;  /* 0x000000020d0d7211 */ /* 0x000fe400030f0eff */
[----:B----4-:R-:W-:Y:S01]  /*195a0*/  PRMT R5, R15, 0x7632, R5 ;  /* 0x000076320f057816 */ /* 0x010fe20000000005 */
[----:B------:R-:W-:Y:S01]  /*195b0*/  IMAD.SHL.U32 R22, R18, 0x800, RZ ;  /* 0x0000080012167824 */ /* 0x000fe200078e00ff */
[----:B------:R-:W-:-:S02]  /*195c0*/  LEA R4, P6, R9, R0, 0x1 ;  /* 0x0000000009047211 */ /* 0x000fc400078c08ff */
[----:B------:R-:W-:Y:S01]  /*195d0*/  IADD3 R15, R9, c[0x0][0x198], RZ ;  /* 0x00006600090f7a10 */ /* 0x000fe20007ffe0ff */
[----:B------:R1:W-:Y:S01]  /*195e0*/  @P4 STG.E.U16 [R6.64], R5 ;  /* 0x0000000506004986 */ /* 0x0003e2000c101504 */
[----:B------:R-:W-:Y:S02]  /*195f0*/  ISETP.LT.AND P1, PT, R3, c[0x0][0x17c], !P0 ;  /* 0x00005f0003007a0c */ /* 0x000fe40004721270 */
[----:B------:R-:W-:Y:S02]  /*19600*/  IADD3 R3, R29, 0x39, RZ ;  /* 0x000000391d037810 */ /* 0x000fe40007ffe0ff */
[----:B------:R-:W-:Y:S02]  /*19610*/  LOP3.LUT R22, R22, 0x3000, RZ, 0xc0, !PT ;  /* 0x0000300016167812 */ /* 0x000fe400078ec0ff */
[----:B------:R-:W-:Y:S02]  /*19620*/  ISETP.LT.AND P5, PT, R3, c[0x0][0x17c], !P0 ;  /* 0x00005f0003007a0c */ /* 0x000fe400047a1270 */
[----:B-1----:R-:W-:-:S02]  /*19630*/  LEA.HI.X.SX32 R5, R9, R2, 0x1, P6 ;  /* 0x0000000209057211 */ /* 0x002fc400030f0eff */
[C---:B------:R-:W-:Y:S02]  /*19640*/  LEA R8, P6, R15.reuse, R0, 0x1 ;  /* 0x000000000f087211 */ /* 0x040fe400078c08ff */
[C---:B------:R-:W-:Y:S02]  /*19650*/  IADD3 R7, R15.reuse, c[0x0][0x198], RZ ;  /* 0x000066000f077a10 */ /* 0x040fe40007ffe0ff */
[----:B------:R-:W-:Y:S01]  /*19660*/  LEA.HI.X.SX32 R9, R15, R2, 0x1, P6 ;  /* 0x000000020f097211 */ /* 0x000fe200030f0eff */
[----:B------:R-:W-:Y:S01]  /*19670*/  IMAD R22, R16, 0x10, R22 ;  /* 0x0000001010167824 */ /* 0x000fe200078e0216 */
[----:B------:R-:W-:Y:S01]  /*19680*/  LEA R14, P6, R7, R0, 0x1 ;  /* 0x00000000070e7211 */ /* 0x000fe200078c08ff */
[----:B------:R1:W-:Y:S01]  /*19690*/  @P3 STG.E.U16 [R12.64], R19 ;  /* 0x000000130c003986 */ /* 0x0003e2000c101504 */
[----:B------:R-:W-:Y:S02]  /*196a0*/  PRMT R10, R19, 0x7632, R10 ;  /* 0x00007632130a7816 */ /* 0x000fe4000000000a */
[----:B------:R-:W-:-:S02]  /*196b0*/  LEA.HI.X.SX32 R15, R7, R2, 0x1, P6 ;  /* 0x00000002070f7211 */ /* 0x000fc400030f0eff */
[----:B------:R-:W-:Y:S01]  /*196c0*/  LOP3.LUT R22, R22, 0x20, RZ, 0x3c, !PT ;  /* 0x0000002016167812 */ /* 0x000fe200078e3cff */
[----:B------:R-:W-:Y:S01]  /*196d0*/  @P2 STG.E.U16 [R4.64], R10 ;  /* 0x0000000a04002986 */ /* 0x000fe2000c101504 */
[----:B-1----:R-:W-:-:S03]  /*196e0*/  IADD3 R13, R7, c[0x0][0x198], RZ ;  /* 0x00006600070d7a10 */ /* 0x002fc60007ffe0ff */
[----:B------:R-:W4:Y:S04]  /*196f0*/  LDL.LU R19, [R1+0xbc] ;  /* 0x0000bc0001137983 */ /* 0x000f280000300800 */
[----:B0-----:R-:W-:Y:S04]  /*19700*/  STL [R1+0x14], R25 ;  /* 0x0000141901007387 */ /* 0x001fe80000100800 */
[----:B------:R-:W-:Y:S04]  /*19710*/  STL.64 [R1+0x18], R26 ;  /* 0x0000181a01007387 */ /* 0x000fe80000100a00 */
[----:B------:R-:W-:Y:S04]  /*19720*/  STL [R1+0x5f4], R22 ;  /* 0x0005f41601007387 */ /* 0x000fe80000100800 */
[----:B------:R-:W-:Y:S01]  /*19730*/  STL [R1+0x5f0], R21 ;  /* 0x0005f01501007387 */ /* 0x000fe20000100800 */
[----:B---3--:R-:W-:-:S03]  /*19740*/  PRMT R7, R23, 0x7632, R7 ;  /* 0x0000763217077816 */ /* 0x008fc60000000007 */
[----:B------:R-:W-:Y:S04]  /*19750*/  @P1 STG.E.U16 [R8.64], R23 ;  /* 0x0000001708001986 */ /* 0x000fe8000c101504 */
[----:B------:R0:W-:Y:S02]  /*19760*/  @P5 STG.E.U16 [R14.64], R7 ;  /* 0x000000070e005986 */ /* 0x0001e4000c101504 */
[----:B0-----:R-:W-:Y:S02]  /*19770*/  IMAD.MOV.U32 R14, RZ, RZ, R24 ;  /* 0x000000ffff0e7224 */ /* 0x001fe400078e0018 */
[----:B------:R-:W0:Y:S04]  /*19780*/  LDS.128 R24, [R22] ;  /* 0x0000000016187984 */ /* 0x000e280000000c00 */
[----:B------:R-:W1:Y:S04]  /*19790*/  LDS.128 R20, [R20+0x800] ;  /* 0x0008000014147984 */ /* 0x000e680000000c00 */
[----:B0-----:R-:W-:Y:S04]  /*197a0*/  STL.64 [R1+0x5e8], R26 ;  /* 0x0005e81a01007387 */ /* 0x001fe80000100a00 */
[----:B-1----:R-:W-:Y:S04]  /*197b0*/  STL [R1+0x4], R21 ;  /* 0x0000041501007387 */ /* 0x002fe80000100800 */
[----:B------:R0:W-:Y:S04]  /*197c0*/  STL.64 [R1+0x8], R22 ;  /* 0x0000081601007387 */ /* 0x0001e80000100a00 */
[----:B0-----:R-:W3:Y:S04]  /*197d0*/  LDL.LU R22, [R1+0x5f4] ;  /* 0x0005f40001167983 */ /* 0x001ee80000300800 */
[----:B------:R-:W5:Y:S01]  /*197e0*/  LDL.LU R21, [R1+0x5f0] ;  /* 0x0005f00001157983 */ /* 0x000f620000300800 */
[----:B------:R-:W-:-:S04]  /*197f0*/  IADD3 R3, R29, 0x3a, RZ ;  /* 0x0000003a1d037810 */ /* 0x000fc80007ffe0ff */
[----:B------:R-:W-:Y:S02]  /*19800*/  ISETP.LT.AND P4, PT, R3, c[0x0][0x17c], !P0 ;  /* 0x00005f0003007a0c */ /* 0x000fe40004781270 */
[----:B------:R-:W-:Y:S02]  /*19810*/  IADD3 R3, R29, 0x3b, RZ ;  /* 0x0000003b1d037810 */ /* 0x000fe40007ffe0ff */
[----:B------:R-:W-:Y:S02]  /*19820*/  LEA R12, P6, R13, R0, 0x1 ;  /* 0x000000000d0c7211 */ /* 0x000fe400078c08ff */
[----:B------:R-:W-:Y:S02]  /*19830*/  ISETP.LT.AND P3, PT, R3, c[0x0][0x17c], !P0 ;  /* 0x00005f0003007a0c */ /* 0x000fe40004761270 */
[----:B------:R-:W-:Y:S02]  /*19840*/  IADD3 R5, R13, c[0x0][0x198], RZ ;  /* 0x000066000d057a10 */ /* 0x000fe40007ffe0ff */
[----:B------:R-:W-:-:S02]  /*19850*/  IADD3 R3, R29, 0x3c, RZ ;  /* 0x0000003c1d037810 */ /* 0x000fc40007ffe0ff */
[----:B------:R-:W-:Y:S02]  /*19860*/  LEA.HI.X.SX32 R13, R13, R2, 0x1, P6 ;  /* 0x000000020d0d7211 */ /* 0x000fe400030f0eff */
[----:B------:R-:W-:Y:S02]  /*19870*/  LEA R6, P6, R5, R0, 0x1 ;  /* 0x0000000005067211 */ /* 0x000fe400078c08ff */
[----:B------:R-:W-:Y:S02]  /*19880*/  ISETP.LT.AND P2, PT, R3, c[0x0][0x17c], !P0 ;  /* 0x00005f0003007a0c */ /* 0x000fe40004741270 */
[C---:B------:R-:W-:Y:S02]  /*19890*/  IADD3 R17, R5.reuse, c[0x0][0x198], RZ ;  /* 0x0000660005117a10 */ /* 0x040fe40007ffe0ff */
[----:B------:R-:W-:Y:S02]  /*198a0*/  LEA.HI.X.SX32 R7, R5, R2, 0x1, P6 ;  /* 0x0000000205077211 */ /* 0x000fe400030f0eff */
[----:B------:R-:W-:-:S02]  /*198b0*/  LEA R8, P6, R17, R0, 0x1 ;  /* 0x0000000011087211 */ /* 0x000fc400078c08ff */
[----:B------:R-:W-:Y:S02]  /*198c0*/  IADD3 R3, R29, 0x3d, RZ ;  /* 0x0000003d1d037810 */ /* 0x000fe40007ffe0ff */
[----:B------:R-:W-:Y:S02]  /*198d0*/  PRMT R5, R11, 0x7632, R5 ;  /* 0x000076320b057816 */ /* 0x000fe40000000005 */
[----:B------:R-:W-:Y:S01]  /*198e0*/  LEA.HI.X.SX32 R9, R17, R2, 0x1, P6 ;  /* 0x0000000211097211 */ /* 0x000fe200030f0eff */
[----:B------:R-:W-:Y:S01]  /*198f0*/  @P4 STG.E.U16 [R12.64], R11 ;  /* 0x0000000b0c004986 */ /* 0x000fe2000c101504 */
[----:B------:R-:W-:Y:S02]  /*19900*/  ISETP.LT.AND P1, PT, R3, c[0x0][0x17c], !P0 ;  /* 0x00005f0003007a0c */ /* 0x000fe40004721270 */
[----:B------:R-:W-:Y:S01]  /*19910*/  IADD3 R3, R29, 0x3e, RZ ;  /* 0x0000003e1d037810 */ /* 0x000fe20007ffe0ff */
[----:B------:R-:W-:Y:S01]  /*19920*/  @P3 STG.E.U16 [R6.64], R5 ;  /* 0x0000000506003986 */ /* 0x000fe2000c101504 */
[----:B------:R-:W-:-:S03]  /*19930*/  IADD3 R17, R17, c[0x0][0x198], RZ ;  /* 0x0000660011117a10 */ /* 0x000fc60007ffe0ff */
[----:B--2---:R0:W-:Y:S01]  /*19940*/  @P2 STG.E.U16 [R8.64], R28 ;  /* 0x0000001c08002986 */ /* 0x0041e2000c101504 */
[----:B------:R-:W-:Y:S02]  /*19950*/  ISETP.LT.AND P5, PT, R3, c[0x0][0x17c], !P0 ;  /* 0x00005f0003007a0c */ /* 0x000fe400047a1270 */
[----:B------:R-:W-:Y:S02]  /*19960*/  IADD3 R3, R29, 0x3f, RZ ;  /* 0x0000003f1d037810 */ /* 0x000fe40007ffe0ff */
[----:B------:R-:W-:Y:S02]  /*19970*/  LEA R4, P6, R17, R0, 0x1 ;  /* 0x0000000011047211 */ /* 0x000fe400078c08ff */
[----:B0-----:R-:W-:Y:S01]  /*19980*/  PRMT R9, R28, 0x7632, R9 ;  /* 0x000076321c097816 */ /* 0x001fe20000000009 */
[----:B------:R-:W-:Y:S01]  /*19990*/  IMAD.SHL.U32 R28, R18, 0x800, RZ ;  /* 0x00000800121c7824 */ /* 0x000fe200078e00ff */
[----:B------:R-:W-:Y:S02]  /*199a0*/  ISETP.LT.AND P4, PT, R3, c[0x0][0x17c], !P0 ;  /* 0x00005f0003007a0c */ /* 0x000fe40004781270 */
[----:B------:R-:W-:-:S02]  /*199b0*/  IADD3 R3, R29, 0x40, RZ ;  /* 0x000000401d037810 */ /* 0x000fc40007ffe0ff */
[----:B------:R-:W-:Y:S02]  /*199c0*/  LOP3.LUT R28, R28, 0x3000, RZ, 0xc0, !PT ;  /* 0x000030001c1c7812 */ /* 0x000fe400078ec0ff */
[C---:B------:R-:W-:Y:S02]  /*199d0*/  IADD3 R11, R17.reuse, c[0x0][0x198], RZ ;  /* 0x00006600110b7a10 */ /* 0x040fe40007ffe0ff */
[----:B------:R-:W-:Y:S01]  /*199e0*/  LEA.HI.X.SX32 R5, R17, R2, 0x1, P6 ;  /* 0x0000000211057211 */ /* 0x000fe200030f0eff */
[----:B------:R-:W-:Y:S01]  /*199f0*/  IMAD R28, R16, 0x10, R28 ;  /* 0x00000010101c7824 */ /* 0x000fe200078e021c */
[----:B------:R-:W-:Y:S02]  /*19a00*/  ISETP.LT.AND P3, PT, R3, c[0x0][0x17c], !P0 ;  /* 0x00005f0003007a0c */ /* 0x000fe40004761270 */
[----:B------:R-:W-:Y:S02]  /*19a10*/  LEA R6, P6, R11, R0, 0x1 ;  /* 0x000000000b067211 */ /* 0x000fe400078c08ff */
[----:B------:R-:W-:-:S02]  /*19a20*/  IADD3 R3, R29, 0x41, RZ ;  /* 0x000000411d037810 */ /* 0x000fc40007ffe0ff */
[----:B------:R-:W-:Y:S02]  /*19a30*/  LEA.HI.X.SX32 R7, R11, R2, 0x1, P6 ;  /* 0x000000020b077211 */ /* 0x000fe400030f0eff */
[----:B------:R-:W-:Y:S02]  /*19a40*/  ISETP.LT.AND P2, PT, R3, c[0x0][0x17c], !P0 ;  /* 0x00005f0003007a0c */ /* 0x000fe40004741270 */
[----:B------:R-:W-:Y:S02]  /*19a50*/  IADD3 R13, R11, c[0x0][0x198], RZ ;  /* 0x000066000b0d7a10 */ /* 0x000fe40007ffe0ff */
[----:B------:R-:W-:Y:S02]  /*19a60*/  LOP3.LUT R28, R28, 0x40, RZ, 0x3c, !PT ;  /* 0x000000401c1c7812 */ /* 0x000fe400078e3cff */
[----:B------:R-:W-:Y:S01]  /*19a70*/  IADD3 R3, R29, 0x42, RZ ;  /* 0x000000421d037810 */ /* 0x000fe20007ffe0ff */
[----:B------:R0:W-:Y:S01]  /*19a80*/  @P1 STG.E.U16 [R4.64], R9 ;  /* 0x0000000904001986 */ /* 0x0001e2000c101504 */
[----:B------:R-:W-:Y:S01]  /*19a90*/  IMAD.SHL.U32 R27, R18, 0x800, RZ ;  /* 0x00000800121b7824 */ /* 0x000fe200078e00ff */
[----:B------:R-:W-:-:S02]  /*19aa0*/  LEA R8, P6, R13, R0, 0x1 ;  /* 0x000000000d087211 */ /* 0x000fc400078c08ff */
[----:B----4-:R-:W-:Y:S01]  /*19ab0*/  @P5 STG.E.U16 [R6.64], R19 ;  /* 0x0000001306005986 */ /* 0x010fe2000c101504 */
[----:B------:R-:W-:Y:S02]  /*19ac0*/  ISETP.LT.AND P1, PT, R3, c[0x0][0x17c], !P0 ;  /* 0x00005f0003007a0c */ /* 0x000fe40004721270 */
[----:B------:R-:W-:Y:S01]  /*19ad0*/  IADD3 R3, R29, 0x43, RZ ;  /* 0x000000431d037810 */ /* 0x000fe20007ffe0ff */
[----:B------:R-:W1:Y:S01]  /*19ae0*/  LDS.128 R4, [R28] ;  /* 0x000000001c047984 */ /* 0x000e620000000c00 */
[----:B------:R-:W-:Y:S02]  /*19af0*/  IADD3 R15, R13, c[0x0][0x198], RZ ;  /* 0x000066000d0f7a10 */ /* 0x000fe40007ffe0ff */
[----:B------:R-:W-:Y:S02]  /*19b00*/  LOP3.LUT R27, R27, 0x3000, RZ, 0xc0, !PT ;  /* 0x000030001b1b7812 */ /* 0x000fe400078ec0ff */
[----:B0-----:R-:W-:Y:S02]  /*19b10*/  LEA.HI.X.SX32 R9, R13, R2, 0x1, P6 ;  /* 0x000000020d097211 */ /* 0x001fe400030f0eff */
[----:B------:R-:W-:-:S02]  /*19b20*/  PRMT R13, R19, 0x7632, R13 ;  /* 0x00007632130d7816 */ /* 0x000fc4000000000d */
[----:B------:R-:W-:Y:S02]  /*19b30*/  ISETP.LT.AND P5, PT, R3, c[0x0][0x17c], !P0 ;  /* 0x00005f0003007a0c */ /* 0x000fe400047a1270 */
[----:B------:R-:W-:Y:S02]  /*19b40*/  LEA R10, P6, R15, R0, 0x1 ;  /* 0x000000000f0a7211 */ /* 0x000fe400078c08ff */
[----:B------:R-:W-:Y:S01]  /*19b50*/  IADD3 R3, R29, 0x44, RZ ;  /* 0x000000441d037810 */ /* 0x000fe20007ffe0ff */
[----:B------:R-:W-:Y:S01]  /*19b60*/  IMAD R27, R16, 0x10, R27 ;  /* 0x00000010101b7824 */ /* 0x000fe200078e021b */
[----:B------:R-:W-:Y:S01]  /*19b70*/  LEA.HI.X.SX32 R11, R15, R2, 0x1, P6 ;  /* 0x000000020f0b7211 */ /* 0x000fe200030f0eff */
[----:B------:R0:W-:Y:S01]  /*19b80*/  @P4 STG.E.U16 [R8.64], R13 ;  /* 0x0000000d08004986 */ /* 0x0001e2000c101504 */
[----:B------:R-:W-:Y:S02]  /*19b90*/  ISETP.LT.AND P4, PT, R3, c[0x0][0x17c], !P0 ;  /* 0x00005f0003007a0c */ /* 0x000fe40004781270 */
[----:B------:R-:W-:-:S02]  /*19ba0*/  IADD3 R15, R15, c[0x0][0x198], RZ ;  /* 0x000066000f0f7a10 */ /* 0x000fc40007ffe0ff */
[----:B------:R-:W-:Y:S01]  /*19bb0*/  IADD3 R3, R29, 0x45, RZ ;  /* 0x000000451d037810 */ /* 0x000fe20007ffe0ff */
[----:B------:R2:W-:Y:S01]  /*19bc0*/  @P3 STG.E.U16 [R10.64], R14 ;  /* 0x0000000e0a003986 */ /* 0x0005e2000c101504 */
[----:B------:R-:W-:Y:S02]  /*19bd0*/  LOP3.LUT R27, R27, 0x60, RZ, 0x3c, !PT ;  /* 0x000000601b1b7812 */ /* 0x000fe400078e3cff */
[----:B------:R-:W-:Y:S02]  /*19be0*/  LEA R12, P6, R15, R0, 0x1 ;  /* 0x000000000f0c7211 */ /* 0x000fe400078c08ff */
[----:B------:R-:W-:Y:S01]  /*19bf0*/  ISETP.LT.AND P3, PT, R3, c[0x0][0x17c], !P0 ;  /* 0x00005f0003007a0c */ /* 0x000fe20004761270 */
[----:B------:R-:W4:Y:S01]  /*19c00*/  LDS.128 R8, [R27] ;  /* 0x000000001b087984 */ /* 0x000f220000000c00 */
[----:B------:R-:W-:Y:S02]  /*19c10*/  IADD3 R3, R15, c[0x0][0x198], RZ ;  /* 0x000066000f037a10 */ /* 0x000fe40007ffe0ff */
[----:B------:R-:W-:-:S02]  /*19c20*/  PRMT R17, R14, 0x7632, R17 ;  /* 0x000076320e117816 */ /* 0x000fc40000000011 */
[----:B0-----:R-:W-:Y:S02]  /*19c30*/  LEA.HI.X.SX32 R13, R15, R2, 0x1, P6 ;  /* 0x000000020f0d7211 */ /* 0x001fe400030f0eff */
[C---:B--2---:R-:W-:Y:S02]  /*19c40*/  LEA R14, P6, R3.reuse, R0, 0x1 ;  /* 0x00000000030e7211 */ /* 0x044fe400078c08ff */
[C---:B------:R-:W-:Y:S01]  /*19c50*/  IADD3 R16, R3.reuse, c[0x0][0x198], RZ ;  /* 0x0000660003107a10 */ /* 0x040fe20007ffe0ff */
[----:B------:R0:W-:Y:S01]  /*19c60*/  @P2 STG.E.U16 [R12.64], R17 ;  /* 0x000000110c002986 */ /* 0x0001e2000c101504 */
[----:B------:R-:W-:Y:S02]  /*19c70*/  LEA.HI.X.SX32 R15, R3, R2, 0x1, P6 ;  /* 0x00000002030f7211 */ /* 0x000fe400030f0eff */
[----:B------:R-:W-:-:S03]  /*19c80*/  IADD3 R3, R16, c[0x0][0x198], RZ ;  /* 0x0000660010037a10 */ /* 0x000fc60007ffe0ff */
[----:B------:R2:W-:Y:S01]  /*19c90*/  @P1 STG.E.U16 [R14.64], R24 ;  /* 0x000000180e001986 */ /* 0x0005e2000c101504 */
[----:B------:R-:W-:Y:S02]  /*19ca0*/  IADD3 R18, R29, 0x46, RZ ;  /* 0x000000461d127810 */ /* 0x000fe40007ffe0ff */
[----:B0-----:R-:W-:-:S04]  /*19cb0*/  LEA R12, P6, R16, R0, 0x1 ;  /* 0x00000000100c7211 */ /* 0x001fc800078c08ff */
[----:B------:R-:W-:Y:S02]  /*19cc0*/  LEA.HI.X.SX32 R13, R16, R2, 0x1, P6 ;  /* 0x00000002100d7211 */ /* 0x000fe400030f0eff */
[----:B--2---:R-:W-:Y:S02]  /*19cd0*/  PRMT R24, R24, 0x7632, R24 ;  /* 0x0000763218187816 */ /* 0x004fe40000000018 */
[C---:B------:R-:W-:Y:S02]  /*19ce0*/  LEA R14, P6, R3.reuse, R0, 0x1 ;  /* 0x00000000030e7211 */ /* 0x040fe400078c08ff */
[----:B------:R-:W-:Y:S01]  /*19cf0*/  ISETP.LT.AND P2, PT, R18, c[0x0][0x17c], !P0 ;  /* 0x00005f0012007a0c */ /* 0x000fe20004741270 */
[----:B------:R0:W-:Y:S01]  /*19d00*/  @P5 STG.E.U16 [R12.64], R24 ;  /* 0x000000180c005986 */ /* 0x0001e2000c101504 */
[----:B------:R-:W-:Y:S02]  /*19d10*/  LEA.HI.X.SX32 R15, R3, R2, 0x1, P6 ;  /* 0x00000002030f7211 */ /* 0x000fe400030f0eff */
[----:B------:R-:W-:-:S02]  /*19d20*/  IADD3 R18, R29, 0x47, RZ ;  /* 0x000000471d127810 */ /* 0x000fc40007ffe0ff */
[----:B------:R-:W-:Y:S01]  /*19d30*/  IADD3 R16, R29, 0x48, RZ ;  /* 0x000000481d107810 */ /* 0x000fe20007ffe0ff */
[----:B-1----:R1:W-:Y:S01]  /*19d40*/  @P4 STG.E.U16 [R14.64], R4 ;  /* 0x000000040e004986 */ /* 0x0023e2000c101504 */
[----:B------:R-:W-:Y:S02]  /*19d50*/  ISETP.LT.AND P1, PT, R18, c[0x0][0x17c], !P0 ;  /* 0x00005f0012007a0c */ /* 0x000fe40004721270 */
[----:B0-----:R-:W-:Y:S02]  /*19d60*/  IADD3 R12, R3, c[0x0][0x198], RZ ;  /* 0x00006600030c7a10 */ /* 0x001fe40007ffe0ff */
[----:B------:R-:W-:Y:S02]  /*19d70*/  IADD3 R3, R29, 0x49, RZ ;  /* 0x000000491d037810 */ /* 0x000fe40007ffe0ff */
[----:B------:R-:W-:Y:S02]  /*19d80*/  LEA R18, P6, R12, R0, 0x1 ;  /* 0x000000000c127211 */ /* 0x000fe400078c08ff */
[----:B------:R-:W-:-:S02]  /*19d90*/  ISETP.LT.AND P4, PT, R3, c[0x0][0x17c], !P0 ;  /* 0x00005f0003007a0c */ /* 0x000fc40004781270 */
[----:B------:R-:W-:Y:S02]  /*19da0*/  IADD3 R3, R12, c[0x0][0x198], RZ ;  /* 0x000066000c037a10 */ /* 0x000fe40007ffe0ff */
[----:B------:R-:W-:Y:S02]  /*19db0*/  ISETP.LT.AND P5, PT, R16, c[0x0][0x17c], !P0 ;  /* 0x00005f0010007a0c */ /* 0x000fe400047a1270 */
[----:B------:R-:W-:Y:S02]  /*19dc0*/  LEA.HI.X.SX32 R19, R12, R2, 0x1, P6 ;  /* 0x000000020c137211 */ /* 0x000fe400030f0eff */
[----:B------:R-:W-:Y:S01]  /*19dd0*/  LEA R16, P6, R3, R0, 0x1 ;  /* 0x0000000003107211 */ /* 0x000fe200078c08ff */
[----:B------:R-:W-:Y:S01]  /*19de0*/  IMAD.MOV.U32 R26, RZ, RZ, R20 ;  /* 0x000000ffff1a7224 */ /* 0x000fe200078e0014 */
[----:B------:R-:W-:Y:S02]  /*19df0*/  IADD3 R20, R29, 0x4a, RZ ;  /* 0x0000004a1d147810 */ /* 0x000fe40007ffe0ff */
[----:B------:R-:W-:Y:S01]  /*19e00*/  LEA.HI.X.SX32 R17, R3, R2, 0x1, P6 ;  /* 0x0000000203117211 */ /* 0x000fe200030f0eff */
[----:B---3--:R0:W-:Y:S01]  /*19e10*/  LDS.128 R12, [R22+0x800] ;  /* 0x00080000160c7984 */ /* 0x0081e20000000c00 */
[----:B-----5:R-:W-:-:S02]  /*19e20*/  PRMT R21, R4, 0x7632, R21 ;  /* 0x0000763204157816 */ /* 0x020fc40000000015 */
[----:B-1----:R-:W-:-:S04]  /*19e30*/  IADD3 R4, R3, c[0x0][0x198], RZ ;  /* 0x0000660003047a10 */ /* 0x002fc80007ffe0ff */
[C---:B0-----:R-:W-:Y:S02]  /*19e40*/  LEA R22, P6, R4.reuse, R0, 0x1 ;  /* 0x0000000004167211 */ /* 0x041fe400078c08ff */
[----:B------:R-:W-:Y:S01]  /*19e50*/  IADD3 R3, R4, c[0x0][0x198], RZ ;  /* 0x0000660004037a10 */ /* 0x000fe20007ffe0ff */
[----:B------:R0:W-:Y:S01]  /*19e60*/  @P3 STG.E.U16 [R18.64], R21 ;  /* 0x0000001512003986 */ /* 0x0001e2000c101504 */
[----:B------:R-:W-:Y:S02]  /*19e70*/  ISETP.LT.AND P3, PT, R20, c[0x0][0x17c], !P0 ;  /* 0x00005f0014007a0c */ /* 0x000fe40004761270 */
[----:B------:R-:W-:Y:S02]  /*19e80*/  LEA.HI.X.SX32 R23, R4, R2, 0x1, P6 ;  /* 0x0000000204177211 */ /* 0x000fe400030f0eff */
[C---:B------:R-:W-:Y:S01]  /*19e90*/  LEA R20, P6, R3.reuse, R0, 0x1 ;  /* 0x0000000003147211 */ /* 0x040fe200078c08ff */
[----:B----4-:R1:W-:Y:S03]  /*19ea0*/  @P2 STG.E.U16 [R16.64], R8 ;  /* 0x0000000810002986 */ /* 0x0103e6000c101504 */
[----:B0-----:R-:W-:-:S02]  /*19eb0*/  LEA.HI.X.SX32 R21, R3, R2, 0x1, P6 ;  /* 0x0000000203157211 */ /* 0x001fc400030f0eff */
[----:B-1----:R-:W-:-:S05]  /*19ec0*/  PRMT R8, R8, 0x7632, R8 ;  /* 0x0000763208087816 */ /* 0x002fca0000000008 */
[----:B------:R0:W-:Y:S04]  /*19ed0*/  @P1 STG.E.U16 [R22.64], R8 ;  /* 0x0000000816001986 */ /* 0x0001e8000c101504 */
[----:B------:R-:W-:Y:S04]  /*19ee0*/  @P5 STG.E.U16 [R20.64], R26 ;  /* 0x0000001a14005986 */ /* 0x000fe8000c101504 */
[----:B------:R-:W1:Y:S01]  /*19ef0*/  LDS.128 R20, [R27+0x800] ;  /* 0x000800001b147984 */ /* 0x000e620000000c00 */
[C---:B------:R-:W-:Y:S02]  /*19f00*/  IADD3 R4, R29.reuse, 0x4c, RZ ;  /* 0x0000004c1d047810 */ /* 0x040fe40007ffe0ff */
[----:B------:R-:W-:-:S02]  /*19f10*/  IADD3 R18, R29, 0x4b, RZ ;  /* 0x0000004b1d127810 */ /* 0x000fc40007ffe0ff */
[----:B0-----:R-:W-:Y:S02]  /*19f20*/  IADD3 R8, R29, 0x4d, RZ ;  /* 0x0000004d1d087810 */ /* 0x001fe40007ffe0ff */
[----:B------:R-:W-:Y:S02]  /*19f30*/  ISETP.LT.AND P1, PT, R4, c[0x0][0x17c], !P0 ;  /* 0x00005f0004007a0c */ /* 0x000fe40004721270 */
[----:B------:R-:W-:Y:S02]  /*19f40*/  IADD3 R4, R3, c[0x0][0x198], RZ ;  /* 0x0000660003047a10 */ /* 0x000fe40007ffe0ff */
[----:B------:R-:W-:Y:S01]  /*19f50*/  ISETP.LT.AND P2, PT, R18, c[0x0][0x17c], !P0 ;  /* 0x00005f0012007a0c */ /* 0x000fe20004741270 */
[----:B-1----:R0:W-:Y:S01]  /*19f60*/  STL [R1+0x5e4], R23 ;  /* 0x0005e41701007387 */ /* 0x0021e20000100800 */
[----:B------:R-:W-:-:S03]  /*19f70*/  ISETP.LT.AND P5, PT, R8, c[0x0][0x17c], !P0 ;  /* 0x00005f0008007a0c */ /* 0x000fc600047a1270 */
[----:B------:R1:W2:Y:S04]  /*19f80*/  LDS.128 R16, [R28+0x800] ;  /* 0x000800001c107984 */ /* 0x0002a80000000c00 */
[----:B0-----:R-:W3:Y:S01]  /*19f90*/  LDL.LU R23, [R1+0x3a4] ;  /* 0x0003a40001177983 */ /* 0x001ee20000300800 */
[----:B------:R-:W-:Y:S01]  /*19fa0*/  IMAD.MOV.U32 R8, RZ, RZ, R26 ;  /* 0x000000ffff087224 */ /* 0x000fe200078e001a */
[----:B-1----:R-:W-:-:S04]  /*19fb0*/  LEA R28, P6, R4, R0, 0x1 ;  /* 0x00000000041c7211 */ /* 0x002fc800078c08ff */
[----:B------:R-:W-:Y:S02]  /*19fc0*/  LEA.HI.X.SX32 R29, R4, R2, 0x1, P6 ;  /* 0x00000002041d7211 */ /* 0x000fe400030f0eff */
[----:B------:R-:W-:-:S05]  /*19fd0*/  PRMT R24, R8, 0x7632, R24 ;  /* 0x0000763208187816 */ /* 0x000fca0000000018 */
[----:B------:R0:W-:Y:S04]  /*19fe0*/  @P4 STG.E.U16 [R28.64], R24 ;  /* 0x000000181c004986 */ /* 0x0001e8000c101504 */
[----:B0-----:R-:W4:Y:S01]  /*19ff0*/  LDL.LU R24, [R1+0x14] ;  /* 0x0000140001187983 */ /* 0x001f220000300800 */
[----:B------:R-:W-:-:S04]  /*1a000*/  IADD3 R3, R4, c[0x0][0x198], RZ ;  /* 0x0000660004037a10 */ /* 0x000fc80007ffe0ff */
[C---:B------:R-:W-:Y:S02]  /*1a010*/  LEA R26, P6, R3.reuse, R0, 0x1 ;  /* 0x00000000031a7211 */ /* 0x040fe400078c08ff */
[C---:B------:R-:W-:Y:S02]  /*1a020*/  IADD3 R8, R3.reuse, c[0x0][0x198], RZ ;  /* 0x0000660003087a10 */ /* 0x040fe40007ffe0ff */
[----:B------:R-:W-:Y:S02]  /*1a030*/  LEA.HI.X.SX32 R27, R3, R2, 0x1, P6 ;  /* 0x00000002031b7211 */ /* 0x000fe400030f0eff */
[----:B------:R-:W-:-:S03]  /*1a040*/  LEA R28, P6, R8, R0, 0x1 ;  /* 0x00000000081c7211 */ /* 0x000fc600078c08ff */
[----:B------:R0:W-:Y:S01]  /*1a050*/  @P3 STG.E.U16 [R26.64], R12 ;  /* 0x0000000c1a003986 */ /* 0x0001e2000c101504 */
[----:B------:R-:W-:Y:S02]  /*1a060*/  LEA.HI.X.SX32 R29, R8, R2, 0x1, P6 ;  /* 0x00000002081d7211 */ /* 0x000fe400030f0eff */
[----:B0-----:R-:W-:-:S05]  /*1a070*/  PRMT R12, R12, 0x7632, R12 ;  /* 0x000076320c0c7816 */ /* 0x001fca000000000c */
[----:B------:R0:W-:Y:S01]  /*1a080*/  @P2 STG.E.U16 [R28.64], R12 ;  /* 0x0000000c1c002986 */ /* 0x0001e2000c101504 */
[C---:B---3--:R-:W-:Y:S02]  /*1a090*/  IADD3 R4, R23.reuse, 0x4e, RZ ;  /* 0x0000004e17047810 */ /* 0x048fe40007ffe0ff */
[----:B------:R-:W-:Y:S02]  /*1a0a0*/  IADD3 R3, R23, 0x4f, RZ ;  /* 0x0000004f17037810 */ /* 0x000fe40007ffe0ff */
[----:B------:R-:W-:Y:S02]  /*1a0b0*/  ISETP.LT.AND P4, PT, R4, c[0x0][0x17c], !P0 ;  /* 0x00005f0004007a0c */ /* 0x000fe40004781270 */
[----:B------:R-:W-:Y:S02]  /*1a0c0*/  IADD3 R4, R8, c[0x0][0x198], RZ ;  /* 0x0000660008047a10 */ /* 0x000fe40007ffe0ff */
[----:B------:R-:W-:Y:S02]  /*1a0d0*/  ISETP.LT.AND P3, PT, R3, c[0x0][0x17c], !P0 ;  /* 0x00005f0003007a0c */ /* 0x000fe40004761270 */
[----:B------:R-:W-:-:S02]  /*1a0e0*/  LEA R26, P6, R4, R0, 0x1 ;  /* 0x00000000041a7211 */ /* 0x000fc400078c08ff */
[C---:B------:R-:W-:Y:S02]  /*1a0f0*/  IADD3 R3, R4.reuse, c[0x0][0x198], RZ ;  /* 0x0000660004037a10 */ /* 0x040fe40007ffe0ff */
[----:B------:R-:W-:Y:S02]  /*1a100*/  LEA.HI.X.SX32 R27, R4, R2, 0x1, P6 ;  /* 0x00000002041b7211 */ /* 0x000fe400030f0eff */
[C---:B0-----:R-:W-:Y:S02]  /*1a110*/  LEA R28, P6, R3.reuse, R0, 0x1 ;  /* 0x00000000031c7211 */ /* 0x041fe400078c08ff */
[C---:B------:R-:W-:Y:S01]  /*1a120*/  IADD3 R4, R3.reuse, c[0x0][0x198], RZ ;  /* 0x0000660003047a10 */ /* 0x040fe20007ffe0ff */
[----:B--2---:R0:W-:Y:S01]  /*1a130*/  @P1 STG.E.U16 [R26.64], R16 ;  /* 0x000000101a001986 */ /* 0x0041e2000c101504 */
[----:B------:R-:W-:Y:S02]  /*1a140*/  LEA.HI.X.SX32 R29, R3, R2, 0x1, P6 ;  /* 0x00000002031d7211 */ /* 0x000fe400030f0eff */
[----:B------:R-:W-:-:S02]  /*1a150*/  IADD3 R3, R4, c[0x0][0x198], RZ ;  /* 0x0000660004037a10 */ /* 0x000fc40007ffe0ff */
[----:B------:R-:W-:Y:S02]  /*1a160*/  IADD3 R8, R23, 0x50, RZ ;  /* 0x0000005017087810 */ /* 0x000fe40007ffe0ff */
[----:B0-----:R-:W-:Y:S02]  /*1a170*/  LEA R26, P6, R4, R0, 0x1 ;  /* 0x00000000041a7211 */ /* 0x001fe400078c08ff */
[----:B------:R-:W-:Y:S02]  /*1a180*/  PRMT R16, R16, 0x7632, R16 ;  /* 0x0000763210107816 */ /* 0x000fe40000000010 */
[----:B------:R-:W-:-:S03]  /*1a190*/  LEA.HI.X.SX32 R27, R4, R2, 0x1, P6 ;  /* 0x00000002041b7211 */ /* 0x000fc600030f0eff */
[----:B------:R0:W-:Y:S01]  /*1a1a0*/  @P5 STG.E.U16 [R28.64], R16 ;  /* 0x000000101c005986 */ /* 0x0001e2000c101504 */
[----:B------:R-:W-:Y:S02]  /*1a1b0*/  ISETP.LT.AND P2, PT, R8, c[0x0][0x17c], !P0 ;  /* 0x00005f0008007a0c */ /* 0x000fe40004741270 */
[----:B------:R-:W-:Y:S01]  /*1a1c0*/  IADD3 R4, R3, c[0x0][0x198], RZ ;  /* 0x0000660003047a10 */ /* 0x000fe20007ffe0ff */
[----:B------:R1:W-:Y:S01]  /*1a1d0*/  @P4 STG.E.U16 [R26.64], R20 ;  /* 0x000000141a004986 */ /* 0x0003e2000c101504 */
[----:B------:R-:W-:Y:S02]  /*1a1e0*/  IADD3 R8, R23, 0x51, RZ ;  /* 0x0000005117087810 */ /* 0x000fe40007ffe0ff */
[C---:B0-----:R-:W-:Y:S02]  /*1a1f0*/  LEA R28, P6, R3.reuse, R0, 0x1 ;  /* 0x00000000031c7211 */ /* 0x041fe400078c08ff */
[----:B------:R-:W-:Y:S02]  /*1a200*/  ISETP.LT.AND P1, PT, R8, c[0x0][0x17c], !P0 ;  /* 0x00005f0008007a0c */ /* 0x000fe40004721270 */
[----:B------:R-:W-:-:S02]  /*1a210*/  LEA.HI.X.SX32 R29, R3, R2, 0x1, P6 ;  /* 0x00000002031d7211 */ /* 0x000fc400030f0eff */
[----:B-1----:R-:W-:Y:S02]  /*1a220*/  PRMT R20, R20, 0x7632, R20 ;  /* 0x0000763214147816 */ /* 0x002fe40000000014 */
[C---:B------:R-:W-:Y:S02]  /*1a230*/  LEA R26, P6, R4.reuse, R0, 0x1 ;  /* 0x00000000041a7211 */ /* 0x040fe400078c08ff */
[C---:B------:R-:W-:Y:S02]  /*1a240*/  IADD3 R3, R4.reuse, c[0x0][0x198], RZ ;  /* 0x0000660004037a10 */ /* 0x040fe40007ffe0ff */
[----:B------:R-:W-:Y:S01]  /*1a250*/  IADD3 R8, R23, 0x52, RZ ;  /* 0x0000005217087810 */ /* 0x000fe20007ffe0ff */
[----:B------:R0:W-:Y:S01]  /*1a260*/  @P3 STG.E.U16 [R28.64], R20 ;  /* 0x000000141c003986 */ /* 0x0001e2000c101504 */
[----:B------:R-:W-:Y:S02]  /*1a270*/  LEA.HI.X.SX32 R27, R4, R2, 0x1, P6 ;  /* 0x00000002041b7211 */ /* 0x000fe400030f0eff */
[----:B------:R-:W-:-:S02]  /*1a280*/  ISETP.LT.AND P5, PT, R8, c[0x0][0x17c], !P0 ;  /* 0x00005f0008007a0c */ /* 0x000fc400047a1270 */
[C---:B------:R-:W-:Y:S01]  /*1a290*/  IADD3 R4, R3.reuse, c[0x0][0x198], RZ ;  /* 0x0000660003047a10 */ /* 0x040fe20007ffe0ff */
[----:B----4-:R1:W-:Y:S01]  /*1a2a0*/  @P2 STG.E.U16 [R26.64], R24 ;  /* 0x000000181a002986 */ /* 0x0103e2000c101504 */
[----:B0-----:R-:W-:-:S04]  /*1a2b0*/  LEA R28, P6, R3, R0, 0x1 ;  /* 0x00000000031c7211 */ /* 0x001fc800078c08ff */
[----:B------:R-:W-:Y:S02]  /*1a2c0*/  LEA.HI.X.SX32 R29, R3, R2, 0x1, P6 ;  /* 0x00000002031d7211 */ /* 0x000fe400030f0eff */
[----:B-1----:R-:W-:Y:S02]  /*1a2d0*/  LEA R26, P6, R4, R0, 0x1 ;  /* 0x00000000041a7211 */ /* 0x002fe400078c08ff */
[----:B------:R-:W-:Y:S02]  /*1a2e0*/  PRMT R12, R24, 0x7632, R12 ;  /* 0x00007632180c7816 */ /* 0x000fe4000000000c */
[----:B------:R-:W-:-:S03]  /*1a2f0*/  LEA.HI.X.SX32 R27, R4, R2, 0x1, P6 ;  /* 0x00000002041b7211 */ /* 0x000fc600030f0eff */
[----:B------:R-:W-:Y:S04]  /*1a300*/  @P1 STG.E.U16 [R28.64], R12 ;  /* 0x0000000c1c001986 */ /* 0x000fe8000c101504 */
[----:B------:R0:W-:Y:S04]  /*1a310*/  @P5 STG.E.U16 [R26.64], R25 ;  /* 0x000000191a005986 */ /* 0x0001e8000c101504 */
[----:B0-----:R-:W2:Y:S04]  /*1a320*/  LDL.LU.64 R26, [R1+0x5e8] ;  /* 0x0005e800011a7983 */ /* 0x001ea80000300a00 */
[----:B------:R-:W3:Y:S01]  /*1a330*/  LDL.LU R20, [R1+0x4] ;  /* 0x0000040001147983 */ /* 0x000ee20000300800 */
[----:B------:R-:W-:-:S02]  /*1a340*/  IADD3 R8, R23, 0x53, RZ ;  /* 0x0000005317087810 */ /* 0x000fc40007ffe0ff */
[----:B------:R-:W-:Y:S02]  /*1a350*/  IADD3 R3, R4, c[0x0][0x198], RZ ;  /* 0x0000660004037a10 */ /* 0x000fe40007ffe0ff */
[----:B------:R-:W-:Y:S02]  /*1a360*/  ISETP.LT.AND P4, PT, R8, c[0x0][0x17c], !P0 ;  /* 0x00005f0008007a0c */ /* 0x000fe40004781270 */
[----:B------:R-:W-:Y:S02]  /*1a370*/  IADD3 R8, R23, 0x54, RZ ;  /* 0x0000005417087810 */ /* 0x000fe40007ffe0ff */
[C---:B------:R-:W-:Y:S02]  /*1a380*/  LEA R28, P6, R3.reuse, R0, 0x1 ;  /* 0x00000000031c7211 */ /* 0x040fe400078c08ff */
[----:B------:R-:W-:Y:S02]  /*1a390*/  ISETP.LT.AND P3, PT, R8, c[0x0][0x17c], !P0 ;  /* 0x00005f0008007a0c */ /* 0x000fe40004761270 */
[----:B------:R-:W-:-:S02]  /*1a3a0*/  IADD3 R4, R3, c[0x0][0x198], RZ ;  /* 0x0000660003047a10 */ /* 0x000fc40007ffe0ff */
[----:B------:R-:W-:Y:S02]  /*1a3b0*/  IADD3 R8, R23, 0x55, RZ ;  /* 0x0000005517087810 */ /* 0x000fe40007ffe0ff */
[----:B------:R-:W-:Y:S02]  /*1a3c0*/  LEA.HI.X.SX32 R29, R3, R2, 0x1, P6 ;  /* 0x00000002031d7211 */ /* 0x000fe400030f0eff */
[----:B------:R-:W-:Y:S02]  /*1a3d0*/  PRMT R25, R25, 0x7632, R25 ;  /* 0x0000763219197816 */ /* 0x000fe40000000019 */
[----:B------:R-:W-:Y:S02]  /*1a3e0*/  LEA R24, P6, R4, R0, 0x1 ;  /* 0x0000000004187211 */ /* 0x000fe400078c08ff */
[----:B------:R-:W-:Y:S02]  /*1a3f0*/  ISETP.LT.AND P2, PT, R8, c[0x0][0x17c], !P0 ;  /* 0x00005f0008007a0c */ /* 0x000fe40004741270 */
[----:B------:R-:W-:Y:S01]  /*1a400*/  IADD3 R3, R4, c[0x0][0x198], RZ ;  /* 0x0000660004037a10 */ /* 0x000fe20007ffe0ff */
[----:B------:R0:W-:Y:S01]  /*1a410*/  @P4 STG.E.U16 [R28.64], R25 ;  /* 0x000000191c004986 */ /* 0x0001e2000c101504 */
[----:B------:R-:W-:-:S02]  /*1a420*/  PRMT R16, R5, 0x7632, R16 ;  /* 0x0000763205107816 */ /* 0x000fc40000000010 */
[----:B0-----:R-:W-:Y:S02]  /*1a430*/  LEA.HI.X.SX32 R25, R4, R2, 0x1, P6 ;  /* 0x0000000204197211 */ /* 0x001fe400030f0eff */
[----:B------:R-:W-:-:S04]  /*1a440*/  LEA R28, P6, R3, R0, 0x1 ;  /* 0x00000000031c7211 */ /* 0x000fc800078c08ff */
[----:B------:R-:W-:Y:S01]  /*1a450*/  LEA.HI.X.SX32 R29, R3, R2, 0x1, P6 ;  /* 0x00000002031d7211 */ /* 0x000fe200030f0eff */
[----:B------:R-:W-:Y:S04]  /*1a460*/  @P3 STG.E.U16 [R24.64], R5 ;  /* 0x0000000518003986 */ /* 0x000fe8000c101504 */
[----:B------:R0:W-:Y:S04]  /*1a470*/  @P2 STG.E.U16 [R28.64], R16 ;  /* 0x000000101c002986 */ /* 0x0001e8000c101504 */
[----:B0-----:R-:W4:Y:S01]  /*1a480*/  LDL.LU R29, [R1+0x18] ;  /* 0x00001800011d7983 */ /* 0x001f220000300800 */
[----:B------:R-:W-:-:S04]  /*1a490*/  IADD3 R8, R23, 0x56, RZ ;  /* 0x0000005617087810 */ /* 0x000fc80007ffe0ff */
[----:B------:R-:W-:Y:S02]  /*1a4a0*/  ISETP.LT.AND P1, PT, R8, c[0x0][0x17c], !P0 ;  /* 0x00005f0008007a0c */ /* 0x000fe40004721270 */
[----:B------:R-:W-:-:S04]  /*1a4b0*/  IADD3 R8, R23, 0x57, RZ ;  /* 0x0000005717087810 */ /* 0x000fc80007ffe0ff */
[----:B------:R-:W-:Y:S02]  /*1a4c0*/  ISETP.LT.AND P5, PT, R8, c[0x0][0x17c], !P0 ;  /* 0x00005f0008007a0c */ /* 0x000fe400047a1270 */
[C---:B------:R-:W-:Y:S02]  /*1a4d0*/  IADD3 R8, R23.reuse, 0x58, RZ ;  /* 0x0000005817087810 */ /* 0x040fe40007ffe0ff */
[----:B------:R-:W-:Y:S02]  /*1a4e0*/  IADD3 R4, R23, 0x59, RZ ;  /* 0x0000005917047810 */ /* 0x000fe40007ffe0ff */
[----:B------:R-:W-:Y:S02]  /*1a4f0*/  ISETP.LT.AND P4, PT, R8, c[0x0][0x17c], !P0 ;  /* 0x00005f0008007a0c */ /* 0x000fe40004781270 */
[----:B------:R-:W-:Y:S02]  /*1a500*/  IADD3 R8, R3, c[0x0][0x198], RZ ;  /* 0x0000660003087a10 */ /* 0x000fe40007ffe0ff */
[----:B------:R-:W-:-:S02]  /*1a510*/  ISETP.LT.AND P3, PT, R4, c[0x0][0x17c], !P0 ;  /* 0x00005f0004007a0c */ /* 0x000fc40004761270 */
[C---:B------:R-:W-:Y:S02]  /*1a520*/  LEA R4, P6, R8.reuse, R0, 0x1 ;  /* 0x0000000008047211 */ /* 0x040fe400078c08ff */
[C---:B------:R-:W-:Y:S02]  /*1a530*/  IADD3 R3, R8.reuse, c[0x0][0x198], RZ ;  /* 0x0000660008037a10 */ /* 0x040fe40007ffe0ff */
[----:B------:R-:W-:Y:S02]  /*1a540*/  LEA.HI.X.SX32 R5, R8, R2, 0x1, P6 ;  /* 0x0000000208057211 */ /* 0x000fe400030f0eff */
[----:B------:R-:W-:-:S03]  /*1a550*/  LEA R24, P6, R3, R0, 0x1 ;  /* 0x0000000003187211 */ /* 0x000fc600078c08ff */
[----:B------:R0:W-:Y:S01]  /*1a560*/  @P1 STG.E.U16 [R4.64], R9 ;  /* 0x0000000904001986 */ /* 0x0001e2000c101504 */
[----:B------:R-:W-:Y:S02]  /*1a570*/  LEA.HI.X.SX32 R25, R3, R2, 0x1, P6 ;  /* 0x0000000203197211 */ /* 0x000fe400030f0eff */
[C---:B------:R-:W-:Y:S02]  /*1a580*/  IADD3 R12, R23.reuse, 0x5a, RZ ;  /* 0x0000005a170c7810 */ /* 0x040fe40007ffe0ff */
[----:B0-----:R-:W-:Y:S02]  /*1a590*/  IADD3 R4, R23, 0x5b, RZ ;  /* 0x0000005b17047810 */ /* 0x001fe40007ffe0ff */
[----:B------:R-:W-:Y:S02]  /*1a5a0*/  IADD3 R5, R3, c[0x0][0x198], RZ ;  /* 0x0000660003057a10 */ /* 0x000fe40007ffe0ff */
[----:B------:R-:W-:Y:S02]  /*1a5b0*/  PRMT R9, R9, 0x7632, R9 ;  /* 0x0000763209097816 */ /* 0x000fe40000000009 */
[----:B------:R-:W-:-:S02]  /*1a5c0*/  ISETP.LT.AND P1, PT, R4, c[0x0][0x17c], !P0 ;  /* 0x00005f0004007a0c */ /* 0x000fc40004721270 */
[----:B------:R-:W-:Y:S02]  /*1a5d0*/  LEA R4, P6, R5, R0, 0x1 ;  /* 0x0000000005047211 */ /* 0x000fe400078c08ff */
[----:B------:R-:W-:Y:S02]  /*1a5e0*/  IADD3 R3, R23, 0x5c, RZ ;  /* 0x0000005c17037810 */ /* 0x000fe40007ffe0ff */
[C---:B------:R-:W-:Y:S01]  /*1a5f0*/  IADD3 R8, R5.reuse, c[0x0][0x198], RZ ;  /* 0x0000660005087a10 */ /* 0x040fe20007ffe0ff */
[----:B------:R0:W-:Y:S01]  /*1a600*/  @P5 STG.E.U16 [R24.64], R9 ;  /* 0x0000000918005986 */ /* 0x0001e2000c101504 */
[----:B------:R-:W-:Y:S02]  /*1a610*/  LEA.HI.X.SX32 R5, R5, R2, 0x1, P6 ;  /* 0x0000000205057211 */ /* 0x000fe400030f0eff */
[----:B------:R-:W-:Y:S02]  /*1a620*/  ISETP.LT.AND P5, PT, R3, c[0x0][0x17c], !P0 ;  /* 0x00005f0003007a0c */ /* 0x000fe400047a1270 */
[----:B------:R-:W-:-:S02]  /*1a630*/  ISETP.LT.AND P2, PT, R12, c[0x0][0x17c], !P0 ;  /* 0x00005f000c007a0c */ /* 0x000fc40004741270 */
[C---:B------:R-:W-:Y:S02]  /*1a640*/  IADD3 R3, R8.reuse, c[0x0][0x198], RZ ;  /* 0x0000660008037a10 */ /* 0x040fe40007ffe0ff */
[C---:B0-----:R-:W-:Y:S02]  /*1a650*/  LEA R24, P6, R8.reuse, R0, 0x1 ;  /* 0x0000000008187211 */ /* 0x041fe400078c08ff */
[----:B------:R-:W-:Y:S02]  /*1a660*/  IADD3 R9, R23, 0x5d, RZ ;  /* 0x0000005d17097810 */ /* 0x000fe40007ffe0ff */
[----:B------:R-:W-:Y:S02]  /*1a670*/  LEA.HI.X.SX32 R25, R8, R2, 0x1, P6 ;  /* 0x0000000208197211 */ /* 0x000fe400030f0eff */
[----:B------:R-:W-:Y:S02]  /*1a680*/  LEA R8, P6, R3, R0, 0x1 ;  /* 0x0000000003087211 */ /* 0x000fe400078c08ff */
[----:B------:R-:W-:-:S02]  /*1a690*/  IADD3 R16, R23, 0x5f, RZ ;  /* 0x0000005f17107810 */ /* 0x000fc40007ffe0ff */
[----:B---3--:R-:W-:Y:S01]  /*1a6a0*/  PRMT R12, R20, 0x7632, R12 ;  /* 0x00007632140c7816 */ /* 0x008fe2000000000c */
[----:B------:R0:W-:Y:S01]  /*1a6b0*/  @P4 STG.E.U16 [R4.64], R20 ;  /* 0x0000001404004986 */ /* 0x0001e2000c101504 */
[----:B------:R-:W-:Y:S02]  /*1a6c0*/  ISETP.LT.AND P4, PT, R9, c[0x0][0x17c], !P0 ;  /* 0x00005f0009007a0c */ /* 0x000fe40004781270 */
[----:B------:R-:W-:Y:S01]  /*1a6d0*/  LEA.HI.X.SX32 R9, R3, R2, 0x1, P6 ;  /* 0x0000000203097211 */ /* 0x000fe200030f0eff */
[----:B------:R1:W-:Y:S01]  /*1a6e0*/  @P3 STG.E.U16 [R24.64], R12 ;  /* 0x0000000c18003986 */ /* 0x0003e2000c101504 */
[----:B0-----:R-:W-:Y:S02]  /*1a6f0*/  IADD3 R4, R23, 0x5e, RZ ;  /* 0x0000005e17047810 */ /* 0x001fe40007ffe0ff */
[----:B------:R-:W-:Y:S02]  /*1a700*/  IADD3 R5, R3, c[0x0][0x198], RZ ;  /* 0x0000660003057a10 */ /* 0x000fe40007ffe0ff */
[----:B------:R-:W-:-:S02]  /*1a710*/  ISETP.LT.AND P3, PT, R4, c[0x0][0x17c], !P0 ;  /* 0x00005f0004007a0c */ /* 0x000fc40004761270 */
[C---:B------:R-:W-:Y:S01]  /*1a720*/  LEA R4, P6, R5.reuse, R0, 0x1 ;  /* 0x0000000005047211 */ /* 0x040fe200078c08ff */
[----:B------:R0:W-:Y:S01]  /*1a730*/  @P2 STG.E.U16 [R8.64], R13 ;  /* 0x0000000d08002986 */ /* 0x0001e2000c101504 */
[C---:B------:R-:W-:Y:S02]  /*1a740*/  IADD3 R3, R5.reuse, c[0x0][0x198], RZ ;  /* 0x0000660005037a10 */ /* 0x040fe40007ffe0ff */
[----:B------:R-:W-:Y:S02]  /*1a750*/  LEA.HI.X.SX32 R5, R5, R2, 0x1, P6 ;  /* 0x0000000205057211 */ /* 0x000fe400030f0eff */
[----:B-1----:R-:W-:Y:S02]  /*1a760*/  IADD3 R25, R3, c[0x0][0x198], RZ ;  /* 0x0000660003197a10 */ /* 0x002fe40007ffe0ff */
[----:B0-----:R-:W-:Y:S02]  /*1a770*/  PRMT R9, R13, 0x7632, R9 ;  /* 0x000076320d097816 */ /* 0x001fe40000000009 */
[----:B------:R-:W-:-:S03]  /*1a780*/  LEA R8, P6, R3, R0, 0x1 ;  /* 0x0000000003087211 */ /* 0x000fc600078c08ff */
[----:B------:R0:W-:Y:S01]  /*1a790*/  @P1 STG.E.U16 [R4.64], R9 ;  /* 0x0000000904001986 */ /* 0x0001e2000c101504 */
[----:B------:R-:W-:Y:S02]  /*1a7a0*/  IADD3 R12, R23, 0x61, RZ ;  /* 0x00000061170c7810 */ /* 0x000fe40007ffe0ff */
[----:B------:R-:W-:Y:S02]  /*1a7b0*/  PRMT R24, R17, 0x7632, R24 ;  /* 0x0000763211187816 */ /* 0x000fe40000000018 */
[----:B------:R-:W-:Y:S02]  /*1a7c0*/  ISETP.LT.AND P2, PT, R16, c[0x0][0x17c], !P0 ;  /* 0x00005f0010007a0c */ /* 0x000fe40004741270 */
[----:B0-----:R-:W-:Y:S02]  /*1a7d0*/  LEA.HI.X.SX32 R9, R3, R2, 0x1, P6 ;  /* 0x0000000203097211 */ /* 0x001fe400030f0eff */
[C---:B------:R-:W-:Y:S02]  /*1a7e0*/  LEA R4, P6, R25.reuse, R0, 0x1 ;  /* 0x0000000019047211 */ /* 0x040fe400078c08ff */
[C---:B------:R-:W-:Y:S01]  /*1a7f0*/  IADD3 R3, R25.reuse, c[0x0][0x198], RZ ;  /* 0x0000660019037a10 */ /* 0x040fe20007ffe0ff */
[----:B------:R0:W-:Y:S01]  /*1a800*/  @P5 STG.E.U16 [R8.64], R17 ;  /* 0x0000001108005986 */ /* 0x0001e2000c101504 */
[----:B------:R-:W-:-:S02]  /*1a810*/  LEA.HI.X.SX32 R5, R25, R2, 0x1, P6 ;  /* 0x0000000219057211 */ /* 0x000fc400030f0eff */
[----:B------:R-:W-:Y:S02]  /*1a820*/  ISETP.LT.AND P5, PT, R12, c[0x0][0x17c], !P0 ;  /* 0x00005f000c007a0c */ /* 0x000fe400047a1270 */
[C---:B------:R-:W-:Y:S02]  /*1a830*/  IADD3 R16, R23.reuse, 0x60, RZ ;  /* 0x0000006017107810 */ /* 0x040fe40007ffe0ff */
[----:B------:R-:W-:Y:S02]  /*1a840*/  IADD3 R12, R23, 0x62, RZ ;  /* 0x00000062170c7810 */ /* 0x000fe40007ffe0ff */
[C---:B------:R-:W-:Y:S02]  /*1a850*/  IADD3 R13, R3.reuse, c[0x0][0x198], RZ ;  /* 0x00006600030d7a10 */ /* 0x040fe40007ffe0ff */
[----:B0-----:R-:W-:Y:S01]  /*1a860*/  LEA R8, P6, R3, R0, 0x1 ;  /* 0x0000000003087211 */ /* 0x001fe200078c08ff */
[----:B------:R-:W-:Y:S01]  /*1a870*/  @P4 STG.E.U16 [R4.64], R24 ;  /* 0x0000001804004986 */ /* 0x000fe2000c101504 */
[----:B------:R-:W-:-:S02]  /*1a880*/  ISETP.LT.AND P1, PT, R16, c[0x0][0x17c], !P0 ;  /* 0x00005f0010007a0c */ /* 0x000fc40004721270 */
[----:B------:R-:W-:Y:S02]  /*1a890*/  LEA.HI.X.SX32 R9, R3, R2, 0x1, P6 ;  /* 0x0000000203097211 */ /* 0x000fe400030f0eff */
[----:B------:R-:W-:Y:S02]  /*1a8a0*/  ISETP.LT.AND P4, PT, R12, c[0x0][0x17c], !P0 ;  /* 0x00005f000c007a0c */ /* 0x000fe40004781270 */
[----:B------:R-:W-:Y:S02]  /*1a8b0*/  LEA R12, P6, R13, R0, 0x1 ;  /* 0x000000000d0c7211 */ /* 0x000fe400078c08ff */
[----:B------:R-:W-:Y:S02]  /*1a8c0*/  IADD3 R16, R23, 0x63, RZ ;  /* 0x0000006317107810 */ /* 0x000fe40007ffe0ff */
[C---:B------:R-:W-:Y:S01]  /*1a8d0*/  IADD3 R3, R13.reuse, c[0x0][0x198], RZ ;  /* 0x000066000d037a10 */ /* 0x040fe20007ffe0ff */
[----:B------:R0:W-:Y:S01]  /*1a8e0*/  @P3 STG.E.U16 [R8.64], R21 ;  /* 0x0000001508003986 */ /* 0x0001e2000c101504 */
[----:B------:R-:W-:-:S02]  /*1a8f0*/  LEA.HI.X.SX32 R13, R13, R2, 0x1, P6 ;  /* 0x000000020d0d7211 */ /* 0x000fc400030f0eff */
[----:B------:R-:W-:Y:S02]  /*1a900*/  ISETP.LT.AND P3, PT, R16, c[0x0][0x17c], !P0 ;  /* 0x00005f0010007a0c */ /* 0x000fe40004761270 */
[----:B------:R-:W-:Y:S02]  /*1a910*/  LEA R16, P6, R3, R0, 0x1 ;  /* 0x0000000003107211 */ /* 0x000fe400078c08ff */
[----:B------:R-:W-:Y:S02]  /*1a920*/  IADD3 R20, R23, 0x64, RZ ;  /* 0x0000006417147810 */ /* 0x000fe40007ffe0ff */
[----:B------:R-:W-:Y:S02]  /*1a930*/  LEA.HI.X.SX32 R17, R3, R2, 0x1, P6 ;  /* 0x0000000203117211 */ /* 0x000fe400030f0eff */
[----:B0-----:R-:W-:-:S05]  /*1a940*/  PRMT R9, R21, 0x7632, R9 ;  /* 0x0000763215097816 */ /* 0x001fca0000000009 */
[----:B------:R-:W-:Y:S01]  /*1a950*/  @P2 STG.E.U16 [R12.64], R9 ;  /* 0x000000090c002986 */ /* 0x000fe2000c101504 */
[----:B------:R-:W-:Y:S02]  /*1a960*/  ISETP.LT.AND P2, PT, R20, c[0x0][0x17c], !P0 ;  /* 0x00005f0014007a0c */ /* 0x000fe40004741270 */
[----:B----4-:R-:W-:Y:S01]  /*1a970*/  PRMT R20, R29, 0x7632, R20 ;  /* 0x000076321d147816 */ /* 0x010fe20000000014 */
[----:B------:R0:W-:Y:S04]  /*1a980*/  @P1 STG.E.U16 [R16.64], R29 ;  /* 0x0000001d10001986 */ /* 0x0001e8000c101504 */
[----:B0-----:R-:W3:Y:S01]  /*1a990*/  LDL.LU R29, [R1+0x8] ;  /* 0x00000800011d7983 */ /* 0x001ee20000300800 */
[----:B------:R-:W-:Y:S02]  /*1a9a0*/  IADD3 R25, R3, c[0x0][0x198], RZ ;  /* 0x0000660003197a10 */ /* 0x000fe40007ffe0ff */
[----:B------:R-:W-:-:S02]  /*1a9b0*/  IADD3 R5, R23, 0x65, RZ ;  /* 0x0000006517057810 */ /* 0x000fc40007ffe0ff */
[C---:B------:R-:W-:Y:S02]  /*1a9c0*/  LEA R4, P6, R25.reuse, R0, 0x1 ;  /* 0x0000000019047211 */ /* 0x040fe400078c08ff */
[----:B------:R-:W-:Y:S02]  /*1a9d0*/  IADD3 R3, R25, c[0x0][0x198], RZ ;  /* 0x0000660019037a10 */ /* 0x000fe40007ffe0ff */
[----:B------:R-:W-:Y:S02]  /*1a9e0*/  ISETP.LT.AND P1, PT, R5, c[0x0][0x17c], !P0 ;  /* 0x00005f0005007a0c */ /* 0x000fe40004721270 */
[----:B------:R-:W-:Y:S02]  /*1a9f0*/  LEA.HI.X.SX32 R5, R25, R2, 0x1, P6 ;  /* 0x0000000219057211 */ /* 0x000fe400030f0eff */
[----:B------:R-:W-:Y:S02]  /*1aa00*/  LEA R8, P6, R3, R0, 0x1 ;  /* 0x0000000003087211 */ /* 0x000fe400078c08ff */
[----:B------:R-:W-:-:S02]  /*1aa10*/  IADD3 R12, R23, 0x66, RZ ;  /* 0x00000066170c7810 */ /* 0x000fc40007ffe0ff */
[C---:B------:R-:W-:Y:S01]  /*1aa20*/  IADD3 R13, R3.reuse, c[0x0][0x198], RZ ;  /* 0x00006600030d7a10 */ /* 0x040fe20007ffe0ff */
[----:B------:R0:W-:Y:S01]  /*1aa30*/  @P5 STG.E.U16 [R4.64], R20 ;  /* 0x0000001404005986 */ /* 0x0001e2000c101504 */
[----:B------:R-:W-:Y:S02]  /*1aa40*/  LEA.HI.X.SX32 R9, R3, R2, 0x1, P6 ;  /* 0x0000000203097211 */ /* 0x000fe400030f0eff */
[----:B------:R-:W-:Y:S02]  /*1aa50*/  ISETP.LT.AND P5, PT, R12, c[0x0][0x17c], !P0 ;  /* 0x00005f000c007a0c */ /* 0x000fe400047a1270 */
[C---:B------:R-:W-:Y:S02]  /*1aa60*/  LEA R12, P6, R13.reuse, R0, 0x1 ;  /* 0x000000000d0c7211 */ /* 0x040fe400078c08ff */
[C---:B------:R-:W-:Y:S02]  /*1aa70*/  IADD3 R17, R13.reuse, c[0x0][0x198], RZ ;  /* 0x000066000d117a10 */ /* 0x040fe40007ffe0ff */
[----:B------:R-:W-:-:S02]  /*1aa80*/  LEA.HI.X.SX32 R13, R13, R2, 0x1, P6 ;  /* 0x000000020d0d7211 */ /* 0x000fc400030f0eff */
[C---:B------:R-:W-:Y:S02]  /*1aa90*/  LEA R16, P6, R17.reuse, R0, 0x1 ;  /* 0x0000000011107211 */ /* 0x040fe400078c08ff */
[C---:B0-----:R-:W-:Y:S02]  /*1aaa0*/  IADD3 R5, R17.reuse, c[0x0][0x198], RZ ;  /* 0x0000660011057a10 */ /* 0x041fe40007ffe0ff */
[----:B--2---:R-:W-:Y:S01]  /*1aab0*/  PRMT R21, R26, 0x7632, R21 ;  /* 0x000076321a157816 */ /* 0x004fe20000000015 */
[----:B------:R0:W-:Y:S01]  /*1aac0*/  @P4 STG.E.U16 [R8.64], R26 ;  /* 0x0000001a08004986 */ /* 0x0001e2000c101504 */
[----:B------:R-:W-:Y:S02]  /*1aad0*/  LEA.HI.X.SX32 R17, R17, R2, 0x1, P6 ;  /* 0x0000000211117211 */ /* 0x000fe400030f0eff */
[----:B------:R-:W-:Y:S01]  /*1aae0*/  LEA R20, P6, R5, R0, 0x1 ;  /* 0x0000000005147211 */ /* 0x000fe200078c08ff */
[----:B------:R1:W-:Y:S01]  /*1aaf0*/  @P3 STG.E.U16 [R12.64], R21 ;  /* 0x000000150c003986 */ /* 0x0003e2000c101504 */
[----:B------:R-:W-:-:S02]  /*1ab00*/  IADD3 R3, R23, 0x67, RZ ;  /* 0x0000006717037810 */ /* 0x000fc40007ffe0ff */
[----:B0-----:R-:W-:Y:S02]  /*1ab10*/  IADD3 R9, R5, c[0x0][0x198], RZ ;  /* 0x0000660005097a10 */ /* 0x001fe40007ffe0ff */
[----:B------:R-:W-:Y:S02]  /*1ab20*/  ISETP.LT.AND P4, PT, R3, c[0x0][0x17c], !P0 ;  /* 0x00005f0003007a0c */ /* 0x000fe40004781270 */
[----:B-1----:R-:W-:Y:S02]  /*1ab30*/  LEA.HI.X.SX32 R21, R5, R2, 0x1, P6 ;  /* 0x0000000205157211 */ /* 0x002fe400030f0eff */
[C---:B------:R-:W-:Y:S02]  /*1ab40*/  LEA R8, P6, R9.reuse, R0, 0x1 ;  /* 0x0000000009087211 */ /* 0x040fe400078c08ff */
[----:B------:R-:W-:Y:S02]  /*1ab50*/  IADD3 R5, R9, c[0x0][0x198], RZ ;  /* 0x0000660009057a10 */ /* 0x000fe40007ffe0ff */
[----:B------:R-:W-:-:S02]  /*1ab60*/  IADD3 R3, R23, 0x68, RZ ;  /* 0x0000006817037810 */ /* 0x000fc40007ffe0ff */
[----:B------:R-:W-:Y:S02]  /*1ab70*/  LEA.HI.X.SX32 R9, R9, R2, 0x1, P6 ;  /* 0x0000000209097211 */ /* 0x000fe400030f0eff */
[----:B------:R-:W-:Y:S02]  /*1ab80*/  LEA R4, P6, R5, R0, 0x1 ;  /* 0x0000000005047211 */ /* 0x000fe400078c08ff */
[----:B------:R-:W-:Y:S02]  /*1ab90*/  ISETP.LT.AND P3, PT, R3, c[0x0][0x17c], !P0 ;  /* 0x00005f0003007a0c */ /* 0x000fe40004761270 */
[C---:B------:R-:W-:Y:S01]  /*1aba0*/  IADD3 R13, R5.reuse, c[0x0][0x198], RZ ;  /* 0x00006600050d7a10 */ /* 0x040fe20007ffe0ff */
[----:B------:R0:W-:Y:S01]  /*1abb0*/  @P2 STG.E.U16 [R16.64], R6 ;  /* 0x0000000610002986 */ /* 0x0001e2000c101504 */
[----:B------:R-:W-:Y:S02]  /*1abc0*/  LEA.HI.X.SX32 R5, R5, R2, 0x1, P6 ;  /* 0x0000000205057211 */ /* 0x000fe400030f0eff */
[----:B------:R-:W-:-:S02]  /*1abd0*/  PRMT R12, R6, 0x7632, R12 ;  /* 0x00007632060c7816 */ /* 0x000fc4000000000c */
[C---:B0-----:R-:W-:Y:S02]  /*1abe0*/  LEA R16, P6, R13.reuse, R0, 0x1 ;  /* 0x000000000d107211 */ /* 0x041fe400078c08ff */
[----:B------:R-:W-:Y:S02]  /*1abf0*/  PRMT R6, R10, 0x7632, R6 ;  /* 0x000076320a067816 */ /* 0x000fe40000000006 */
[----:B------:R-:W-:Y:S01]  /*1ac00*/  LEA.HI.X.SX32 R17, R13, R2, 0x1, P6 ;  /* 0x000000020d117211 */ /* 0x000fe200030f0eff */
[----:B------:R-:W-:Y:S04]  /*1ac10*/  @P1 STG.E.U16 [R20.64], R12 ;  /* 0x0000000c14001986 */ /* 0x000fe8000c101504 */
[----:B------:R-:W-:Y:S04]  /*1ac20*/  @P5 STG.E.U16 [R8.64], R10 ;  /* 0x0000000a08005986 */ /* 0x000fe8000c101504 */
[----:B------:R0:W-:Y:S04]  /*1ac30*/  @P4 STG.E.U16 [R4.64], R6 ;  /* 0x0000000604004986 */ /* 0x0001e8000c101504 */
[----:B---3--:R1:W-:Y:S01]  /*1ac40*/  @P3 STG.E.U16 [R16.64], R29 ;  /* 0x0000001d10003986 */ /* 0x0083e2000c101504 */
[----:B0-----:R-:W-:-:S03]  /*1ac50*/  PRMT R6, R29, 0x7632, R6 ;  /* 0x000076321d067816 */ /* 0x001fc60000000006 */
[----:B-1----:R-:W2:Y:S01]  /*1ac60*/  LDL.LU R29, [R1+0x1c] ;  /* 0x00001c00011d7983 */ /* 0x002ea20000300800 */
[----:B------:R-:W-:Y:S02]  /*1ac70*/  IADD3 R3, R23, 0x69, RZ ;  /* 0x0000006917037810 */ /* 0x000fe40007ffe0ff */
[----:B------:R-:W-:Y:S02]  /*1ac80*/  IADD3 R21, R13, c[0x0][0x198], RZ ;  /* 0x000066000d157a10 */ /* 0x000fe40007ffe0ff */
[----:B------:R-:W-:Y:S02]  /*1ac90*/  ISETP.LT.AND P2, PT, R3, c[0x0][0x17c], !P0 ;  /* 0x00005f0003007a0c */ /* 0x000fe40004741270 */
[----:B------:R-:W-:Y:S02]  /*1aca0*/  IADD3 R3, R23, 0x6a, RZ ;  /* 0x0000006a17037810 */ /* 0x000fe40007ffe0ff */
[----:B------:R-:W-:Y:S02]  /*1acb0*/  LEA R12, P6, R21, R0, 0x1 ;  /* 0x00000000150c7211 */ /* 0x000fe400078c08ff */
[----:B------:R-:W-:-:S02]  /*1acc0*/  ISETP.LT.AND P1, PT, R3, c[0x0][0x17c], !P0 ;  /* 0x00005f0003007a0c */ /* 0x000fc40004721270 */
[----:B------:R-:W-:Y:S02]  /*1acd0*/  IADD3 R9, R21, c[0x0][0x198], RZ ;  /* 0x0000660015097a10 */ /* 0x000fe40007ffe0ff */
[----:B------:R-:W-:Y:S02]  /*1ace0*/  IADD3 R3, R23, 0x6b, RZ ;  /* 0x0000006b17037810 */ /* 0x000fe40007ffe0ff */
[----:B------:R-:W-:Y:S02]  /*1acf0*/  LEA.HI.X.SX32 R13, R21, R2, 0x1, P6 ;  /* 0x00000002150d7211 */ /* 0x000fe400030f0eff */
[----:B------:R-:W-:Y:S02]  /*1ad00*/  LEA R8, P6, R9, R0, 0x1 ;  /* 0x0000000009087211 */ /* 0x000fe400078c08ff */
[----:B------:R-:W-:Y:S02]  /*1ad10*/  ISETP.LT.AND P5, PT, R3, c[0x0][0x17c], !P0 ;  /* 0x00005f0003007a0c */ /* 0x000fe400047a1270 */
[----:B------:R-:W-:-:S02]  /*1ad20*/  IADD3 R5, R9, c[0x0][0x198], RZ ;  /* 0x0000660009057a10 */ /* 0x000fc40007ffe0ff */
[----:B------:R-:W-:Y:S02]  /*1ad30*/  IADD3 R3, R23, 0x6c, RZ ;  /* 0x0000006c17037810 */ /* 0x000fe40007ffe0ff */
[----:B------:R-:W-:Y:S02]  /*1ad40*/  LEA.HI.X.SX32 R9, R9, R2, 0x1, P6 ;  /* 0x0000000209097211 */ /* 0x000fe400030f0eff */
[----:B------:R-:W-:Y:S02]  /*1ad50*/  LEA R4, P6, R5, R0, 0x1 ;  /* 0x0000000005047211 */ /* 0x000fe400078c08ff */
[----:B------:R-:W-:Y:S02]  /*1ad60*/  ISETP.LT.AND P4, PT, R3, c[0x0][0x17c], !P0 ;  /* 0x00005f0003007a0c */ /* 0x000fe40004781270 */
[----:B------:R-:W-:Y:S02]  /*1ad70*/  IADD3 R17, R5, c[0x0][0x198], RZ ;  /* 0x0000660005117a10 */ /* 0x000fe40007ffe0ff */
[----:B------:R-:W-:Y:S01]  /*1ad80*/  IADD3 R3, R23, 0x6d, RZ ;  /* 0x0000006d17037810 */ /* 0x000fe20007ffe0ff */
[----:B------:R0:W-:Y:S01]  /*1ad90*/  @P2 STG.E.U16 [R12.64], R6 ;  /* 0x000000060c002986 */ /* 0x0001e2000c101504 */
[----:B------:R-:W-:-:S02]  /*1ada0*/  LEA.HI.X.SX32 R5, R5, R2, 0x1, P6 ;  /* 0x0000000205057211 */ /* 0x000fc400030f0eff */
[----:B------:R-:W-:Y:S02]  /*1adb0*/  LEA R16, P6, R17, R0, 0x1 ;  /* 0x0000000011107211 */ /* 0x000fe400078c08ff */
[----:B------:R-:W-:Y:S02]  /*1adc0*/  ISETP.LT.AND P3, PT, R3, c[0x0][0x17c], !P0 ;  /* 0x00005f0003007a0c */ /* 0x000fe40004761270 */
[----:B------:R-:W-:Y:S01]  /*1add0*/  IADD3 R3, R23, 0x6e, RZ ;  /* 0x0000006e17037810 */ /* 0x000fe20007ffe0ff */
[----:B------:R1:W-:Y:S01]  /*1ade0*/  @P1 STG.E.U16 [R8.64], R14 ;  /* 0x0000000e08001986 */ /* 0x0003e2000c101504 */
[C---:B0-----:R-:W-:Y:S02]  /*1adf0*/  IADD3 R13, R17.reuse, c[0x0][0x198], RZ ;  /* 0x00006600110d7a10 */ /* 0x041fe40007ffe0ff */
[----:B------:R-:W-:Y:S02]  /*1ae00*/  LEA.HI.X.SX32 R17, R17, R2, 0x1, P6 ;  /* 0x0000000211117211 */ /* 0x000fe400030f0eff */
[----:B------:R-:W-:-:S02]  /*1ae10*/  PRMT R10, R14, 0x7632, R10 ;  /* 0x000076320e0a7816 */ /* 0x000fc4000000000a */
[----:B------:R-:W-:Y:S02]  /*1ae20*/  LEA R12, P6, R13, R0, 0x1 ;  /* 0x000000000d0c7211 */ /* 0x000fe400078c08ff */
[----:B------:R-:W-:Y:S02]  /*1ae30*/  ISETP.LT.AND P2, PT, R3, c[0x0][0x17c], !P0 ;  /* 0x00005f0003007a0c */ /* 0x000fe40004741270 */
[----:B-1----:R-:W-:Y:S02]  /*1ae40*/  IADD3 R9, R13, c[0x0][0x198], RZ ;  /* 0x000066000d097a10 */ /* 0x002fe40007ffe0ff */
[----:B------:R-:W-:Y:S01]  /*1ae50*/  IADD3 R3, R23, 0x6f, RZ ;  /* 0x0000006f17037810 */ /* 0x000fe20007ffe0ff */
[----:B------:R0:W-:Y:S01]  /*1ae60*/  @P5 STG.E.U16 [R4.64], R10 ;  /* 0x0000000a04005986 */ /* 0x0001e2000c101504 */
[----:B------:R-:W-:Y:S02]  /*1ae70*/  LEA.HI.X.SX32 R13, R13, R2, 0x1, P6 ;  /* 0x000000020d0d7211 */ /* 0x000fe400030f0eff */
[----:B------:R-:W-:-:S02]  /*1ae80*/  LEA R8, P6, R9, R0, 0x1 ;  /* 0x0000000009087211 */ /* 0x000fc400078c08ff */
[----:B------:R-:W-:Y:S02]  /*1ae90*/  ISETP.LT.AND P1, PT, R3, c[0x0][0x17c], !P0 ;  /* 0x00005f0003007a0c */ /* 0x000fe40004721270 */
[----:B------:R-:W-:Y:S01]  /*1aea0*/  IADD3 R3, R23, 0x70, RZ ;  /* 0x0000007017037810 */ /* 0x000fe20007ffe0ff */
[----:B------:R1:W-:Y:S01]  /*1aeb0*/  @P4 STG.E.U16 [R16.64], R18 ;  /* 0x0000001210004986 */ /* 0x0003e2000c101504 */
[C---:B0-----:R-:W-:Y:S02]  /*1aec0*/  IADD3 R5, R9.reuse, c[0x0][0x198], RZ ;  /* 0x0000660009057a10 */ /* 0x041fe40007ffe0ff */
[----:B------:R-:W-:Y:S02]  /*1aed0*/  LEA.HI.X.SX32 R9, R9, R2, 0x1, P6 ;  /* 0x0000000209097211 */ /* 0x000fe400030f0eff */
[----:B------:R-:W-:Y:S02]  /*1aee0*/  LEA R4, P6, R5, R0, 0x1 ;  /* 0x0000000005047211 */ /* 0x000fe400078c08ff */
[----:B------:R-:W-:-:S02]  /*1aef0*/  ISETP.LT.AND P5, PT, R3, c[0x0][0x17c], !P0 ;  /* 0x00005f0003007a0c */ /* 0x000fc400047a1270 */
[----:B------:R-:W-:Y:S02]  /*1af00*/  PRMT R6, R18, 0x7632, R6 ;  /* 0x0000763212067816 */ /* 0x000fe40000000006 */
[C---:B-1----:R-:W-:Y:S02]  /*1af10*/  IADD3 R17, R5.reuse, c[0x0][0x198], RZ ;  /* 0x0000660005117a10 */ /* 0x042fe40007ffe0ff */
[----:B------:R-:W-:Y:S01]  /*1af20*/  LEA.HI.X.SX32 R5, R5, R2, 0x1, P6 ;  /* 0x0000000205057211 */ /* 0x000fe200030f0eff */
[----:B------:R0:W-:Y:S01]  /*1af30*/  @P3 STG.E.U16 [R12.64], R6 ;  /* 0x000000060c003986 */ /* 0x0001e2000c101504 */
[----:B------:R-:W-:-:S03]  /*1af40*/  LEA R16, P6, R17, R0, 0x1 ;  /* 0x0000000011107211 */ /* 0x000fc600078c08ff */
[----:B------:R1:W-:Y:S01]  /*1af50*/  @P2 STG.E.U16 [R8.64], R22 ;  /* 0x0000001608002986 */ /* 0x0003e2000c101504 */
[C---:B0-----:R-:W-:Y:S02]  /*1af60*/  IADD3 R13, R17.reuse, c[0x0][0x198], RZ ;  /* 0x00006600110d7a10 */ /* 0x041fe40007ffe0ff */
[----:B------:R-:W-:Y:S02]  /*1af70*/  LEA.HI.X.SX32 R17, R17, R2, 0x1, P6 ;  /* 0x0000000211117211 */ /* 0x000fe400030f0eff */
[----:B-1----:R-:W-:-:S05]  /*1af80*/  PRMT R9, R22, 0x7632, R9 ;  /* 0x0000763216097816 */ /* 0x002fca0000000009 */
[----:B------:R-:W-:Y:S01]  /*1af90*/  @P1 STG.E.U16 [R4.64], R9 ;  /* 0x0000000904001986 */ /* 0x000fe2000c101504 */
[----:B--2---:R-:W-:-:S03]  /*1afa0*/  PRMT R6, R29, 0x7632, R6 ;  /* 0x000076321d067816 */ /* 0x004fc60000000006 */
[----:B------:R0:W-:Y:S04]  /*1afb0*/  @P5 STG.E.U16 [R16.64], R29 ;  /* 0x0000001d10005986 */ /* 0x0001e8000c101504 */
[----:B0-----:R-:W2:Y:S01]  /*1afc0*/  LDL.LU R29, [R1+0xc] ;  /* 0x00000c00011d7983 */ /* 0x001ea20000300800 */
[----:B------:R-:W-:-:S04]  /*1afd0*/  IADD3 R3, R23, 0x71, RZ ;  /* 0x0000007117037810 */ /* 0x000fc80007ffe0ff */
[----:B------:R-:W-:Y:S02]  /*1afe0*/  ISETP.LT.AND P4, PT, R3, c[0x0][0x17c], !P0 ;  /* 0x00005f0003007a0c */ /* 0x000fe40004781270 */
[----:B------:R-:W-:-:S04]  /*1aff0*/  IADD3 R3, R23, 0x72, RZ ;  /* 0x0000007217037810 */ /* 0x000fc80007ffe0ff */
[----:B------:R-:W-:Y:S02]  /*1b000*/  ISETP.LT.AND P3, PT, R3, c[0x0][0x17c], !P0 ;  /* 0x00005f0003007a0c */ /* 0x000fe40004761270 */
[----:B------:R-:W-:Y:S02]  /*1b010*/  IADD3 R3, R23, 0x73, RZ ;  /* 0x0000007317037810 */ /* 0x000fe40007ffe0ff */
[----:B------:R-:W-:Y:S02]  /*1b020*/  LEA R8, P6, R13, R0, 0x1 ;  /* 0x000000000d087211 */ /* 0x000fe400078c08ff */
[----:B------:R-:W-:Y:S02]  /*1b030*/  ISETP.LT.AND P2, PT, R3, c[0x0][0x17c], !P0 ;  /* 0x00005f0003007a0c */ /* 0x000fe40004741270 */
[----:B------:R-:W-:Y:S02]  /*1b040*/  IADD3 R3, R23, 0x74, RZ ;  /* 0x0000007417037810 */ /* 0x000fe40007ffe0ff */
[----:B------:R-:W-:-:S02]  /*1b050*/  IADD3 R21, R13, c[0x0][0x198], RZ ;  /* 0x000066000d157a10 */ /* 0x000fc40007ffe0ff */
[----:B------:R-:W-:Y:S02]  /*1b060*/  LEA.HI.X.SX32 R9, R13, R2, 0x1, P6 ;  /* 0x000000020d097211 */ /* 0x000fe400030f0eff */
[----:B------:R-:W-:Y:S02]  /*1b070*/  ISETP.LT.AND P1, PT, R3, c[0x0][0x17c], !P0 ;  /* 0x00005f0003007a0c */ /* 0x000fe40004721270 */
[----:B------:R-:W-:Y:S02]  /*1b080*/  LEA R12, P6, R21, R0, 0x1 ;  /* 0x00000000150c7211 */ /* 0x000fe400078c08ff */
[----:B------:R-:W-:Y:S02]  /*1b090*/  IADD3 R3, R23, 0x75, RZ ;  /* 0x0000007517037810 */ /* 0x000fe40007ffe0ff */
[C---:B------:R-:W-:Y:S02]  /*1b0a0*/  IADD3 R5, R21.reuse, c[0x0][0x198], RZ ;  /* 0x0000660015057a10 */ /* 0x040fe40007ffe0ff */
[----:B------:R-:W-:-:S02]  /*1b0b0*/  LEA.HI.X.SX32 R13, R21, R2, 0x1, P6 ;  /* 0x00000002150d7211 */ /* 0x000fc400030f0eff */
[----:B------:R-:W-:Y:S02]  /*1b0c0*/  ISETP.LT.AND P5, PT, R3, c[0x0][0x17c], !P0 ;  /* 0x00005f0003007a0c */ /* 0x000fe400047a1270 */
[----:B------:R-:W-:Y:S02]  /*1b0d0*/  LEA R4, P6, R5, R0, 0x1 ;  /* 0x0000000005047211 */ /* 0x000fe400078c08ff */
[----:B------:R-:W-:Y:S01]  /*1b0e0*/  IADD3 R3, R23, 0x76, RZ ;  /* 0x0000007617037810 */ /* 0x000fe20007ffe0ff */
[----:B------:R0:W-:Y:S01]  /*1b0f0*/  @P4 STG.E.U16 [R8.64], R6 ;  /* 0x0000000608004986 */ /* 0x0001e2000c101504 */
[C---:B------:R-:W-:Y:S02]  /*1b100*/  IADD3 R17, R5.reuse, c[0x0][0x198], RZ ;  /* 0x0000660005117a10 */ /* 0x040fe40007ffe0ff */
[----:B------:R-:W-:Y:S02]  /*1b110*/  LEA.HI.X.SX32 R5, R5, R2, 0x1, P6 ;  /* 0x0000000205057211 */ /* 0x000fe400030f0eff */
[----:B------:R-:W-:-:S02]  /*1b120*/  ISETP.LT.AND P4, PT, R3, c[0x0][0x17c], !P0 ;  /* 0x00005f0003007a0c */ /* 0x000fc40004781270 */
[----:B------:R-:W-:Y:S01]  /*1b130*/  IADD3 R3, R23, 0x77, RZ ;  /* 0x0000007717037810 */ /* 0x000fe20007ffe0ff */
[----:B------:R1:W-:Y:S01]  /*1b140*/  @P3 STG.E.U16 [R12.64], R27 ;  /* 0x0000001b0c003986 */ /* 0x0003e2000c101504 */
[----:B------:R-:W-:Y:S02]  /*1b150*/  IADD3 R21, R17, c[0x0][0x198], RZ ;  /* 0x0000660011157a10 */ /* 0x000fe40007ffe0ff */
[----:B0-----:R-:W-:Y:S02]  /*1b160*/  PRMT R9, R27, 0x7632, R9 ;  /* 0x000076321b097816 */ /* 0x001fe40000000009 */
[----:B------:R-:W-:Y:S02]  /*1b170*/  LEA R8, P6, R17, R0, 0x1 ;  /* 0x0000000011087211 */ /* 0x000fe400078c08ff */
[----:B------:R-:W-:Y:S01]  /*1b180*/  ISETP.LT.AND P3, PT, R3, c[0x0][0x17c], !P0 ;  /* 0x00005f0003007a0c */ /* 0x000fe20004761270 */
[----:B------:R0:W-:Y:S01]  /*1b190*/  @P2 STG.E.U16 [R4.64], R9 ;  /* 0x0000000904002986 */ /* 0x0001e2000c101504 */
[----:B------:R-:W-:-:S02]  /*1b1a0*/  IADD3 R3, R23, 0x78, RZ ;  /* 0x0000007817037810 */ /* 0x000fc40007ffe0ff */
[----:B-1----:R-:W-:Y:S02]  /*1b1b0*/  IADD3 R13, R21, c[0x0][0x198], RZ ;  /* 0x00006600150d7a10 */ /* 0x002fe40007ffe0ff */
[----:B------:R-:W-:Y:S02]  /*1b1c0*/  ISETP.LT.AND P2, PT, R3, c[0x0][0x17c], !P0 ;  /* 0x00005f0003007a0c */ /* 0x000fe40004741270 */
[----:B0-----:R-:W-:Y:S02]  /*1b1d0*/  LEA.HI.X.SX32 R9, R17, R2, 0x1, P6 ;  /* 0x0000000211097211 */ /* 0x001fe400030f0eff */
[----:B------:R-:W-:Y:S02]  /*1b1e0*/  LEA R16, P6, R21, R0, 0x1 ;  /* 0x0000000015107211 */ /* 0x000fe400078c08ff */
[----:B------:R-:W-:Y:S02]  /*1b1f0*/  PRMT R5, R7, 0x7632, R5 ;  /* 0x0000763207057816 */ /* 0x000fe40000000005 */
[----:B------:R-:W-:-:S02]  /*1b200*/  LEA.HI.X.SX32 R17, R21, R2, 0x1, P6 ;  /* 0x0000000215117211 */ /* 0x000fc400030f0eff */
[----:B------:R-:W-:Y:S02]  /*1b210*/  IADD3 R3, R23, 0x79, RZ ;  /* 0x0000007917037810 */ /* 0x000fe40007ffe0ff */
[C---:B------:R-:W-:Y:S01]  /*1b220*/  LEA R4, P6, R13.reuse, R0, 0x1 ;  /* 0x000000000d047211 */ /* 0x040fe200078c08ff */
[----:B------:R0:W-:Y:S01]  /*1b230*/  @P1 STG.E.U16 [R8.64], R7 ;  /* 0x0000000708001986 */ /* 0x0001e2000c101504 */
[----:B------:R-:W-:Y:S02]  /*1b240*/  IADD3 R21, R13, c[0x0][0x198], RZ ;  /* 0x000066000d157a10 */ /* 0x000fe40007ffe0ff */
[----:B------:R-:W-:Y:S01]  /*1b250*/  ISETP.LT.AND P1, PT, R3, c[0x0][0x17c], !P0 ;  /* 0x00005f0003007a0c */ /* 0x000fe20004721270 */
[----:B------:R1:W-:Y:S01]  /*1b260*/  @P5 STG.E.U16 [R16.64], R5 ;  /* 0x0000000510005986 */ /* 0x0003e2000c101504 */
[----:B------:R-:W-:-:S04]  /*1b270*/  IADD3 R3, R23, 0x7a, RZ ;  /* 0x0000007a17037810 */ /* 0x000fc80007ffe0ff */
[----:B------:R-:W-:Y:S02]  /*1b280*/  ISETP.LT.AND P5, PT, R3, c[0x0][0x17c], !P0 ;  /* 0x00005f0003007a0c */ /* 0x000fe400047a1270 */
[----:B0-----:R-:W-:Y:S02]  /*1b290*/  IADD3 R7, R21, c[0x0][0x198], RZ ;  /* 0x0000660015077a10 */ /* 0x001fe40007ffe0ff */
[----:B-1----:R-:W-:Y:S02]  /*1b2a0*/  LEA.HI.X.SX32 R5, R13, R2, 0x1, P6 ;  /* 0x000000020d057211 */ /* 0x002fe400030f0eff */
[----:B------:R-:W-:Y:S02]  /*1b2b0*/  LEA R12, P6, R21, R0, 0x1 ;  /* 0x00000000150c7211 */ /* 0x000fe400078c08ff */
[----:B------:R-:W-:Y:S02]  /*1b2c0*/  IADD3 R3, R23, 0x7b, RZ ;  /* 0x0000007b17037810 */ /* 0x000fe40007ffe0ff */
[----:B------:R-:W-:-:S02]  /*1b2d0*/  LEA.HI.X.SX32 R13, R21, R2, 0x1, P6 ;  /* 0x00000002150d7211 */ /* 0x000fc400030f0eff */
[C---:B------:R-:W-:Y:S01]  /*1b2e0*/  LEA R6, P6, R7.reuse, R0, 0x1 ;  /* 0x0000000007067211 */ /* 0x040fe200078c08ff */
[----:B------:R0:W-:Y:S01]  /*1b2f0*/  @P4 STG.E.U16 [R4.64], R11 ;  /* 0x0000000b04004986 */ /* 0x0001e2000c101504 */
[----:B------:R-:W-:Y:S02]  /*1b300*/  IADD3 R9, R7, c[0x0][0x198], RZ ;  /* 0x0000660007097a10 */ /* 0x000fe40007ffe0ff */
[----:B------:R-:W-:Y:S02]  /*1b310*/  PRMT R10, R11, 0x7632, R10 ;  /* 0x000076320b0a7816 */ /* 0x000fe4000000000a */
[----:B------:R-:W-:Y:S02]  /*1b320*/  ISETP.LT.AND P4, PT, R3, c[0x0][0x17c], !P0 ;  /* 0x00005f0003007a0c */ /* 0x000fe40004781270 */
[----:B------:R-:W-:Y:S02]  /*1b330*/  IADD3 R3, R23, 0x7c, RZ ;  /* 0x0000007c17037810 */ /* 0x000fe40007ffe0ff */
[----:B------:R-:W-:-:S02]  /*1b340*/  LEA.HI.X.SX32 R7, R7, R2, 0x1, P6 ;  /* 0x0000000207077211 */ /* 0x000fc400030f0eff */
[C---:B------:R-:W-:Y:S01]  /*1b350*/  LEA R16, P6, R9.reuse, R0, 0x1 ;  /* 0x0000000009107211 */ /* 0x040fe200078c08ff */
[----:B------:R1:W-:Y:S01]  /*1b360*/  @P3 STG.E.U16 [R12.64], R10 ;  /* 0x0000000a0c003986 */ /* 0x0003e2000c101504 */
[----:B------:R-:W-:Y:S02]  /*1b370*/  IADD3 R21, R9, c[0x0][0x198], RZ ;  /* 0x0000660009157a10 */ /* 0x000fe40007ffe0ff */
[----:B------:R-:W-:Y:S02]  /*1b380*/  ISETP.LT.AND P3, PT, R3, c[0x0][0x17c], !P0 ;  /* 0x00005f0003007a0c */ /* 0x000fe40004761270 */
[----:B------:R-:W-:Y:S02]  /*1b390*/  IADD3 R3, R23, 0x7d, RZ ;  /* 0x0000007d17037810 */ /* 0x000fe40007ffe0ff */
[----:B------:R-:W-:Y:S02]  /*1b3a0*/  LEA.HI.X.SX32 R17, R9, R2, 0x1, P6 ;  /* 0x0000000209117211 */ /* 0x000fe400030f0eff */
[----:B------:R-:W-:-:S02]  /*1b3b0*/  IADD3 R9, R21, c[0x0][0x198], RZ ;  /* 0x0000660015097a10 */ /* 0x000fc40007ffe0ff */
[----:B0-----:R-:W-:Y:S02]  /*1b3c0*/  LEA R4, P6, R21, R0, 0x1 ;  /* 0x0000000015047211 */ /* 0x001fe400078c08ff */
[----:B------:R-:W-:Y:S02]  /*1b3d0*/  IADD3 R14, R23, 0x7e, RZ ;  /* 0x0000007e170e7810 */ /* 0x000fe40007ffe0ff */
[----:B--2---:R-:W-:Y:S01]  /*1b3e0*/  PRMT R5, R29, 0x7632, R5 ;  /* 0x000076321d057816 */ /* 0x004fe20000000005 */
[----:B------:R-:W-:Y:S01]  /*1b3f0*/  @P2 STG.E.U16 [R6.64], R29 ;  /* 0x0000001d06002986 */ /* 0x000fe2000c101504 */
[----:B------:R-:W-:Y:S02]  /*1b400*/  ISETP.LT.AND P2, PT, R3, c[0x0][0x17c], !P0 ;  /* 0x00005f0003007a0c */ /* 0x000fe40004741270 */
[----:B------:R-:W-:Y:S01]  /*1b410*/  IADD3 R3, R9, c[0x0][0x198], RZ ;  /* 0x0000660009037a10 */ /* 0x000fe20007ffe0ff */
[----:B------:R0:W-:Y:S03]  /*1b420*/  @P1 STG.E.U16 [R16.64], R5 ;  /* 0x0000000510001986 */ /* 0x0001e6000c101504 */
[----:B-1----:R-:W-:-:S02]  /*1b430*/  IADD3 R13, R3, c[0x0][0x198], RZ ;  /* 0x00006600030d7a10 */ /* 0x002fc40007ffe0ff */
[----:B0-----:R-:W-:Y:S02]  /*1b440*/  LEA.HI.X.SX32 R5, R21, R2, 0x1, P6 ;  /* 0x0000000215057211 */ /* 0x001fe400030f0eff */
[----:B------:R-:W-:-:S04]  /*1b450*/  LEA R10, P6, R3, R0, 0x1 ;  /* 0x00000000030a7211 */ /* 0x000fc800078c08ff */
[----:B------:R-:W-:Y:S02]  /*1b460*/  LEA.HI.X.SX32 R11, R3, R2, 0x1, P6 ;  /* 0x00000002030b7211 */ /* 0x000fe400030f0eff */
[----:B------:R-:W-:Y:S02]  /*1b470*/  IADD3 R3, R23, 0x7f, RZ ;  /* 0x0000007f17037810 */ /* 0x000fe40007ffe0ff */
[----:B------:R-:W2:Y:S01]  /*1b480*/  LDL.LU R23, [R1+0x5e4] ;  /* 0x0005e40001177983 */ /* 0x000ea20000300800 */
[----:B------:R-:W-:Y:S02]  /*1b490*/  LEA R8, P1, R9, R0, 0x1 ;  /* 0x0000000009087211 */ /* 0x000fe400078208ff */
[----:B------:R-:W-:Y:S02]  /*1b4a0*/  IADD3 R21, R13, c[0x0][0x198], RZ ;  /* 0x000066000d157a10 */ /* 0x000fe40007ffe0ff */
[----:B------:R-:W-:Y:S02]  /*1b4b0*/  LEA.HI.X.SX32 R9, R9, R2, 0x1, P1 ;  /* 0x0000000209097211 */ /* 0x000fe400008f0eff */
[----:B------:R-:W-:-:S02]  /*1b4c0*/  LEA R6, P6, R13, R0, 0x1 ;  /* 0x000000000d067211 */ /* 0x000fc400078c08ff */
[----:B------:R-:W-:Y:S02]  /*1b4d0*/  LEA R12, P1, R21, R0, 0x1 ;  /* 0x00000000150c7211 */ /* 0x000fe400078208ff */
[-C--:B------:R-:W-:Y:S02]  /*1b4e0*/  LEA.HI.X.SX32 R7, R13, R2.reuse, 0x1, P6 ;  /* 0x000000020d077211 */ /* 0x080fe400030f0eff */
[C---:B------:R-:W-:Y:S02]  /*1b4f0*/  LEA.HI.X.SX32 R13, R21.reuse, R2, 0x1, P1 ;  /* 0x00000002150d7211 */ /* 0x040fe400008f0eff */
[----:B------:R-:W-:Y:S02]  /*1b500*/  IADD3 R25, R21, c[0x0][0x198], RZ ;  /* 0x0000660015197a10 */ /* 0x000fe40007ffe0ff */
[----:B------:R-:W-:Y:S02]  /*1b510*/  ISETP.LT.AND P1, PT, R14, c[0x0][0x17c], !P0 ;  /* 0x00005f000e007a0c */ /* 0x000fe40004721270 */
[----:B------:R-:W-:-:S02]  /*1b520*/  ISETP.LT.AND P0, PT, R3, c[0x0][0x17c], !P0 ;  /* 0x00005f0003007a0c */ /* 0x000fc40004701270 */
[----:B------:R-:W-:Y:S02]  /*1b530*/  LEA R16, P6, R25, R0, 0x1 ;  /* 0x0000000019107211 */ /* 0x000fe400078c08ff */
[----:B------:R-:W-:Y:S02]  /*1b540*/  PRMT R0, R15, 0x7632, R0 ;  /* 0x000076320f007816 */ /* 0x000fe40000000000 */
[----:B------:R-:W-:Y:S01]  /*1b550*/  PRMT R3, R19, 0x7632, R3 ;  /* 0x0000763213037816 */ /* 0x000fe20000000003 */
[----:B------:R0:W-:Y:S04]  /*1b560*/  @P5 STG.E.U16 [R4.64], R15 ;  /* 0x0000000f04005986 */ /* 0x0001e8000c101504 */
[----:B------:R0:W-:Y:S04]  /*1b570*/  @P4 STG.E.U16 [R8.64], R0 ;  /* 0x0000000008004986 */ /* 0x0001e8000c101504 */
[----:B------:R0:W-:Y:S04]  /*1b580*/  @P3 STG.E.U16 [R10.64], R19 ;  /* 0x000000130a003986 */ /* 0x0001e8000c101504 */
[----:B------:R0:W-:Y:S01]  /*1b590*/  @P2 STG.E.U16 [R6.64], R3 ;  /* 0x0000000306002986 */ /* 0x0001e2000c101504 */
[----:B------:R-:W-:-:S03]  /*1b5a0*/  LEA.HI.X.SX32 R17, R25, R2, 0x1, P6 ;  /* 0x0000000219117211 */ /* 0x000fc600030f0eff */
[----:B--2---:R0:W-:Y:S01]  /*1b5b0*/  @P1 STG.E.U16 [R12.64], R23 ;  /* 0x000000170c001986 */ /* 0x0041e2000c101504 */
[----:B------:R-:W-:Y:S05]  /*1b5c0*/  @!P0 EXIT ;  /* 0x000000000000894d */ /* 0x000fea0003800000 */
[----:B0-----:R-:W-:-:S05]  /*1b5d0*/  PRMT R8, R23, 0x7632, R8 ;  /* 0x0000763217087816 */ /* 0x001fca0000000008 */
[----:B------:R-:W-:Y:S01]  /*1b5e0*/  STG.E.U16 [R16.64], R8 ;  /* 0x0000000810007986 */ /* 0x000fe2000c101504 */
[----:B------:R-:W-:Y:S05]  /*1b5f0*/  EXIT ;  /* 0x000000000000794d */ /* 0x000fea0003800000 */
.L_x_4:
[----:B------:R-:W-:-:S00]  /*1b600*/  BRA `(.L_x_4) ;  /* 0xfffffff000007947 */ /* 0x000fc0000383ffff */
[----:B------:R-:W-:-:S00]  /*1b610*/  NOP ;  /* 0x0000000000007918 */ /* 0x000fc00000000000 */
        /* <DEDUP_REMOVED lines=14> */
.L_x_5:


//--------------------- .nv.shared.matmul_kernel  --------------------------
	.section	.nv.shared.matmul_kernel,"aw",@nobits
	.sectionflags	@""
	.align	16
